//
// Generated by NVIDIA NVVM Compiler
//
// Compiler Build ID: CL-36424714
// Cuda compilation tools, release 13.0, V13.0.88
// Based on NVVM 20.0.0
//

.version 9.0
.target sm_100
.address_size 64

	// .globl	_ZN3cub18CUB_300001_SM_10006detail11EmptyKernelIvEEvv
// _ZZN3cub18CUB_300001_SM_10006detail4scan16DeviceScanKernelINS2_10policy_hubIjjjjN4cuda3std3__44plusIvEEE10Policy1000EPjSC_NS0_13ScanTileStateIjLb1EEES9_NS0_8NullTypeEjjLb0ESF_EEvT0_T1_T2_iT3_T4_T5_E12temp_storage has been demoted
// _ZZN3cub18CUB_300001_SM_10006detail4scan16DeviceScanKernelINS2_10policy_hubIjjjmN4cuda3std3__44plusIvEEE10Policy1000EPjSC_NS0_13ScanTileStateIjLb1EEES9_NS0_8NullTypeEmjLb0ESF_EEvT0_T1_T2_iT3_T4_T5_E12temp_storage has been demoted
// _ZZN3cub18CUB_300001_SM_10006detail10radix_sort31DeviceRadixSortSingleTileKernelINS1_5radix10policy_hubImNS0_8NullTypeEyE10Policy1000ELNS0_9SortOrderE0EmS6_yNS1_21identity_decomposer_tEEEvPKT1_PSB_PKT2_PSF_T3_iiT4_E12temp_storage has been demoted
// _ZZN3cub18CUB_300001_SM_10006detail10radix_sort30DeviceRadixSortHistogramKernelINS1_5radix10policy_hubImNS0_8NullTypeEyE10Policy1000ELNS0_9SortOrderE0EmyNS1_21identity_decomposer_tEEEvPT2_PKT1_SB_iiT3_E12temp_storage has been demoted
// _ZZN3cub18CUB_300001_SM_10006detail10radix_sort33DeviceRadixSortExclusiveSumKernelINS1_5radix10policy_hubImNS0_8NullTypeEyE10Policy1000EyEEvPT0_E12temp_storage has been demoted
// _ZZN3cub18CUB_300001_SM_10006detail10radix_sort29DeviceRadixSortOnesweepKernelINS1_5radix10policy_hubImNS0_8NullTypeEyE10Policy1000ELNS0_9SortOrderE0EmS6_yiiNS1_21identity_decomposer_tEEEvPT5_SC_PT3_PKSD_PT1_PKSH_PT2_PKSL_T4_iiT6_E1s has been demoted
.global .align 1 .b8 _ZN34_INTERNAL_01239463_4_k_cu_312700484cuda3std3__45__cpo5beginE[1];
.global .align 1 .b8 _ZN34_INTERNAL_01239463_4_k_cu_312700484cuda3std3__45__cpo3endE[1];
.global .align 1 .b8 _ZN34_INTERNAL_01239463_4_k_cu_312700484cuda3std3__45__cpo6cbeginE[1];
.global .align 1 .b8 _ZN34_INTERNAL_01239463_4_k_cu_312700484cuda3std3__45__cpo4cendE[1];
.global .align 1 .b8 _ZN34_INTERNAL_01239463_4_k_cu_312700484cuda3std3__45__cpo6rbeginE[1];
.global .align 1 .b8 _ZN34_INTERNAL_01239463_4_k_cu_312700484cuda3std3__45__cpo4rendE[1];
.global .align 1 .b8 _ZN34_INTERNAL_01239463_4_k_cu_312700484cuda3std3__45__cpo7crbeginE[1];
.global .align 1 .b8 _ZN34_INTERNAL_01239463_4_k_cu_312700484cuda3std3__45__cpo5crendE[1];
.global .align 1 .b8 _ZN34_INTERNAL_01239463_4_k_cu_312700484cuda3std3__436_GLOBAL__N__01239463_4_k_cu_312700486ignoreE[1];
.global .align 1 .b8 _ZN34_INTERNAL_01239463_4_k_cu_312700484cuda3std3__419piecewise_constructE[1];
.global .align 1 .b8 _ZN34_INTERNAL_01239463_4_k_cu_312700484cuda3std3__48in_placeE[1];
.global .align 1 .b8 _ZN34_INTERNAL_01239463_4_k_cu_312700484cuda3std3__420unreachable_sentinelE[1];
.global .align 1 .b8 _ZN34_INTERNAL_01239463_4_k_cu_312700484cuda3std3__47nulloptE[1];
.global .align 1 .b8 _ZN34_INTERNAL_01239463_4_k_cu_312700484cuda3std3__48unexpectE[1];
.global .align 1 .b8 _ZN34_INTERNAL_01239463_4_k_cu_312700484cuda3std6ranges3__45__cpo4swapE[1];
.global .align 1 .b8 _ZN34_INTERNAL_01239463_4_k_cu_312700484cuda3std6ranges3__45__cpo9iter_moveE[1];
.global .align 1 .b8 _ZN34_INTERNAL_01239463_4_k_cu_312700484cuda3std6ranges3__45__cpo5beginE[1];
.global .align 1 .b8 _ZN34_INTERNAL_01239463_4_k_cu_312700484cuda3std6ranges3__45__cpo3endE[1];
.global .align 1 .b8 _ZN34_INTERNAL_01239463_4_k_cu_312700484cuda3std6ranges3__45__cpo6cbeginE[1];
.global .align 1 .b8 _ZN34_INTERNAL_01239463_4_k_cu_312700484cuda3std6ranges3__45__cpo4cendE[1];
.global .align 1 .b8 _ZN34_INTERNAL_01239463_4_k_cu_312700484cuda3std6ranges3__45__cpo7advanceE[1];
.global .align 1 .b8 _ZN34_INTERNAL_01239463_4_k_cu_312700484cuda3std6ranges3__45__cpo9iter_swapE[1];
.global .align 1 .b8 _ZN34_INTERNAL_01239463_4_k_cu_312700484cuda3std6ranges3__45__cpo4nextE[1];
.global .align 1 .b8 _ZN34_INTERNAL_01239463_4_k_cu_312700484cuda3std6ranges3__45__cpo4prevE[1];
.global .align 1 .b8 _ZN34_INTERNAL_01239463_4_k_cu_312700484cuda3std6ranges3__45__cpo4dataE[1];
.global .align 1 .b8 _ZN34_INTERNAL_01239463_4_k_cu_312700484cuda3std6ranges3__45__cpo5cdataE[1];
.global .align 1 .b8 _ZN34_INTERNAL_01239463_4_k_cu_312700484cuda3std6ranges3__45__cpo4sizeE[1];
.global .align 1 .b8 _ZN34_INTERNAL_01239463_4_k_cu_312700484cuda3std6ranges3__45__cpo5ssizeE[1];
.global .align 1 .b8 _ZN34_INTERNAL_01239463_4_k_cu_312700484cuda3std6ranges3__45__cpo8distanceE[1];
.global .align 1 .b8 _ZN34_INTERNAL_01239463_4_k_cu_312700486thrust24THRUST_300001_SM_1000_NS8cuda_cub3parE[1];
.global .align 1 .b8 _ZN34_INTERNAL_01239463_4_k_cu_312700486thrust24THRUST_300001_SM_1000_NS8cuda_cub10par_nosyncE[1];
.global .align 1 .b8 _ZN34_INTERNAL_01239463_4_k_cu_312700486thrust24THRUST_300001_SM_1000_NS6system6detail10sequential3seqE[1];
.global .align 1 .b8 _ZN34_INTERNAL_01239463_4_k_cu_312700486thrust24THRUST_300001_SM_1000_NS6system3cpp3parE[1];
.global .align 1 .b8 _ZN34_INTERNAL_01239463_4_k_cu_312700486thrust24THRUST_300001_SM_1000_NS12placeholders2_1E[1];
.global .align 1 .b8 _ZN34_INTERNAL_01239463_4_k_cu_312700486thrust24THRUST_300001_SM_1000_NS12placeholders2_2E[1];
.global .align 1 .b8 _ZN34_INTERNAL_01239463_4_k_cu_312700486thrust24THRUST_300001_SM_1000_NS12placeholders2_3E[1];
.global .align 1 .b8 _ZN34_INTERNAL_01239463_4_k_cu_312700486thrust24THRUST_300001_SM_1000_NS12placeholders2_4E[1];
.global .align 1 .b8 _ZN34_INTERNAL_01239463_4_k_cu_312700486thrust24THRUST_300001_SM_1000_NS12placeholders2_5E[1];
.global .align 1 .b8 _ZN34_INTERNAL_01239463_4_k_cu_312700486thrust24THRUST_300001_SM_1000_NS12placeholders2_6E[1];
.global .align 1 .b8 _ZN34_INTERNAL_01239463_4_k_cu_312700486thrust24THRUST_300001_SM_1000_NS12placeholders2_7E[1];
.global .align 1 .b8 _ZN34_INTERNAL_01239463_4_k_cu_312700486thrust24THRUST_300001_SM_1000_NS12placeholders2_8E[1];
.global .align 1 .b8 _ZN34_INTERNAL_01239463_4_k_cu_312700486thrust24THRUST_300001_SM_1000_NS12placeholders2_9E[1];
.global .align 1 .b8 _ZN34_INTERNAL_01239463_4_k_cu_312700486thrust24THRUST_300001_SM_1000_NS12placeholders3_10E[1];
.global .align 1 .b8 _ZN34_INTERNAL_01239463_4_k_cu_312700486thrust24THRUST_300001_SM_1000_NS3seqE[1];
.global .align 1 .b8 _ZN34_INTERNAL_01239463_4_k_cu_312700486thrust24THRUST_300001_SM_1000_NS6deviceE[1];
.extern .shared .align 16 .b8 _ZN11circles_gpu6sh_memE[];

.visible .entry _ZN3cub18CUB_300001_SM_10006detail11EmptyKernelIvEEvv()
{


	ret;

}
	// .globl	_ZN3cub18CUB_300001_SM_10006detail4scan20DeviceScanInitKernelINS0_13ScanTileStateIjLb1EEEEEvT_i
.visible .entry _ZN3cub18CUB_300001_SM_10006detail4scan20DeviceScanInitKernelINS0_13ScanTileStateIjLb1EEEEEvT_i(
	.param .align 8 .b8 _ZN3cub18CUB_300001_SM_10006detail4scan20DeviceScanInitKernelINS0_13ScanTileStateIjLb1EEEEEvT_i_param_0[8],
	.param .u32 _ZN3cub18CUB_300001_SM_10006detail4scan20DeviceScanInitKernelINS0_13ScanTileStateIjLb1EEEEEvT_i_param_1
)
{
	.reg .pred 	%p<5>;
	.reg .b32 	%r<10>;
	.reg .b64 	%rd<7>;

	ld.param.u64 	%rd2, [_ZN3cub18CUB_300001_SM_10006detail4scan20DeviceScanInitKernelINS0_13ScanTileStateIjLb1EEEEEvT_i_param_0];
	ld.param.u32 	%r4, [_ZN3cub18CUB_300001_SM_10006detail4scan20DeviceScanInitKernelINS0_13ScanTileStateIjLb1EEEEEvT_i_param_1];
	cvta.to.global.u64 	%rd1, %rd2;
	mov.u32 	%r1, %ctaid.x;
	mov.u32 	%r5, %ntid.x;
	mov.u32 	%r2, %tid.x;
	mad.lo.s32 	%r3, %r1, %r5, %r2;
	setp.ge.s32 	%p1, %r3, %r4;
	@%p1 bra 	$L__BB1_2;
	mul.wide.s32 	%rd3, %r3, 8;
	add.s64 	%rd4, %rd1, %rd3;
	mov.b32 	%r6, 0;
	mov.b32 	%r7, 99;
	st.global.v2.u32 	[%rd4+256], {%r7, %r6};
$L__BB1_2:
	setp.ne.s32 	%p2, %r1, 0;
	setp.gt.u32 	%p3, %r2, 31;
	or.pred  	%p4, %p2, %p3;
	@%p4 bra 	$L__BB1_4;
	mul.wide.u32 	%rd5, %r2, 8;
	add.s64 	%rd6, %rd1, %rd5;
	mov.b32 	%r9, 0;
	st.global.v2.u32 	[%rd6], {%r9, %r9};
$L__BB1_4:
	ret;

}
	// .globl	_ZN3cub18CUB_300001_SM_10006detail4scan16DeviceScanKernelINS2_10policy_hubIjjjjN4cuda3std3__44plusIvEEE10Policy1000EPjSC_NS0_13ScanTileStateIjLb1EEES9_NS0_8NullTypeEjjLb0ESF_EEvT0_T1_T2_iT3_T4_T5_
.visible .entry _ZN3cub18CUB_300001_SM_10006detail4scan16DeviceScanKernelINS2_10policy_hubIjjjjN4cuda3std3__44plusIvEEE10Policy1000EPjSC_NS0_13ScanTileStateIjLb1EEES9_NS0_8NullTypeEjjLb0ESF_EEvT0_T1_T2_iT3_T4_T5_(
	.param .u64 .ptr .align 1 _ZN3cub18CUB_300001_SM_10006detail4scan16DeviceScanKernelINS2_10policy_hubIjjjjN4cuda3std3__44plusIvEEE10Policy1000EPjSC_NS0_13ScanTileStateIjLb1EEES9_NS0_8NullTypeEjjLb0ESF_EEvT0_T1_T2_iT3_T4_T5__param_0,
	.param .u64 .ptr .align 1 _ZN3cub18CUB_300001_SM_10006detail4scan16DeviceScanKernelINS2_10policy_hubIjjjjN4cuda3std3__44plusIvEEE10Policy1000EPjSC_NS0_13ScanTileStateIjLb1EEES9_NS0_8NullTypeEjjLb0ESF_EEvT0_T1_T2_iT3_T4_T5__param_1,
	.param .align 8 .b8 _ZN3cub18CUB_300001_SM_10006detail4scan16DeviceScanKernelINS2_10policy_hubIjjjjN4cuda3std3__44plusIvEEE10Policy1000EPjSC_NS0_13ScanTileStateIjLb1EEES9_NS0_8NullTypeEjjLb0ESF_EEvT0_T1_T2_iT3_T4_T5__param_2[8],
	.param .u32 _ZN3cub18CUB_300001_SM_10006detail4scan16DeviceScanKernelINS2_10policy_hubIjjjjN4cuda3std3__44plusIvEEE10Policy1000EPjSC_NS0_13ScanTileStateIjLb1EEES9_NS0_8NullTypeEjjLb0ESF_EEvT0_T1_T2_iT3_T4_T5__param_3,
	.param .align 1 .b8 _ZN3cub18CUB_300001_SM_10006detail4scan16DeviceScanKernelINS2_10policy_hubIjjjjN4cuda3std3__44plusIvEEE10Policy1000EPjSC_NS0_13ScanTileStateIjLb1EEES9_NS0_8NullTypeEjjLb0ESF_EEvT0_T1_T2_iT3_T4_T5__param_4[1],
	.param .align 1 .b8 _ZN3cub18CUB_300001_SM_10006detail4scan16DeviceScanKernelINS2_10policy_hubIjjjjN4cuda3std3__44plusIvEEE10Policy1000EPjSC_NS0_13ScanTileStateIjLb1EEES9_NS0_8NullTypeEjjLb0ESF_EEvT0_T1_T2_iT3_T4_T5__param_5[1],
	.param .u32 _ZN3cub18CUB_300001_SM_10006detail4scan16DeviceScanKernelINS2_10policy_hubIjjjjN4cuda3std3__44plusIvEEE10Policy1000EPjSC_NS0_13ScanTileStateIjLb1EEES9_NS0_8NullTypeEjjLb0ESF_EEvT0_T1_T2_iT3_T4_T5__param_6
)
.maxntid 384
{
	.reg .pred 	%p<160>;
	.reg .b32 	%r<1038>;
	.reg .b64 	%rd<58>;
	// demoted variable
	.shared .align 16 .b8 _ZZN3cub18CUB_300001_SM_10006detail4scan16DeviceScanKernelINS2_10policy_hubIjjjjN4cuda3std3__44plusIvEEE10Policy1000EPjSC_NS0_13ScanTileStateIjLb1EEES9_NS0_8NullTypeEjjLb0ESF_EEvT0_T1_T2_iT3_T4_T5_E12temp_storage[33808];
	ld.param.u64 	%rd2, [_ZN3cub18CUB_300001_SM_10006detail4scan16DeviceScanKernelINS2_10policy_hubIjjjjN4cuda3std3__44plusIvEEE10Policy1000EPjSC_NS0_13ScanTileStateIjLb1EEES9_NS0_8NullTypeEjjLb0ESF_EEvT0_T1_T2_iT3_T4_T5__param_2];
	ld.param.u64 	%rd13, [_ZN3cub18CUB_300001_SM_10006detail4scan16DeviceScanKernelINS2_10policy_hubIjjjjN4cuda3std3__44plusIvEEE10Policy1000EPjSC_NS0_13ScanTileStateIjLb1EEES9_NS0_8NullTypeEjjLb0ESF_EEvT0_T1_T2_iT3_T4_T5__param_0];
	ld.param.u32 	%r235, [_ZN3cub18CUB_300001_SM_10006detail4scan16DeviceScanKernelINS2_10policy_hubIjjjjN4cuda3std3__44plusIvEEE10Policy1000EPjSC_NS0_13ScanTileStateIjLb1EEES9_NS0_8NullTypeEjjLb0ESF_EEvT0_T1_T2_iT3_T4_T5__param_3];
	ld.param.u32 	%r236, [_ZN3cub18CUB_300001_SM_10006detail4scan16DeviceScanKernelINS2_10policy_hubIjjjjN4cuda3std3__44plusIvEEE10Policy1000EPjSC_NS0_13ScanTileStateIjLb1EEES9_NS0_8NullTypeEjjLb0ESF_EEvT0_T1_T2_iT3_T4_T5__param_6];
	cvta.to.global.u64 	%rd1, %rd13;
	mov.u32 	%r237, %ctaid.x;
	add.s32 	%r986, %r235, %r237;
	mul.lo.s32 	%r2, %r986, 8448;
	sub.s32 	%r3, %r236, %r2;
	setp.lt.u32 	%p1, %r3, 8449;
	@%p1 bra 	$L__BB2_26;
	cvt.u64.u32 	%rd37, %r2;
	mov.u32 	%r4, %tid.x;
	and.b32  	%r630, %r4, 31;
	and.b32  	%r631, %r4, 992;
	mul.lo.s32 	%r632, %r631, 22;
	or.b32  	%r633, %r632, %r630;
	cvt.u64.u32 	%rd38, %r633;
	add.s64 	%rd3, %rd38, %rd37;
	shl.b64 	%rd39, %rd3, 2;
	add.s64 	%rd40, %rd1, %rd39;
	ld.global.u32 	%r634, [%rd40];
	ld.global.u32 	%r635, [%rd40+128];
	ld.global.u32 	%r636, [%rd40+256];
	ld.global.u32 	%r637, [%rd40+384];
	ld.global.u32 	%r638, [%rd40+512];
	ld.global.u32 	%r639, [%rd40+640];
	ld.global.u32 	%r640, [%rd40+768];
	ld.global.u32 	%r641, [%rd40+896];
	ld.global.u32 	%r642, [%rd40+1024];
	ld.global.u32 	%r643, [%rd40+1152];
	ld.global.u32 	%r644, [%rd40+1280];
	ld.global.u32 	%r645, [%rd40+1408];
	ld.global.u32 	%r646, [%rd40+1536];
	ld.global.u32 	%r647, [%rd40+1664];
	ld.global.u32 	%r648, [%rd40+1792];
	ld.global.u32 	%r649, [%rd40+1920];
	ld.global.u32 	%r650, [%rd40+2048];
	ld.global.u32 	%r651, [%rd40+2176];
	ld.global.u32 	%r652, [%rd40+2304];
	ld.global.u32 	%r653, [%rd40+2432];
	ld.global.u32 	%r654, [%rd40+2560];
	ld.global.u32 	%r655, [%rd40+2688];
	// begin inline asm
	mov.u32 %r629, %laneid;
	// end inline asm
	shr.u32 	%r6, %r4, 5;
	mad.lo.s32 	%r656, %r6, 704, %r629;
	shl.b32 	%r657, %r656, 2;
	mov.u32 	%r658, _ZZN3cub18CUB_300001_SM_10006detail4scan16DeviceScanKernelINS2_10policy_hubIjjjjN4cuda3std3__44plusIvEEE10Policy1000EPjSC_NS0_13ScanTileStateIjLb1EEES9_NS0_8NullTypeEjjLb0ESF_EEvT0_T1_T2_iT3_T4_T5_E12temp_storage;
	add.s32 	%r7, %r658, %r657;
	st.shared.u32 	[%r7], %r634;
	st.shared.u32 	[%r7+128], %r635;
	st.shared.u32 	[%r7+256], %r636;
	st.shared.u32 	[%r7+384], %r637;
	st.shared.u32 	[%r7+512], %r638;
	st.shared.u32 	[%r7+640], %r639;
	st.shared.u32 	[%r7+768], %r640;
	st.shared.u32 	[%r7+896], %r641;
	st.shared.u32 	[%r7+1024], %r642;
	st.shared.u32 	[%r7+1152], %r643;
	st.shared.u32 	[%r7+1280], %r644;
	st.shared.u32 	[%r7+1408], %r645;
	st.shared.u32 	[%r7+1536], %r646;
	st.shared.u32 	[%r7+1664], %r647;
	st.shared.u32 	[%r7+1792], %r648;
	st.shared.u32 	[%r7+1920], %r649;
	st.shared.u32 	[%r7+2048], %r650;
	st.shared.u32 	[%r7+2176], %r651;
	st.shared.u32 	[%r7+2304], %r652;
	st.shared.u32 	[%r7+2432], %r653;
	st.shared.u32 	[%r7+2560], %r654;
	st.shared.u32 	[%r7+2688], %r655;
	bar.warp.sync 	-1;
	mad.lo.s32 	%r8, %r629, 84, %r7;
	ld.shared.v2.u32 	{%r9, %r10}, [%r8];
	ld.shared.v2.u32 	{%r11, %r12}, [%r8+8];
	ld.shared.v2.u32 	{%r13, %r14}, [%r8+16];
	ld.shared.v2.u32 	{%r15, %r16}, [%r8+24];
	ld.shared.v2.u32 	{%r17, %r18}, [%r8+32];
	ld.shared.v2.u32 	{%r19, %r20}, [%r8+40];
	ld.shared.v2.u32 	{%r21, %r22}, [%r8+48];
	ld.shared.v2.u32 	{%r23, %r24}, [%r8+56];
	ld.shared.v2.u32 	{%r25, %r26}, [%r8+64];
	ld.shared.v2.u32 	{%r27, %r28}, [%r8+72];
	ld.shared.v2.u32 	{%r29, %r30}, [%r8+80];
	bar.sync 	0;
	setp.ne.s32 	%p104, %r986, 0;
	@%p104 bra 	$L__BB2_6;
	add.s32 	%r880, %r10, %r9;
	add.s32 	%r881, %r11, %r880;
	add.s32 	%r882, %r12, %r881;
	add.s32 	%r883, %r13, %r882;
	add.s32 	%r884, %r14, %r883;
	add.s32 	%r885, %r15, %r884;
	add.s32 	%r886, %r16, %r885;
	add.s32 	%r887, %r17, %r886;
	add.s32 	%r888, %r18, %r887;
	add.s32 	%r889, %r19, %r888;
	add.s32 	%r890, %r20, %r889;
	add.s32 	%r891, %r21, %r890;
	add.s32 	%r892, %r22, %r891;
	add.s32 	%r893, %r23, %r892;
	add.s32 	%r894, %r24, %r893;
	add.s32 	%r895, %r25, %r894;
	add.s32 	%r896, %r26, %r895;
	add.s32 	%r897, %r27, %r896;
	add.s32 	%r898, %r28, %r897;
	add.s32 	%r899, %r29, %r898;
	add.s32 	%r854, %r30, %r899;
	mov.b32 	%r852, 1;
	mov.b32 	%r877, 0;
	mov.b32 	%r879, -1;
	// begin inline asm
	{  .reg .u32 r0;  .reg .pred p;  shfl.sync.up.b32 r0|p, %r854, %r852, %r877, %r879;  @p add.u32 r0, r0, %r854;  mov.u32 %r850, r0;}
	// end inline asm
	mov.b32 	%r858, 2;
	// begin inline asm
	{  .reg .u32 r0;  .reg .pred p;  shfl.sync.up.b32 r0|p, %r850, %r858, %r877, %r879;  @p add.u32 r0, r0, %r850;  mov.u32 %r856, r0;}
	// end inline asm
	mov.b32 	%r864, 4;
	// begin inline asm
	{  .reg .u32 r0;  .reg .pred p;  shfl.sync.up.b32 r0|p, %r856, %r864, %r877, %r879;  @p add.u32 r0, r0, %r856;  mov.u32 %r862, r0;}
	// end inline asm
	mov.b32 	%r870, 8;
	// begin inline asm
	{  .reg .u32 r0;  .reg .pred p;  shfl.sync.up.b32 r0|p, %r862, %r870, %r877, %r879;  @p add.u32 r0, r0, %r862;  mov.u32 %r868, r0;}
	// end inline asm
	mov.b32 	%r876, 16;
	// begin inline asm
	{  .reg .u32 r0;  .reg .pred p;  shfl.sync.up.b32 r0|p, %r868, %r876, %r877, %r879;  @p add.u32 r0, r0, %r868;  mov.u32 %r874, r0;}
	// end inline asm
	setp.ne.s32 	%p146, %r629, 31;
	@%p146 bra 	$L__BB2_4;
	shl.b32 	%r900, %r6, 2;
	add.s32 	%r902, %r658, %r900;
	st.shared.u32 	[%r902+16], %r874;
$L__BB2_4:
	sub.s32 	%r903, %r874, %r854;
	bar.sync 	0;
	ld.shared.v4.u32 	{%r904, %r905, %r906, %r907}, [_ZZN3cub18CUB_300001_SM_10006detail4scan16DeviceScanKernelINS2_10policy_hubIjjjjN4cuda3std3__44plusIvEEE10Policy1000EPjSC_NS0_13ScanTileStateIjLb1EEES9_NS0_8NullTypeEjjLb0ESF_EEvT0_T1_T2_iT3_T4_T5_E12temp_storage+16];
	add.s32 	%r908, %r905, %r904;
	setp.eq.s32 	%p147, %r6, 2;
	selp.b32 	%r909, %r908, %r904, %p147;
	add.s32 	%r910, %r908, %r906;
	setp.eq.s32 	%p148, %r6, 3;
	selp.b32 	%r911, %r910, %r909, %p148;
	add.s32 	%r912, %r910, %r907;
	setp.eq.s32 	%p149, %r6, 4;
	selp.b32 	%r913, %r912, %r911, %p149;
	ld.shared.v4.u32 	{%r914, %r915, %r916, %r917}, [_ZZN3cub18CUB_300001_SM_10006detail4scan16DeviceScanKernelINS2_10policy_hubIjjjjN4cuda3std3__44plusIvEEE10Policy1000EPjSC_NS0_13ScanTileStateIjLb1EEES9_NS0_8NullTypeEjjLb0ESF_EEvT0_T1_T2_iT3_T4_T5_E12temp_storage+32];
	add.s32 	%r918, %r912, %r914;
	setp.eq.s32 	%p150, %r6, 5;
	selp.b32 	%r919, %r918, %r913, %p150;
	add.s32 	%r920, %r918, %r915;
	setp.eq.s32 	%p151, %r6, 6;
	selp.b32 	%r921, %r920, %r919, %p151;
	add.s32 	%r922, %r920, %r916;
	setp.eq.s32 	%p152, %r6, 7;
	selp.b32 	%r923, %r922, %r921, %p152;
	add.s32 	%r924, %r922, %r917;
	setp.eq.s32 	%p153, %r6, 8;
	selp.b32 	%r925, %r924, %r923, %p153;
	ld.shared.v4.u32 	{%r926, %r927, %r928, %r929}, [_ZZN3cub18CUB_300001_SM_10006detail4scan16DeviceScanKernelINS2_10policy_hubIjjjjN4cuda3std3__44plusIvEEE10Policy1000EPjSC_NS0_13ScanTileStateIjLb1EEES9_NS0_8NullTypeEjjLb0ESF_EEvT0_T1_T2_iT3_T4_T5_E12temp_storage+48];
	add.s32 	%r930, %r924, %r926;
	setp.eq.s32 	%p154, %r6, 9;
	selp.b32 	%r931, %r930, %r925, %p154;
	add.s32 	%r932, %r930, %r927;
	setp.eq.s32 	%p155, %r6, 10;
	selp.b32 	%r933, %r932, %r931, %p155;
	add.s32 	%r934, %r932, %r928;
	setp.eq.s32 	%p156, %r6, 11;
	selp.b32 	%r935, %r934, %r933, %p156;
	add.s32 	%r33, %r934, %r929;
	setp.lt.u32 	%p157, %r4, 32;
	setp.eq.s32 	%p158, %r629, 0;
	selp.b32 	%r936, 0, %r903, %p158;
	add.s32 	%r937, %r935, %r936;
	selp.b32 	%r1000, %r903, %r937, %p157;
	setp.ne.s32 	%p159, %r4, 0;
	@%p159 bra 	$L__BB2_25;
	add.s64 	%rd52, %rd2, 256;
	mov.b32 	%r938, 101;
	// begin inline asm
	st.relaxed.gpu.v2.u32 [%rd52], {%r938, %r33};
	// end inline asm
	mov.b32 	%r1000, 0;
	bra.uni 	$L__BB2_25;
$L__BB2_6:
	add.s32 	%r689, %r10, %r9;
	add.s32 	%r690, %r11, %r689;
	add.s32 	%r691, %r12, %r690;
	add.s32 	%r692, %r13, %r691;
	add.s32 	%r693, %r14, %r692;
	add.s32 	%r694, %r15, %r693;
	add.s32 	%r695, %r16, %r694;
	add.s32 	%r696, %r17, %r695;
	add.s32 	%r697, %r18, %r696;
	add.s32 	%r698, %r19, %r697;
	add.s32 	%r699, %r20, %r698;
	add.s32 	%r700, %r21, %r699;
	add.s32 	%r701, %r22, %r700;
	add.s32 	%r702, %r23, %r701;
	add.s32 	%r703, %r24, %r702;
	add.s32 	%r704, %r25, %r703;
	add.s32 	%r705, %r26, %r704;
	add.s32 	%r706, %r27, %r705;
	add.s32 	%r707, %r28, %r706;
	add.s32 	%r708, %r29, %r707;
	add.s32 	%r663, %r30, %r708;
	mov.b32 	%r661, 1;
	mov.b32 	%r686, 0;
	mov.b32 	%r688, -1;
	// begin inline asm
	{  .reg .u32 r0;  .reg .pred p;  shfl.sync.up.b32 r0|p, %r663, %r661, %r686, %r688;  @p add.u32 r0, r0, %r663;  mov.u32 %r659, r0;}
	// end inline asm
	mov.b32 	%r667, 2;
	// begin inline asm
	{  .reg .u32 r0;  .reg .pred p;  shfl.sync.up.b32 r0|p, %r659, %r667, %r686, %r688;  @p add.u32 r0, r0, %r659;  mov.u32 %r665, r0;}
	// end inline asm
	mov.b32 	%r673, 4;
	// begin inline asm
	{  .reg .u32 r0;  .reg .pred p;  shfl.sync.up.b32 r0|p, %r665, %r673, %r686, %r688;  @p add.u32 r0, r0, %r665;  mov.u32 %r671, r0;}
	// end inline asm
	mov.b32 	%r679, 8;
	// begin inline asm
	{  .reg .u32 r0;  .reg .pred p;  shfl.sync.up.b32 r0|p, %r671, %r679, %r686, %r688;  @p add.u32 r0, r0, %r671;  mov.u32 %r677, r0;}
	// end inline asm
	mov.b32 	%r685, 16;
	// begin inline asm
	{  .reg .u32 r0;  .reg .pred p;  shfl.sync.up.b32 r0|p, %r677, %r685, %r686, %r688;  @p add.u32 r0, r0, %r677;  mov.u32 %r683, r0;}
	// end inline asm
	setp.ne.s32 	%p105, %r629, 31;
	@%p105 bra 	$L__BB2_8;
	shl.b32 	%r709, %r6, 2;
	add.s32 	%r711, %r658, %r709;
	st.shared.u32 	[%r711+16], %r683;
$L__BB2_8:
	sub.s32 	%r712, %r683, %r663;
	bar.sync 	0;
	ld.shared.v4.u32 	{%r713, %r714, %r715, %r716}, [_ZZN3cub18CUB_300001_SM_10006detail4scan16DeviceScanKernelINS2_10policy_hubIjjjjN4cuda3std3__44plusIvEEE10Policy1000EPjSC_NS0_13ScanTileStateIjLb1EEES9_NS0_8NullTypeEjjLb0ESF_EEvT0_T1_T2_iT3_T4_T5_E12temp_storage+16];
	add.s32 	%r717, %r714, %r713;
	setp.eq.s32 	%p106, %r6, 2;
	selp.b32 	%r718, %r717, %r713, %p106;
	add.s32 	%r719, %r717, %r715;
	setp.eq.s32 	%p107, %r6, 3;
	selp.b32 	%r720, %r719, %r718, %p107;
	add.s32 	%r721, %r719, %r716;
	setp.eq.s32 	%p108, %r6, 4;
	selp.b32 	%r722, %r721, %r720, %p108;
	ld.shared.v4.u32 	{%r723, %r724, %r725, %r726}, [_ZZN3cub18CUB_300001_SM_10006detail4scan16DeviceScanKernelINS2_10policy_hubIjjjjN4cuda3std3__44plusIvEEE10Policy1000EPjSC_NS0_13ScanTileStateIjLb1EEES9_NS0_8NullTypeEjjLb0ESF_EEvT0_T1_T2_iT3_T4_T5_E12temp_storage+32];
	add.s32 	%r727, %r721, %r723;
	setp.eq.s32 	%p109, %r6, 5;
	selp.b32 	%r728, %r727, %r722, %p109;
	add.s32 	%r729, %r727, %r724;
	setp.eq.s32 	%p110, %r6, 6;
	selp.b32 	%r730, %r729, %r728, %p110;
	add.s32 	%r731, %r729, %r725;
	setp.eq.s32 	%p111, %r6, 7;
	selp.b32 	%r732, %r731, %r730, %p111;
	add.s32 	%r733, %r731, %r726;
	setp.eq.s32 	%p112, %r6, 8;
	selp.b32 	%r734, %r733, %r732, %p112;
	ld.shared.v4.u32 	{%r735, %r736, %r737, %r738}, [_ZZN3cub18CUB_300001_SM_10006detail4scan16DeviceScanKernelINS2_10policy_hubIjjjjN4cuda3std3__44plusIvEEE10Policy1000EPjSC_NS0_13ScanTileStateIjLb1EEES9_NS0_8NullTypeEjjLb0ESF_EEvT0_T1_T2_iT3_T4_T5_E12temp_storage+48];
	add.s32 	%r739, %r733, %r735;
	setp.eq.s32 	%p113, %r6, 9;
	selp.b32 	%r740, %r739, %r734, %p113;
	add.s32 	%r741, %r739, %r736;
	setp.eq.s32 	%p114, %r6, 10;
	selp.b32 	%r742, %r741, %r740, %p114;
	add.s32 	%r743, %r741, %r737;
	setp.eq.s32 	%p115, %r6, 11;
	selp.b32 	%r744, %r743, %r742, %p115;
	add.s32 	%r37, %r743, %r738;
	setp.gt.u32 	%p116, %r4, 31;
	setp.lt.u32 	%p117, %r4, 32;
	setp.eq.s32 	%p118, %r629, 0;
	selp.b32 	%r745, 0, %r712, %p118;
	add.s32 	%r999, %r744, %r745;
	selp.b32 	%r39, %r712, %r999, %p117;
	@%p116 bra 	$L__BB2_24;
	setp.ne.s32 	%p119, %r4, 0;
	mul.wide.s32 	%rd41, %r986, 8;
	add.s64 	%rd4, %rd2, %rd41;
	@%p119 bra 	$L__BB2_11;
	st.shared.u32 	[_ZZN3cub18CUB_300001_SM_10006detail4scan16DeviceScanKernelINS2_10policy_hubIjjjjN4cuda3std3__44plusIvEEE10Policy1000EPjSC_NS0_13ScanTileStateIjLb1EEES9_NS0_8NullTypeEjjLb0ESF_EEvT0_T1_T2_iT3_T4_T5_E12temp_storage+12], %r37;
	add.s64 	%rd42, %rd4, 256;
	mov.b32 	%r746, 100;
	// begin inline asm
	st.relaxed.gpu.v2.u32 [%rd42], {%r746, %r37};
	// end inline asm
$L__BB2_11:
	not.b32 	%r752, %r4;
	add.s32 	%r994, %r986, %r752;
	mov.b32 	%r748, 830;
	// begin inline asm
	nanosleep.u32 %r748;
	// end inline asm
	mul.wide.s32 	%rd44, %r994, 8;
	add.s64 	%rd45, %rd2, %rd44;
	add.s64 	%rd43, %rd45, 256;
	// begin inline asm
	ld.relaxed.gpu.v2.u32 {%r996, %r988}, [%rd43];
	// end inline asm
	mov.b32 	%r989, 952;
$L__BB2_12:
	setp.eq.s32 	%p120, %r996, 99;
	mov.b32 	%r753, -1;
	vote.sync.any.pred 	%p121, %p120, %r753;
	not.pred 	%p122, %p121;
	@%p122 bra 	$L__BB2_14;
	mul.lo.s32 	%r848, %r986, 16807;
	and.b32  	%r986, %r848, 2147483647;
	add.s32 	%r849, %r989, 1;
	rem.u32 	%r845, %r986, %r849;
	// begin inline asm
	nanosleep.u32 %r845;
	// end inline asm
	shr.u32 	%r989, %r989, 1;
	// begin inline asm
	ld.relaxed.gpu.v2.u32 {%r996, %r988}, [%rd43];
	// end inline asm
	bra.uni 	$L__BB2_12;
$L__BB2_14:
	setp.eq.s32 	%p123, %r996, 101;
	mov.b32 	%r780, -1;
	vote.sync.ballot.b32 	%r782, %p123, %r780;
	// begin inline asm
	mov.u32 %r755, %lanemask_ge;
	// end inline asm
	and.b32  	%r783, %r782, %r755;
	or.b32  	%r784, %r783, -2147483648;
	add.s32 	%r785, %r784, -1;
	not.b32 	%r786, %r784;
	and.b32  	%r787, %r786, %r785;
	popc.b32 	%r759, %r787;
	mov.b32 	%r758, 1;
	// begin inline asm
	shfl.sync.down.b32 %r756, %r988, %r758, %r759, %r780;
	// end inline asm
	setp.lt.s32 	%p125, %r629, %r759;
	selp.b32 	%r788, %r756, 0, %p125;
	add.s32 	%r762, %r788, %r988;
	mov.b32 	%r763, 2;
	// begin inline asm
	shfl.sync.down.b32 %r761, %r762, %r763, %r759, %r780;
	// end inline asm
	add.s32 	%r54, %r629, 2;
	setp.gt.s32 	%p126, %r54, %r759;
	selp.b32 	%r789, 0, %r761, %p126;
	add.s32 	%r767, %r762, %r789;
	mov.b32 	%r768, 4;
	// begin inline asm
	shfl.sync.down.b32 %r766, %r767, %r768, %r759, %r780;
	// end inline asm
	add.s32 	%r55, %r629, 4;
	setp.gt.s32 	%p127, %r55, %r759;
	selp.b32 	%r790, 0, %r766, %p127;
	add.s32 	%r772, %r767, %r790;
	mov.b32 	%r773, 8;
	// begin inline asm
	shfl.sync.down.b32 %r771, %r772, %r773, %r759, %r780;
	// end inline asm
	add.s32 	%r56, %r629, 8;
	setp.gt.s32 	%p128, %r56, %r759;
	selp.b32 	%r791, 0, %r771, %p128;
	add.s32 	%r777, %r772, %r791;
	mov.b32 	%r778, 16;
	// begin inline asm
	shfl.sync.down.b32 %r776, %r777, %r778, %r759, %r780;
	// end inline asm
	add.s32 	%r57, %r629, 16;
	setp.gt.s32 	%p129, %r57, %r759;
	selp.b32 	%r792, 0, %r776, %p129;
	add.s32 	%r993, %r777, %r792;
	add.s64 	%rd6, %rd2, 256;
	mov.b32 	%r990, 952;
$L__BB2_15:
	setp.ne.s32 	%p130, %r996, 101;
	mov.b32 	%r793, -1;
	vote.sync.all.pred 	%p131, %p130, %r793;
	not.pred 	%p132, %p131;
	@%p132 bra 	$L__BB2_20;
	shr.u32 	%r990, %r990, 1;
	mul.wide.s32 	%rd48, %r994, 8;
	add.s64 	%rd49, %rd6, %rd48;
	add.s64 	%rd47, %rd49, -256;
	// begin inline asm
	ld.relaxed.gpu.v2.u32 {%r996, %r997}, [%rd47];
	// end inline asm
	mov.u32 	%r998, %r990;
$L__BB2_17:
	setp.eq.s32 	%p136, %r996, 99;
	mov.b32 	%r801, -1;
	vote.sync.any.pred 	%p137, %p136, %r801;
	not.pred 	%p138, %p137;
	@%p138 bra 	$L__BB2_19;
	mul.lo.s32 	%r843, %r986, 16807;
	and.b32  	%r986, %r843, 2147483647;
	add.s32 	%r844, %r998, 1;
	rem.u32 	%r840, %r986, %r844;
	// begin inline asm
	nanosleep.u32 %r840;
	// end inline asm
	shr.u32 	%r998, %r998, 1;
	// begin inline asm
	ld.relaxed.gpu.v2.u32 {%r996, %r997}, [%rd47];
	// end inline asm
	bra.uni 	$L__BB2_17;
$L__BB2_19:
	setp.eq.s32 	%p139, %r996, 101;
	mov.b32 	%r827, -1;
	vote.sync.ballot.b32 	%r828, %p139, %r827;
	and.b32  	%r829, %r828, %r755;
	or.b32  	%r830, %r829, -2147483648;
	add.s32 	%r831, %r830, -1;
	not.b32 	%r832, %r830;
	and.b32  	%r833, %r832, %r831;
	popc.b32 	%r806, %r833;
	mov.b32 	%r805, 1;
	// begin inline asm
	shfl.sync.down.b32 %r803, %r997, %r805, %r806, %r827;
	// end inline asm
	setp.lt.s32 	%p141, %r629, %r806;
	selp.b32 	%r834, %r803, 0, %p141;
	add.s32 	%r809, %r834, %r997;
	mov.b32 	%r810, 2;
	// begin inline asm
	shfl.sync.down.b32 %r808, %r809, %r810, %r806, %r827;
	// end inline asm
	setp.gt.s32 	%p142, %r54, %r806;
	selp.b32 	%r835, 0, %r808, %p142;
	add.s32 	%r814, %r809, %r835;
	mov.b32 	%r815, 4;
	// begin inline asm
	shfl.sync.down.b32 %r813, %r814, %r815, %r806, %r827;
	// end inline asm
	setp.gt.s32 	%p143, %r55, %r806;
	selp.b32 	%r836, 0, %r813, %p143;
	add.s32 	%r819, %r814, %r836;
	mov.b32 	%r820, 8;
	// begin inline asm
	shfl.sync.down.b32 %r818, %r819, %r820, %r806, %r827;
	// end inline asm
	setp.gt.s32 	%p144, %r56, %r806;
	selp.b32 	%r837, 0, %r818, %p144;
	add.s32 	%r824, %r819, %r837;
	mov.b32 	%r825, 16;
	// begin inline asm
	shfl.sync.down.b32 %r823, %r824, %r825, %r806, %r827;
	// end inline asm
	setp.gt.s32 	%p145, %r57, %r806;
	selp.b32 	%r838, 0, %r823, %p145;
	add.s32 	%r839, %r838, %r993;
	add.s32 	%r993, %r839, %r824;
	add.s32 	%r994, %r994, -32;
	bra.uni 	$L__BB2_15;
$L__BB2_20:
	@%p119 bra 	$L__BB2_22;
	add.s32 	%r796, %r993, %r37;
	add.s64 	%rd46, %rd4, 256;
	mov.b32 	%r795, 101;
	// begin inline asm
	st.relaxed.gpu.v2.u32 [%rd46], {%r795, %r796};
	// end inline asm
	st.shared.u32 	[_ZZN3cub18CUB_300001_SM_10006detail4scan16DeviceScanKernelINS2_10policy_hubIjjjjN4cuda3std3__44plusIvEEE10Policy1000EPjSC_NS0_13ScanTileStateIjLb1EEES9_NS0_8NullTypeEjjLb0ESF_EEvT0_T1_T2_iT3_T4_T5_E12temp_storage+4], %r993;
	st.shared.u32 	[_ZZN3cub18CUB_300001_SM_10006detail4scan16DeviceScanKernelINS2_10policy_hubIjjjjN4cuda3std3__44plusIvEEE10Policy1000EPjSC_NS0_13ScanTileStateIjLb1EEES9_NS0_8NullTypeEjjLb0ESF_EEvT0_T1_T2_iT3_T4_T5_E12temp_storage+8], %r796;
$L__BB2_22:
	setp.ne.s32 	%p134, %r629, 0;
	mov.u32 	%r999, %r39;
	@%p134 bra 	$L__BB2_24;
	st.shared.u32 	[_ZZN3cub18CUB_300001_SM_10006detail4scan16DeviceScanKernelINS2_10policy_hubIjjjjN4cuda3std3__44plusIvEEE10Policy1000EPjSC_NS0_13ScanTileStateIjLb1EEES9_NS0_8NullTypeEjjLb0ESF_EEvT0_T1_T2_iT3_T4_T5_E12temp_storage+76], %r993;
	mov.u32 	%r999, %r993;
$L__BB2_24:
	bar.sync 	0;
	setp.eq.s32 	%p135, %r4, 0;
	ld.shared.u32 	%r797, [_ZZN3cub18CUB_300001_SM_10006detail4scan16DeviceScanKernelINS2_10policy_hubIjjjjN4cuda3std3__44plusIvEEE10Policy1000EPjSC_NS0_13ScanTileStateIjLb1EEES9_NS0_8NullTypeEjjLb0ESF_EEvT0_T1_T2_iT3_T4_T5_E12temp_storage+76];
	selp.b32 	%r798, 0, %r797, %p135;
	add.s32 	%r1000, %r798, %r999;
$L__BB2_25:
	ld.param.u64 	%rd57, [_ZN3cub18CUB_300001_SM_10006detail4scan16DeviceScanKernelINS2_10policy_hubIjjjjN4cuda3std3__44plusIvEEE10Policy1000EPjSC_NS0_13ScanTileStateIjLb1EEES9_NS0_8NullTypeEjjLb0ESF_EEvT0_T1_T2_iT3_T4_T5__param_1];
	add.s32 	%r941, %r1000, %r9;
	add.s32 	%r942, %r10, %r941;
	add.s32 	%r943, %r11, %r942;
	add.s32 	%r944, %r12, %r943;
	add.s32 	%r945, %r13, %r944;
	add.s32 	%r946, %r14, %r945;
	add.s32 	%r947, %r15, %r946;
	add.s32 	%r948, %r16, %r947;
	add.s32 	%r949, %r17, %r948;
	add.s32 	%r950, %r18, %r949;
	add.s32 	%r951, %r19, %r950;
	add.s32 	%r952, %r20, %r951;
	add.s32 	%r953, %r21, %r952;
	add.s32 	%r954, %r22, %r953;
	add.s32 	%r955, %r23, %r954;
	add.s32 	%r956, %r24, %r955;
	add.s32 	%r957, %r25, %r956;
	add.s32 	%r958, %r26, %r957;
	add.s32 	%r959, %r27, %r958;
	add.s32 	%r960, %r28, %r959;
	add.s32 	%r961, %r29, %r960;
	add.s32 	%r962, %r30, %r961;
	bar.sync 	0;
	st.shared.v2.u32 	[%r8], {%r941, %r942};
	st.shared.v2.u32 	[%r8+8], {%r943, %r944};
	st.shared.v2.u32 	[%r8+16], {%r945, %r946};
	st.shared.v2.u32 	[%r8+24], {%r947, %r948};
	st.shared.v2.u32 	[%r8+32], {%r949, %r950};
	st.shared.v2.u32 	[%r8+40], {%r951, %r952};
	st.shared.v2.u32 	[%r8+48], {%r953, %r954};
	st.shared.v2.u32 	[%r8+56], {%r955, %r956};
	st.shared.v2.u32 	[%r8+64], {%r957, %r958};
	st.shared.v2.u32 	[%r8+72], {%r959, %r960};
	st.shared.v2.u32 	[%r8+80], {%r961, %r962};
	bar.warp.sync 	-1;
	ld.shared.u32 	%r963, [%r7];
	ld.shared.u32 	%r964, [%r7+128];
	ld.shared.u32 	%r965, [%r7+256];
	ld.shared.u32 	%r966, [%r7+384];
	ld.shared.u32 	%r967, [%r7+512];
	ld.shared.u32 	%r968, [%r7+640];
	ld.shared.u32 	%r969, [%r7+768];
	ld.shared.u32 	%r970, [%r7+896];
	ld.shared.u32 	%r971, [%r7+1024];
	ld.shared.u32 	%r972, [%r7+1152];
	ld.shared.u32 	%r973, [%r7+1280];
	ld.shared.u32 	%r974, [%r7+1408];
	ld.shared.u32 	%r975, [%r7+1536];
	ld.shared.u32 	%r976, [%r7+1664];
	ld.shared.u32 	%r977, [%r7+1792];
	ld.shared.u32 	%r978, [%r7+1920];
	ld.shared.u32 	%r979, [%r7+2048];
	ld.shared.u32 	%r980, [%r7+2176];
	ld.shared.u32 	%r981, [%r7+2304];
	ld.shared.u32 	%r982, [%r7+2432];
	ld.shared.u32 	%r983, [%r7+2560];
	ld.shared.u32 	%r984, [%r7+2688];
	cvta.to.global.u64 	%rd53, %rd57;
	add.s64 	%rd55, %rd53, %rd39;
	st.global.u32 	[%rd55], %r963;
	st.global.u32 	[%rd55+128], %r964;
	st.global.u32 	[%rd55+256], %r965;
	st.global.u32 	[%rd55+384], %r966;
	st.global.u32 	[%rd55+512], %r967;
	st.global.u32 	[%rd55+640], %r968;
	st.global.u32 	[%rd55+768], %r969;
	st.global.u32 	[%rd55+896], %r970;
	st.global.u32 	[%rd55+1024], %r971;
	st.global.u32 	[%rd55+1152], %r972;
	st.global.u32 	[%rd55+1280], %r973;
	st.global.u32 	[%rd55+1408], %r974;
	st.global.u32 	[%rd55+1536], %r975;
	st.global.u32 	[%rd55+1664], %r976;
	st.global.u32 	[%rd55+1792], %r977;
	st.global.u32 	[%rd55+1920], %r978;
	st.global.u32 	[%rd55+2048], %r979;
	st.global.u32 	[%rd55+2176], %r980;
	st.global.u32 	[%rd55+2304], %r981;
	st.global.u32 	[%rd55+2432], %r982;
	st.global.u32 	[%rd55+2560], %r983;
	st.global.u32 	[%rd55+2688], %r984;
	bra.uni 	$L__BB2_140;
$L__BB2_26:
	setp.eq.s32 	%p2, %r3, 0;
	@%p2 bra 	$L__BB2_140;
	mul.wide.u32 	%rd14, %r2, 4;
	add.s64 	%rd15, %rd1, %rd14;
	mov.u32 	%r82, %tid.x;
	ld.global.u32 	%r1022, [%rd15];
	and.b32  	%r238, %r82, 31;
	and.b32  	%r239, %r82, 992;
	mul.lo.s32 	%r240, %r239, 22;
	or.b32  	%r84, %r240, %r238;
	setp.ge.u32 	%p3, %r84, %r3;
	shl.b32 	%r241, %r84, 2;
	cvt.u64.u32 	%rd16, %r241;
	add.s64 	%rd8, %rd15, %rd16;
	mov.u32 	%r1001, %r1022;
	@%p3 bra 	$L__BB2_29;
	ld.global.u32 	%r1001, [%rd8];
$L__BB2_29:
	add.s32 	%r242, %r84, 32;
	setp.ge.u32 	%p4, %r242, %r3;
	mov.u32 	%r1002, %r1022;
	@%p4 bra 	$L__BB2_31;
	ld.global.u32 	%r1002, [%rd8+128];
$L__BB2_31:
	add.s32 	%r89, %r84, 64;
	setp.ge.u32 	%p5, %r89, %r3;
	mov.u32 	%r1003, %r1022;
	@%p5 bra 	$L__BB2_33;
	ld.global.u32 	%r1003, [%rd8+256];
$L__BB2_33:
	add.s32 	%r92, %r84, 96;
	setp.ge.u32 	%p6, %r92, %r3;
	mov.u32 	%r1004, %r1022;
	@%p6 bra 	$L__BB2_35;
	ld.global.u32 	%r1004, [%rd8+384];
$L__BB2_35:
	add.s32 	%r95, %r84, 128;
	setp.ge.u32 	%p7, %r95, %r3;
	mov.u32 	%r1005, %r1022;
	@%p7 bra 	$L__BB2_37;
	ld.global.u32 	%r1005, [%rd8+512];
$L__BB2_37:
	add.s32 	%r243, %r84, 160;
	setp.ge.u32 	%p8, %r243, %r3;
	mov.u32 	%r1006, %r1022;
	@%p8 bra 	$L__BB2_39;
	ld.global.u32 	%r1006, [%rd8+640];
$L__BB2_39:
	add.s32 	%r244, %r84, 192;
	setp.ge.u32 	%p9, %r244, %r3;
	mov.u32 	%r1007, %r1022;
	@%p9 bra 	$L__BB2_41;
	ld.global.u32 	%r1007, [%rd8+768];
$L__BB2_41:
	add.s32 	%r102, %r84, 224;
	setp.ge.u32 	%p10, %r102, %r3;
	mov.u32 	%r1008, %r1022;
	@%p10 bra 	$L__BB2_43;
	ld.global.u32 	%r1008, [%rd8+896];
$L__BB2_43:
	add.s32 	%r245, %r84, 256;
	setp.ge.u32 	%p11, %r245, %r3;
	mov.u32 	%r1009, %r1022;
	@%p11 bra 	$L__BB2_45;
	ld.global.u32 	%r1009, [%rd8+1024];
$L__BB2_45:
	add.s32 	%r246, %r84, 288;
	setp.ge.u32 	%p12, %r246, %r3;
	mov.u32 	%r1010, %r1022;
	@%p12 bra 	$L__BB2_47;
	ld.global.u32 	%r1010, [%rd8+1152];
$L__BB2_47:
	add.s32 	%r247, %r84, 320;
	setp.ge.u32 	%p13, %r247, %r3;
	mov.u32 	%r1011, %r1022;
	@%p13 bra 	$L__BB2_49;
	ld.global.u32 	%r1011, [%rd8+1280];
$L__BB2_49:
	add.s32 	%r111, %r84, 352;
	setp.ge.u32 	%p14, %r111, %r3;
	mov.u32 	%r1012, %r1022;
	@%p14 bra 	$L__BB2_51;
	ld.global.u32 	%r1012, [%rd8+1408];
$L__BB2_51:
	add.s32 	%r114, %r84, 384;
	setp.ge.u32 	%p15, %r114, %r3;
	mov.u32 	%r1013, %r1022;
	@%p15 bra 	$L__BB2_53;
	ld.global.u32 	%r1013, [%rd8+1536];
$L__BB2_53:
	add.s32 	%r117, %r84, 416;
	setp.ge.u32 	%p16, %r117, %r3;
	mov.u32 	%r1014, %r1022;
	@%p16 bra 	$L__BB2_55;
	ld.global.u32 	%r1014, [%rd8+1664];
$L__BB2_55:
	add.s32 	%r120, %r84, 448;
	setp.ge.u32 	%p17, %r120, %r3;
	mov.u32 	%r1015, %r1022;
	@%p17 bra 	$L__BB2_57;
	ld.global.u32 	%r1015, [%rd8+1792];
$L__BB2_57:
	add.s32 	%r248, %r84, 480;
	setp.ge.u32 	%p18, %r248, %r3;
	mov.u32 	%r1016, %r1022;
	@%p18 bra 	$L__BB2_59;
	ld.global.u32 	%r1016, [%rd8+1920];
$L__BB2_59:
	add.s32 	%r125, %r84, 512;
	setp.ge.u32 	%p19, %r125, %r3;
	mov.u32 	%r1017, %r1022;
	@%p19 bra 	$L__BB2_61;
	ld.global.u32 	%r1017, [%rd8+2048];
$L__BB2_61:
	add.s32 	%r249, %r84, 544;
	setp.ge.u32 	%p20, %r249, %r3;
	mov.u32 	%r1018, %r1022;
	@%p20 bra 	$L__BB2_63;
	ld.global.u32 	%r1018, [%rd8+2176];
$L__BB2_63:
	add.s32 	%r250, %r84, 576;
	setp.ge.u32 	%p21, %r250, %r3;
	mov.u32 	%r1019, %r1022;
	@%p21 bra 	$L__BB2_65;
	ld.global.u32 	%r1019, [%rd8+2304];
$L__BB2_65:
	add.s32 	%r132, %r84, 608;
	setp.ge.u32 	%p22, %r132, %r3;
	mov.u32 	%r1020, %r1022;
	@%p22 bra 	$L__BB2_67;
	ld.global.u32 	%r1020, [%rd8+2432];
$L__BB2_67:
	add.s32 	%r251, %r84, 640;
	setp.ge.u32 	%p23, %r251, %r3;
	mov.u32 	%r1021, %r1022;
	@%p23 bra 	$L__BB2_69;
	ld.global.u32 	%r1021, [%rd8+2560];
$L__BB2_69:
	add.s32 	%r137, %r84, 672;
	setp.ge.u32 	%p24, %r137, %r3;
	@%p24 bra 	$L__BB2_71;
	ld.global.u32 	%r1022, [%rd8+2688];
$L__BB2_71:
	// begin inline asm
	mov.u32 %r252, %laneid;
	// end inline asm
	shr.u32 	%r141, %r82, 5;
	mad.lo.s32 	%r253, %r141, 704, %r252;
	shl.b32 	%r254, %r253, 2;
	mov.u32 	%r255, _ZZN3cub18CUB_300001_SM_10006detail4scan16DeviceScanKernelINS2_10policy_hubIjjjjN4cuda3std3__44plusIvEEE10Policy1000EPjSC_NS0_13ScanTileStateIjLb1EEES9_NS0_8NullTypeEjjLb0ESF_EEvT0_T1_T2_iT3_T4_T5_E12temp_storage;
	add.s32 	%r142, %r255, %r254;
	st.shared.u32 	[%r142], %r1001;
	st.shared.u32 	[%r142+128], %r1002;
	st.shared.u32 	[%r142+256], %r1003;
	st.shared.u32 	[%r142+384], %r1004;
	st.shared.u32 	[%r142+512], %r1005;
	st.shared.u32 	[%r142+640], %r1006;
	st.shared.u32 	[%r142+768], %r1007;
	st.shared.u32 	[%r142+896], %r1008;
	st.shared.u32 	[%r142+1024], %r1009;
	st.shared.u32 	[%r142+1152], %r1010;
	st.shared.u32 	[%r142+1280], %r1011;
	st.shared.u32 	[%r142+1408], %r1012;
	st.shared.u32 	[%r142+1536], %r1013;
	st.shared.u32 	[%r142+1664], %r1014;
	st.shared.u32 	[%r142+1792], %r1015;
	st.shared.u32 	[%r142+1920], %r1016;
	st.shared.u32 	[%r142+2048], %r1017;
	st.shared.u32 	[%r142+2176], %r1018;
	st.shared.u32 	[%r142+2304], %r1019;
	st.shared.u32 	[%r142+2432], %r1020;
	st.shared.u32 	[%r142+2560], %r1021;
	st.shared.u32 	[%r142+2688], %r1022;
	bar.warp.sync 	-1;
	mad.lo.s32 	%r143, %r252, 84, %r142;
	ld.shared.v2.u32 	{%r144, %r145}, [%r143];
	ld.shared.v2.u32 	{%r146, %r147}, [%r143+8];
	ld.shared.v2.u32 	{%r148, %r149}, [%r143+16];
	ld.shared.v2.u32 	{%r150, %r151}, [%r143+24];
	ld.shared.v2.u32 	{%r152, %r153}, [%r143+32];
	ld.shared.v2.u32 	{%r154, %r155}, [%r143+40];
	ld.shared.v2.u32 	{%r156, %r157}, [%r143+48];
	ld.shared.v2.u32 	{%r158, %r159}, [%r143+56];
	ld.shared.v2.u32 	{%r160, %r161}, [%r143+64];
	ld.shared.v2.u32 	{%r162, %r163}, [%r143+72];
	ld.shared.v2.u32 	{%r164, %r165}, [%r143+80];
	bar.sync 	0;
	setp.ne.s32 	%p25, %r986, 0;
	@%p25 bra 	$L__BB2_75;
	add.s32 	%r485, %r145, %r144;
	add.s32 	%r486, %r146, %r485;
	add.s32 	%r487, %r147, %r486;
	add.s32 	%r488, %r148, %r487;
	add.s32 	%r489, %r149, %r488;
	add.s32 	%r490, %r150, %r489;
	add.s32 	%r491, %r151, %r490;
	add.s32 	%r492, %r152, %r491;
	add.s32 	%r493, %r153, %r492;
	add.s32 	%r494, %r154, %r493;
	add.s32 	%r495, %r155, %r494;
	add.s32 	%r496, %r156, %r495;
	add.s32 	%r497, %r157, %r496;
	add.s32 	%r498, %r158, %r497;
	add.s32 	%r499, %r159, %r498;
	add.s32 	%r500, %r160, %r499;
	add.s32 	%r501, %r161, %r500;
	add.s32 	%r502, %r162, %r501;
	add.s32 	%r503, %r163, %r502;
	add.s32 	%r504, %r164, %r503;
	add.s32 	%r459, %r165, %r504;
	mov.b32 	%r457, 1;
	mov.b32 	%r482, 0;
	mov.b32 	%r484, -1;
	// begin inline asm
	{  .reg .u32 r0;  .reg .pred p;  shfl.sync.up.b32 r0|p, %r459, %r457, %r482, %r484;  @p add.u32 r0, r0, %r459;  mov.u32 %r455, r0;}
	// end inline asm
	mov.b32 	%r463, 2;
	// begin inline asm
	{  .reg .u32 r0;  .reg .pred p;  shfl.sync.up.b32 r0|p, %r455, %r463, %r482, %r484;  @p add.u32 r0, r0, %r455;  mov.u32 %r461, r0;}
	// end inline asm
	mov.b32 	%r469, 4;
	// begin inline asm
	{  .reg .u32 r0;  .reg .pred p;  shfl.sync.up.b32 r0|p, %r461, %r469, %r482, %r484;  @p add.u32 r0, r0, %r461;  mov.u32 %r467, r0;}
	// end inline asm
	mov.b32 	%r475, 8;
	// begin inline asm
	{  .reg .u32 r0;  .reg .pred p;  shfl.sync.up.b32 r0|p, %r467, %r475, %r482, %r484;  @p add.u32 r0, r0, %r467;  mov.u32 %r473, r0;}
	// end inline asm
	mov.b32 	%r481, 16;
	// begin inline asm
	{  .reg .u32 r0;  .reg .pred p;  shfl.sync.up.b32 r0|p, %r473, %r481, %r482, %r484;  @p add.u32 r0, r0, %r473;  mov.u32 %r479, r0;}
	// end inline asm
	setp.ne.s32 	%p67, %r252, 31;
	@%p67 bra 	$L__BB2_74;
	shl.b32 	%r505, %r141, 2;
	mov.u32 	%r506, _ZZN3cub18CUB_300001_SM_10006detail4scan16DeviceScanKernelINS2_10policy_hubIjjjjN4cuda3std3__44plusIvEEE10Policy1000EPjSC_NS0_13ScanTileStateIjLb1EEES9_NS0_8NullTypeEjjLb0ESF_EEvT0_T1_T2_iT3_T4_T5_E12temp_storage;
	add.s32 	%r507, %r506, %r505;
	st.shared.u32 	[%r507+16], %r479;
$L__BB2_74:
	sub.s32 	%r508, %r479, %r459;
	bar.sync 	0;
	ld.shared.v4.u32 	{%r509, %r510, %r511, %r512}, [_ZZN3cub18CUB_300001_SM_10006detail4scan16DeviceScanKernelINS2_10policy_hubIjjjjN4cuda3std3__44plusIvEEE10Policy1000EPjSC_NS0_13ScanTileStateIjLb1EEES9_NS0_8NullTypeEjjLb0ESF_EEvT0_T1_T2_iT3_T4_T5_E12temp_storage+16];
	add.s32 	%r513, %r510, %r509;
	setp.eq.s32 	%p68, %r141, 2;
	selp.b32 	%r514, %r513, %r509, %p68;
	add.s32 	%r515, %r513, %r511;
	setp.eq.s32 	%p69, %r141, 3;
	selp.b32 	%r516, %r515, %r514, %p69;
	add.s32 	%r517, %r515, %r512;
	setp.eq.s32 	%p70, %r141, 4;
	selp.b32 	%r518, %r517, %r516, %p70;
	ld.shared.v4.u32 	{%r519, %r520, %r521, %r522}, [_ZZN3cub18CUB_300001_SM_10006detail4scan16DeviceScanKernelINS2_10policy_hubIjjjjN4cuda3std3__44plusIvEEE10Policy1000EPjSC_NS0_13ScanTileStateIjLb1EEES9_NS0_8NullTypeEjjLb0ESF_EEvT0_T1_T2_iT3_T4_T5_E12temp_storage+32];
	add.s32 	%r523, %r517, %r519;
	setp.eq.s32 	%p71, %r141, 5;
	selp.b32 	%r524, %r523, %r518, %p71;
	add.s32 	%r525, %r523, %r520;
	setp.eq.s32 	%p72, %r141, 6;
	selp.b32 	%r526, %r525, %r524, %p72;
	add.s32 	%r527, %r525, %r521;
	setp.eq.s32 	%p73, %r141, 7;
	selp.b32 	%r528, %r527, %r526, %p73;
	add.s32 	%r529, %r527, %r522;
	setp.eq.s32 	%p74, %r141, 8;
	selp.b32 	%r530, %r529, %r528, %p74;
	.pragma "used_bytes_mask 4095";
	ld.shared.v4.u32 	{%r531, %r532, %r533, %r534}, [_ZZN3cub18CUB_300001_SM_10006detail4scan16DeviceScanKernelINS2_10policy_hubIjjjjN4cuda3std3__44plusIvEEE10Policy1000EPjSC_NS0_13ScanTileStateIjLb1EEES9_NS0_8NullTypeEjjLb0ESF_EEvT0_T1_T2_iT3_T4_T5_E12temp_storage+48];
	add.s32 	%r535, %r529, %r531;
	setp.eq.s32 	%p75, %r141, 9;
	selp.b32 	%r536, %r535, %r530, %p75;
	add.s32 	%r537, %r535, %r532;
	setp.eq.s32 	%p76, %r141, 10;
	selp.b32 	%r538, %r537, %r536, %p76;
	add.s32 	%r539, %r537, %r533;
	setp.eq.s32 	%p77, %r141, 11;
	selp.b32 	%r540, %r539, %r538, %p77;
	setp.lt.u32 	%p78, %r82, 32;
	setp.eq.s32 	%p79, %r252, 0;
	selp.b32 	%r541, 0, %r508, %p79;
	add.s32 	%r542, %r540, %r541;
	selp.b32 	%r543, %r508, %r542, %p78;
	setp.eq.s32 	%p80, %r82, 0;
	selp.b32 	%r1037, 0, %r543, %p80;
	bra.uni 	$L__BB2_94;
$L__BB2_75:
	add.s32 	%r286, %r145, %r144;
	add.s32 	%r287, %r146, %r286;
	add.s32 	%r288, %r147, %r287;
	add.s32 	%r289, %r148, %r288;
	add.s32 	%r290, %r149, %r289;
	add.s32 	%r291, %r150, %r290;
	add.s32 	%r292, %r151, %r291;
	add.s32 	%r293, %r152, %r292;
	add.s32 	%r294, %r153, %r293;
	add.s32 	%r295, %r154, %r294;
	add.s32 	%r296, %r155, %r295;
	add.s32 	%r297, %r156, %r296;
	add.s32 	%r298, %r157, %r297;
	add.s32 	%r299, %r158, %r298;
	add.s32 	%r300, %r159, %r299;
	add.s32 	%r301, %r160, %r300;
	add.s32 	%r302, %r161, %r301;
	add.s32 	%r303, %r162, %r302;
	add.s32 	%r304, %r163, %r303;
	add.s32 	%r305, %r164, %r304;
	add.s32 	%r260, %r165, %r305;
	mov.b32 	%r258, 1;
	mov.b32 	%r283, 0;
	mov.b32 	%r285, -1;
	// begin inline asm
	{  .reg .u32 r0;  .reg .pred p;  shfl.sync.up.b32 r0|p, %r260, %r258, %r283, %r285;  @p add.u32 r0, r0, %r260;  mov.u32 %r256, r0;}
	// end inline asm
	mov.b32 	%r264, 2;
	// begin inline asm
	{  .reg .u32 r0;  .reg .pred p;  shfl.sync.up.b32 r0|p, %r256, %r264, %r283, %r285;  @p add.u32 r0, r0, %r256;  mov.u32 %r262, r0;}
	// end inline asm
	mov.b32 	%r270, 4;
	// begin inline asm
	{  .reg .u32 r0;  .reg .pred p;  shfl.sync.up.b32 r0|p, %r262, %r270, %r283, %r285;  @p add.u32 r0, r0, %r262;  mov.u32 %r268, r0;}
	// end inline asm
	mov.b32 	%r276, 8;
	// begin inline asm
	{  .reg .u32 r0;  .reg .pred p;  shfl.sync.up.b32 r0|p, %r268, %r276, %r283, %r285;  @p add.u32 r0, r0, %r268;  mov.u32 %r274, r0;}
	// end inline asm
	mov.b32 	%r282, 16;
	// begin inline asm
	{  .reg .u32 r0;  .reg .pred p;  shfl.sync.up.b32 r0|p, %r274, %r282, %r283, %r285;  @p add.u32 r0, r0, %r274;  mov.u32 %r280, r0;}
	// end inline asm
	setp.ne.s32 	%p26, %r252, 31;
	@%p26 bra 	$L__BB2_77;
	shl.b32 	%r306, %r141, 2;
	mov.u32 	%r307, _ZZN3cub18CUB_300001_SM_10006detail4scan16DeviceScanKernelINS2_10policy_hubIjjjjN4cuda3std3__44plusIvEEE10Policy1000EPjSC_NS0_13ScanTileStateIjLb1EEES9_NS0_8NullTypeEjjLb0ESF_EEvT0_T1_T2_iT3_T4_T5_E12temp_storage;
	add.s32 	%r308, %r307, %r306;
	st.shared.u32 	[%r308+16], %r280;
$L__BB2_77:
	sub.s32 	%r309, %r280, %r260;
	bar.sync 	0;
	ld.shared.v4.u32 	{%r310, %r311, %r312, %r313}, [_ZZN3cub18CUB_300001_SM_10006detail4scan16DeviceScanKernelINS2_10policy_hubIjjjjN4cuda3std3__44plusIvEEE10Policy1000EPjSC_NS0_13ScanTileStateIjLb1EEES9_NS0_8NullTypeEjjLb0ESF_EEvT0_T1_T2_iT3_T4_T5_E12temp_storage+16];
	add.s32 	%r314, %r311, %r310;
	setp.eq.s32 	%p27, %r141, 2;
	selp.b32 	%r315, %r314, %r310, %p27;
	add.s32 	%r316, %r314, %r312;
	setp.eq.s32 	%p28, %r141, 3;
	selp.b32 	%r317, %r316, %r315, %p28;
	add.s32 	%r318, %r316, %r313;
	setp.eq.s32 	%p29, %r141, 4;
	selp.b32 	%r319, %r318, %r317, %p29;
	ld.shared.v4.u32 	{%r320, %r321, %r322, %r323}, [_ZZN3cub18CUB_300001_SM_10006detail4scan16DeviceScanKernelINS2_10policy_hubIjjjjN4cuda3std3__44plusIvEEE10Policy1000EPjSC_NS0_13ScanTileStateIjLb1EEES9_NS0_8NullTypeEjjLb0ESF_EEvT0_T1_T2_iT3_T4_T5_E12temp_storage+32];
	add.s32 	%r324, %r318, %r320;
	setp.eq.s32 	%p30, %r141, 5;
	selp.b32 	%r325, %r324, %r319, %p30;
	add.s32 	%r326, %r324, %r321;
	setp.eq.s32 	%p31, %r141, 6;
	selp.b32 	%r327, %r326, %r325, %p31;
	add.s32 	%r328, %r326, %r322;
	setp.eq.s32 	%p32, %r141, 7;
	selp.b32 	%r329, %r328, %r327, %p32;
	add.s32 	%r330, %r328, %r323;
	setp.eq.s32 	%p33, %r141, 8;
	selp.b32 	%r331, %r330, %r329, %p33;
	ld.shared.v4.u32 	{%r332, %r333, %r334, %r335}, [_ZZN3cub18CUB_300001_SM_10006detail4scan16DeviceScanKernelINS2_10policy_hubIjjjjN4cuda3std3__44plusIvEEE10Policy1000EPjSC_NS0_13ScanTileStateIjLb1EEES9_NS0_8NullTypeEjjLb0ESF_EEvT0_T1_T2_iT3_T4_T5_E12temp_storage+48];
	add.s32 	%r336, %r330, %r332;
	setp.eq.s32 	%p34, %r141, 9;
	selp.b32 	%r337, %r336, %r331, %p34;
	add.s32 	%r338, %r336, %r333;
	setp.eq.s32 	%p35, %r141, 10;
	selp.b32 	%r339, %r338, %r337, %p35;
	add.s32 	%r340, %r338, %r334;
	setp.eq.s32 	%p36, %r141, 11;
	selp.b32 	%r341, %r340, %r339, %p36;
	add.s32 	%r171, %r340, %r335;
	setp.gt.u32 	%p37, %r82, 31;
	setp.lt.u32 	%p38, %r82, 32;
	setp.eq.s32 	%p39, %r252, 0;
	selp.b32 	%r342, 0, %r309, %p39;
	add.s32 	%r1036, %r341, %r342;
	selp.b32 	%r173, %r309, %r1036, %p38;
	@%p37 bra 	$L__BB2_93;
	setp.ne.s32 	%p40, %r82, 0;
	mul.wide.s32 	%rd17, %r986, 8;
	add.s64 	%rd9, %rd2, %rd17;
	@%p40 bra 	$L__BB2_80;
	st.shared.u32 	[_ZZN3cub18CUB_300001_SM_10006detail4scan16DeviceScanKernelINS2_10policy_hubIjjjjN4cuda3std3__44plusIvEEE10Policy1000EPjSC_NS0_13ScanTileStateIjLb1EEES9_NS0_8NullTypeEjjLb0ESF_EEvT0_T1_T2_iT3_T4_T5_E12temp_storage+12], %r171;
	add.s64 	%rd18, %rd9, 256;
	mov.b32 	%r343, 100;
	// begin inline asm
	st.relaxed.gpu.v2.u32 [%rd18], {%r343, %r171};
	// end inline asm
$L__BB2_80:
	not.b32 	%r349, %r82;
	add.s32 	%r1031, %r986, %r349;
	mov.b32 	%r345, 830;
	// begin inline asm
	nanosleep.u32 %r345;
	// end inline asm
	mul.wide.s32 	%rd20, %r1031, 8;
	add.s64 	%rd21, %rd2, %rd20;
	add.s64 	%rd19, %rd21, 256;
	// begin inline asm
	ld.relaxed.gpu.v2.u32 {%r1033, %r1025}, [%rd19];
	// end inline asm
	mov.b32 	%r1026, 952;
$L__BB2_81:
	setp.eq.s32 	%p41, %r1033, 99;
	mov.b32 	%r350, -1;
	vote.sync.any.pred 	%p42, %p41, %r350;
	not.pred 	%p43, %p42;
	@%p43 bra 	$L__BB2_83;
	mul.lo.s32 	%r453, %r986, 16807;
	and.b32  	%r986, %r453, 2147483647;
	add.s32 	%r454, %r1026, 1;
	rem.u32 	%r450, %r986, %r454;
	// begin inline asm
	nanosleep.u32 %r450;
	// end inline asm
	shr.u32 	%r1026, %r1026, 1;
	// begin inline asm
	ld.relaxed.gpu.v2.u32 {%r1033, %r1025}, [%rd19];
	// end inline asm
	bra.uni 	$L__BB2_81;
$L__BB2_83:
	setp.eq.s32 	%p44, %r1033, 101;
	mov.b32 	%r377, -1;
	vote.sync.ballot.b32 	%r379, %p44, %r377;
	// begin inline asm
	mov.u32 %r352, %lanemask_ge;
	// end inline asm
	and.b32  	%r380, %r379, %r352;
	or.b32  	%r381, %r380, -2147483648;
	add.s32 	%r382, %r381, -1;
	not.b32 	%r383, %r381;
	and.b32  	%r384, %r383, %r382;
	popc.b32 	%r356, %r384;
	mov.b32 	%r355, 1;
	// begin inline asm
	shfl.sync.down.b32 %r353, %r1025, %r355, %r356, %r377;
	// end inline asm
	setp.lt.s32 	%p46, %r252, %r356;
	selp.b32 	%r385, %r353, 0, %p46;
	add.s32 	%r359, %r385, %r1025;
	mov.b32 	%r360, 2;
	// begin inline asm
	shfl.sync.down.b32 %r358, %r359, %r360, %r356, %r377;
	// end inline asm
	add.s32 	%r386, %r252, 2;
	setp.gt.s32 	%p47, %r386, %r356;
	selp.b32 	%r387, 0, %r358, %p47;
	add.s32 	%r364, %r359, %r387;
	mov.b32 	%r365, 4;
	// begin inline asm
	shfl.sync.down.b32 %r363, %r364, %r365, %r356, %r377;
	// end inline asm
	add.s32 	%r388, %r252, 4;
	setp.gt.s32 	%p48, %r388, %r356;
	selp.b32 	%r389, 0, %r363, %p48;
	add.s32 	%r369, %r364, %r389;
	mov.b32 	%r370, 8;
	// begin inline asm
	shfl.sync.down.b32 %r368, %r369, %r370, %r356, %r377;
	// end inline asm
	add.s32 	%r390, %r252, 8;
	setp.gt.s32 	%p49, %r390, %r356;
	selp.b32 	%r391, 0, %r368, %p49;
	add.s32 	%r374, %r369, %r391;
	mov.b32 	%r375, 16;
	// begin inline asm
	shfl.sync.down.b32 %r373, %r374, %r375, %r356, %r377;
	// end inline asm
	add.s32 	%r392, %r252, 16;
	setp.gt.s32 	%p50, %r392, %r356;
	selp.b32 	%r393, 0, %r373, %p50;
	add.s32 	%r1029, %r374, %r393;
	add.s64 	%rd10, %rd2, 256;
	mov.b32 	%r1027, 952;
$L__BB2_84:
	setp.ne.s32 	%p51, %r1033, 101;
	mov.b32 	%r394, -1;
	vote.sync.all.pred 	%p52, %p51, %r394;
	not.pred 	%p53, %p52;
	@%p53 bra 	$L__BB2_89;
	shr.u32 	%r1027, %r1027, 1;
	mul.wide.s32 	%rd24, %r1031, 8;
	add.s64 	%rd25, %rd10, %rd24;
	add.s64 	%rd23, %rd25, -256;
	// begin inline asm
	ld.relaxed.gpu.v2.u32 {%r1033, %r1034}, [%rd23];
	// end inline asm
	mov.u32 	%r1035, %r1027;
$L__BB2_86:
	setp.eq.s32 	%p57, %r1033, 99;
	mov.b32 	%r402, -1;
	vote.sync.any.pred 	%p58, %p57, %r402;
	not.pred 	%p59, %p58;
	@%p59 bra 	$L__BB2_88;
	mul.lo.s32 	%r448, %r986, 16807;
	and.b32  	%r986, %r448, 2147483647;
	add.s32 	%r449, %r1035, 1;
	rem.u32 	%r445, %r986, %r449;
	// begin inline asm
	nanosleep.u32 %r445;
	// end inline asm
	shr.u32 	%r1035, %r1035, 1;
	// begin inline asm
	ld.relaxed.gpu.v2.u32 {%r1033, %r1034}, [%rd23];
	// end inline asm
	bra.uni 	$L__BB2_86;
$L__BB2_88:
	setp.eq.s32 	%p60, %r1033, 101;
	mov.b32 	%r428, -1;
	vote.sync.ballot.b32 	%r429, %p60, %r428;
	and.b32  	%r430, %r429, %r352;
	or.b32  	%r431, %r430, -2147483648;
	add.s32 	%r432, %r431, -1;
	not.b32 	%r433, %r431;
	and.b32  	%r434, %r433, %r432;
	popc.b32 	%r407, %r434;
	mov.b32 	%r406, 1;
	// begin inline asm
	shfl.sync.down.b32 %r404, %r1034, %r406, %r407, %r428;
	// end inline asm
	setp.lt.s32 	%p62, %r252, %r407;
	selp.b32 	%r435, %r404, 0, %p62;
	add.s32 	%r410, %r435, %r1034;
	mov.b32 	%r411, 2;
	// begin inline asm
	shfl.sync.down.b32 %r409, %r410, %r411, %r407, %r428;
	// end inline asm
	add.s32 	%r436, %r252, 2;
	setp.gt.s32 	%p63, %r436, %r407;
	selp.b32 	%r437, 0, %r409, %p63;
	add.s32 	%r415, %r410, %r437;
	mov.b32 	%r416, 4;
	// begin inline asm
	shfl.sync.down.b32 %r414, %r415, %r416, %r407, %r428;
	// end inline asm
	add.s32 	%r438, %r252, 4;
	setp.gt.s32 	%p64, %r438, %r407;
	selp.b32 	%r439, 0, %r414, %p64;
	add.s32 	%r420, %r415, %r439;
	mov.b32 	%r421, 8;
	// begin inline asm
	shfl.sync.down.b32 %r419, %r420, %r421, %r407, %r428;
	// end inline asm
	add.s32 	%r440, %r252, 8;
	setp.gt.s32 	%p65, %r440, %r407;
	selp.b32 	%r441, 0, %r419, %p65;
	add.s32 	%r425, %r420, %r441;
	mov.b32 	%r426, 16;
	// begin inline asm
	shfl.sync.down.b32 %r424, %r425, %r426, %r407, %r428;
	// end inline asm
	add.s32 	%r442, %r252, 16;
	setp.gt.s32 	%p66, %r442, %r407;
	selp.b32 	%r443, 0, %r424, %p66;
	add.s32 	%r444, %r443, %r1029;
	add.s32 	%r1029, %r444, %r425;
	add.s32 	%r1031, %r1031, -32;
	bra.uni 	$L__BB2_84;
$L__BB2_89:
	@%p40 bra 	$L__BB2_91;
	add.s32 	%r397, %r1029, %r171;
	add.s64 	%rd22, %rd9, 256;
	mov.b32 	%r396, 101;
	// begin inline asm
	st.relaxed.gpu.v2.u32 [%rd22], {%r396, %r397};
	// end inline asm
	st.shared.u32 	[_ZZN3cub18CUB_300001_SM_10006detail4scan16DeviceScanKernelINS2_10policy_hubIjjjjN4cuda3std3__44plusIvEEE10Policy1000EPjSC_NS0_13ScanTileStateIjLb1EEES9_NS0_8NullTypeEjjLb0ESF_EEvT0_T1_T2_iT3_T4_T5_E12temp_storage+4], %r1029;
	st.shared.u32 	[_ZZN3cub18CUB_300001_SM_10006detail4scan16DeviceScanKernelINS2_10policy_hubIjjjjN4cuda3std3__44plusIvEEE10Policy1000EPjSC_NS0_13ScanTileStateIjLb1EEES9_NS0_8NullTypeEjjLb0ESF_EEvT0_T1_T2_iT3_T4_T5_E12temp_storage+8], %r397;
$L__BB2_91:
	setp.ne.s32 	%p55, %r252, 0;
	mov.u32 	%r1036, %r173;
	@%p55 bra 	$L__BB2_93;
	st.shared.u32 	[_ZZN3cub18CUB_300001_SM_10006detail4scan16DeviceScanKernelINS2_10policy_hubIjjjjN4cuda3std3__44plusIvEEE10Policy1000EPjSC_NS0_13ScanTileStateIjLb1EEES9_NS0_8NullTypeEjjLb0ESF_EEvT0_T1_T2_iT3_T4_T5_E12temp_storage+76], %r1029;
	mov.u32 	%r1036, %r1029;
$L__BB2_93:
	bar.sync 	0;
	setp.eq.s32 	%p56, %r82, 0;
	ld.shared.u32 	%r398, [_ZZN3cub18CUB_300001_SM_10006detail4scan16DeviceScanKernelINS2_10policy_hubIjjjjN4cuda3std3__44plusIvEEE10Policy1000EPjSC_NS0_13ScanTileStateIjLb1EEES9_NS0_8NullTypeEjjLb0ESF_EEvT0_T1_T2_iT3_T4_T5_E12temp_storage+76];
	selp.b32 	%r399, 0, %r398, %p56;
	add.s32 	%r1037, %r399, %r1036;
$L__BB2_94:
	add.s32 	%r544, %r1037, %r144;
	add.s32 	%r545, %r145, %r544;
	add.s32 	%r546, %r146, %r545;
	add.s32 	%r547, %r147, %r546;
	add.s32 	%r548, %r148, %r547;
	add.s32 	%r549, %r149, %r548;
	add.s32 	%r550, %r150, %r549;
	add.s32 	%r551, %r151, %r550;
	add.s32 	%r552, %r152, %r551;
	add.s32 	%r553, %r153, %r552;
	add.s32 	%r554, %r154, %r553;
	add.s32 	%r555, %r155, %r554;
	add.s32 	%r556, %r156, %r555;
	add.s32 	%r557, %r157, %r556;
	add.s32 	%r558, %r158, %r557;
	add.s32 	%r559, %r159, %r558;
	add.s32 	%r560, %r160, %r559;
	add.s32 	%r561, %r161, %r560;
	add.s32 	%r562, %r162, %r561;
	add.s32 	%r563, %r163, %r562;
	add.s32 	%r564, %r164, %r563;
	add.s32 	%r565, %r165, %r564;
	bar.sync 	0;
	st.shared.v2.u32 	[%r143], {%r544, %r545};
	st.shared.v2.u32 	[%r143+8], {%r546, %r547};
	st.shared.v2.u32 	[%r143+16], {%r548, %r549};
	st.shared.v2.u32 	[%r143+24], {%r550, %r551};
	st.shared.v2.u32 	[%r143+32], {%r552, %r553};
	st.shared.v2.u32 	[%r143+40], {%r554, %r555};
	st.shared.v2.u32 	[%r143+48], {%r556, %r557};
	st.shared.v2.u32 	[%r143+56], {%r558, %r559};
	st.shared.v2.u32 	[%r143+64], {%r560, %r561};
	st.shared.v2.u32 	[%r143+72], {%r562, %r563};
	st.shared.v2.u32 	[%r143+80], {%r564, %r565};
	bar.warp.sync 	-1;
	ld.shared.u32 	%r212, [%r142];
	ld.shared.u32 	%r213, [%r142+128];
	ld.shared.u32 	%r214, [%r142+256];
	ld.shared.u32 	%r215, [%r142+384];
	ld.shared.u32 	%r216, [%r142+512];
	ld.shared.u32 	%r217, [%r142+640];
	ld.shared.u32 	%r218, [%r142+768];
	ld.shared.u32 	%r219, [%r142+896];
	ld.shared.u32 	%r220, [%r142+1024];
	ld.shared.u32 	%r221, [%r142+1152];
	ld.shared.u32 	%r222, [%r142+1280];
	ld.shared.u32 	%r223, [%r142+1408];
	ld.shared.u32 	%r224, [%r142+1536];
	ld.shared.u32 	%r225, [%r142+1664];
	ld.shared.u32 	%r226, [%r142+1792];
	ld.shared.u32 	%r227, [%r142+1920];
	ld.shared.u32 	%r228, [%r142+2048];
	ld.shared.u32 	%r229, [%r142+2176];
	ld.shared.u32 	%r230, [%r142+2304];
	ld.shared.u32 	%r231, [%r142+2432];
	ld.shared.u32 	%r232, [%r142+2560];
	ld.shared.u32 	%r233, [%r142+2688];
	setp.ne.s32 	%p81, %r82, 0;
	@%p81 bra 	$L__BB2_96;
	st.volatile.shared.u32 	[_ZZN3cub18CUB_300001_SM_10006detail4scan16DeviceScanKernelINS2_10policy_hubIjjjjN4cuda3std3__44plusIvEEE10Policy1000EPjSC_NS0_13ScanTileStateIjLb1EEES9_NS0_8NullTypeEjjLb0ESF_EEvT0_T1_T2_iT3_T4_T5_E12temp_storage+33792], %r3;
$L__BB2_96:
	ld.param.u32 	%r985, [_ZN3cub18CUB_300001_SM_10006detail4scan16DeviceScanKernelINS2_10policy_hubIjjjjN4cuda3std3__44plusIvEEE10Policy1000EPjSC_NS0_13ScanTileStateIjLb1EEES9_NS0_8NullTypeEjjLb0ESF_EEvT0_T1_T2_iT3_T4_T5__param_3];
	ld.param.u64 	%rd56, [_ZN3cub18CUB_300001_SM_10006detail4scan16DeviceScanKernelINS2_10policy_hubIjjjjN4cuda3std3__44plusIvEEE10Policy1000EPjSC_NS0_13ScanTileStateIjLb1EEES9_NS0_8NullTypeEjjLb0ESF_EEvT0_T1_T2_iT3_T4_T5__param_1];
	bar.sync 	0;
	ld.volatile.shared.u32 	%r234, [_ZZN3cub18CUB_300001_SM_10006detail4scan16DeviceScanKernelINS2_10policy_hubIjjjjN4cuda3std3__44plusIvEEE10Policy1000EPjSC_NS0_13ScanTileStateIjLb1EEES9_NS0_8NullTypeEjjLb0ESF_EEvT0_T1_T2_iT3_T4_T5_E12temp_storage+33792];
	setp.ge.s32 	%p82, %r84, %r234;
	cvt.u64.u32 	%rd32, %r84;
	mov.u32 	%r566, %ctaid.x;
	add.s32 	%r567, %r985, %r566;
	mul.lo.s32 	%r568, %r567, 8448;
	cvt.u64.u32 	%rd33, %r568;
	add.s64 	%rd34, %rd32, %rd33;
	cvta.to.global.u64 	%rd35, %rd56;
	shl.b64 	%rd36, %rd34, 2;
	add.s64 	%rd11, %rd35, %rd36;
	@%p82 bra 	$L__BB2_98;
	st.global.u32 	[%rd11], %r212;
$L__BB2_98:
	mov.u32 	%r569, %tid.x;
	and.b32  	%r570, %r569, 992;
	mul.lo.s32 	%r571, %r570, 22;
	and.b32  	%r572, %r569, 31;
	or.b32  	%r573, %r571, %r572;
	or.b32  	%r574, %r573, 32;
	setp.ge.s32 	%p83, %r574, %r234;
	@%p83 bra 	$L__BB2_100;
	st.global.u32 	[%rd11+128], %r213;
$L__BB2_100:
	setp.ge.s32 	%p84, %r89, %r234;
	@%p84 bra 	$L__BB2_102;
	st.global.u32 	[%rd11+256], %r214;
$L__BB2_102:
	setp.ge.s32 	%p85, %r92, %r234;
	@%p85 bra 	$L__BB2_104;
	st.global.u32 	[%rd11+384], %r215;
$L__BB2_104:
	setp.ge.s32 	%p86, %r95, %r234;
	@%p86 bra 	$L__BB2_106;
	st.global.u32 	[%rd11+512], %r216;
$L__BB2_106:
	add.s32 	%r580, %r573, 160;
	setp.ge.s32 	%p87, %r580, %r234;
	@%p87 bra 	$L__BB2_108;
	st.global.u32 	[%rd11+640], %r217;
$L__BB2_108:
	add.s32 	%r586, %r573, 192;
	setp.ge.s32 	%p88, %r586, %r234;
	@%p88 bra 	$L__BB2_110;
	st.global.u32 	[%rd11+768], %r218;
$L__BB2_110:
	setp.ge.s32 	%p89, %r102, %r234;
	@%p89 bra 	$L__BB2_112;
	st.global.u32 	[%rd11+896], %r219;
$L__BB2_112:
	add.s32 	%r592, %r573, 256;
	setp.ge.s32 	%p90, %r592, %r234;
	@%p90 bra 	$L__BB2_114;
	st.global.u32 	[%rd11+1024], %r220;
$L__BB2_114:
	add.s32 	%r598, %r573, 288;
	setp.ge.s32 	%p91, %r598, %r234;
	@%p91 bra 	$L__BB2_116;
	st.global.u32 	[%rd11+1152], %r221;
$L__BB2_116:
	add.s32 	%r604, %r573, 320;
	setp.ge.s32 	%p92, %r604, %r234;
	@%p92 bra 	$L__BB2_118;
	st.global.u32 	[%rd11+1280], %r222;
$L__BB2_118:
	setp.ge.s32 	%p93, %r111, %r234;
	@%p93 bra 	$L__BB2_120;
	st.global.u32 	[%rd11+1408], %r223;
$L__BB2_120:
	setp.ge.s32 	%p94, %r114, %r234;
	@%p94 bra 	$L__BB2_122;
	st.global.u32 	[%rd11+1536], %r224;
$L__BB2_122:
	setp.ge.s32 	%p95, %r117, %r234;
	@%p95 bra 	$L__BB2_124;
	st.global.u32 	[%rd11+1664], %r225;
$L__BB2_124:
	setp.ge.s32 	%p96, %r120, %r234;
	@%p96 bra 	$L__BB2_126;
	st.global.u32 	[%rd11+1792], %r226;
$L__BB2_126:
	add.s32 	%r610, %r573, 480;
	setp.ge.s32 	%p97, %r610, %r234;
	@%p97 bra 	$L__BB2_128;
	st.global.u32 	[%rd11+1920], %r227;
$L__BB2_128:
	setp.ge.s32 	%p98, %r125, %r234;
	@%p98 bra 	$L__BB2_130;
	st.global.u32 	[%rd11+2048], %r228;
$L__BB2_130:
	add.s32 	%r616, %r573, 544;
	setp.ge.s32 	%p99, %r616, %r234;
	@%p99 bra 	$L__BB2_132;
	st.global.u32 	[%rd11+2176], %r229;
$L__BB2_132:
	add.s32 	%r622, %r573, 576;
	setp.ge.s32 	%p100, %r622, %r234;
	@%p100 bra 	$L__BB2_134;
	st.global.u32 	[%rd11+2304], %r230;
$L__BB2_134:
	setp.ge.s32 	%p101, %r132, %r234;
	@%p101 bra 	$L__BB2_136;
	st.global.u32 	[%rd11+2432], %r231;
$L__BB2_136:
	add.s32 	%r628, %r573, 640;
	setp.ge.s32 	%p102, %r628, %r234;
	@%p102 bra 	$L__BB2_138;
	st.global.u32 	[%rd11+2560], %r232;
$L__BB2_138:
	setp.ge.s32 	%p103, %r137, %r234;
	@%p103 bra 	$L__BB2_140;
	st.global.u32 	[%rd11+2688], %r233;
$L__BB2_140:
	ret;

}
	// .globl	_ZN3cub18CUB_300001_SM_10006detail4scan16DeviceScanKernelINS2_10policy_hubIjjjmN4cuda3std3__44plusIvEEE10Policy1000EPjSC_NS0_13ScanTileStateIjLb1EEES9_NS0_8NullTypeEmjLb0ESF_EEvT0_T1_T2_iT3_T4_T5_
.visible .entry _ZN3cub18CUB_300001_SM_10006detail4scan16DeviceScanKernelINS2_10policy_hubIjjjmN4cuda3std3__44plusIvEEE10Policy1000EPjSC_NS0_13ScanTileStateIjLb1EEES9_NS0_8NullTypeEmjLb0ESF_EEvT0_T1_T2_iT3_T4_T5_(
	.param .u64 .ptr .align 1 _ZN3cub18CUB_300001_SM_10006detail4scan16DeviceScanKernelINS2_10policy_hubIjjjmN4cuda3std3__44plusIvEEE10Policy1000EPjSC_NS0_13ScanTileStateIjLb1EEES9_NS0_8NullTypeEmjLb0ESF_EEvT0_T1_T2_iT3_T4_T5__param_0,
	.param .u64 .ptr .align 1 _ZN3cub18CUB_300001_SM_10006detail4scan16DeviceScanKernelINS2_10policy_hubIjjjmN4cuda3std3__44plusIvEEE10Policy1000EPjSC_NS0_13ScanTileStateIjLb1EEES9_NS0_8NullTypeEmjLb0ESF_EEvT0_T1_T2_iT3_T4_T5__param_1,
	.param .align 8 .b8 _ZN3cub18CUB_300001_SM_10006detail4scan16DeviceScanKernelINS2_10policy_hubIjjjmN4cuda3std3__44plusIvEEE10Policy1000EPjSC_NS0_13ScanTileStateIjLb1EEES9_NS0_8NullTypeEmjLb0ESF_EEvT0_T1_T2_iT3_T4_T5__param_2[8],
	.param .u32 _ZN3cub18CUB_300001_SM_10006detail4scan16DeviceScanKernelINS2_10policy_hubIjjjmN4cuda3std3__44plusIvEEE10Policy1000EPjSC_NS0_13ScanTileStateIjLb1EEES9_NS0_8NullTypeEmjLb0ESF_EEvT0_T1_T2_iT3_T4_T5__param_3,
	.param .align 1 .b8 _ZN3cub18CUB_300001_SM_10006detail4scan16DeviceScanKernelINS2_10policy_hubIjjjmN4cuda3std3__44plusIvEEE10Policy1000EPjSC_NS0_13ScanTileStateIjLb1EEES9_NS0_8NullTypeEmjLb0ESF_EEvT0_T1_T2_iT3_T4_T5__param_4[1],
	.param .align 1 .b8 _ZN3cub18CUB_300001_SM_10006detail4scan16DeviceScanKernelINS2_10policy_hubIjjjmN4cuda3std3__44plusIvEEE10Policy1000EPjSC_NS0_13ScanTileStateIjLb1EEES9_NS0_8NullTypeEmjLb0ESF_EEvT0_T1_T2_iT3_T4_T5__param_5[1],
	.param .u64 _ZN3cub18CUB_300001_SM_10006detail4scan16DeviceScanKernelINS2_10policy_hubIjjjmN4cuda3std3__44plusIvEEE10Policy1000EPjSC_NS0_13ScanTileStateIjLb1EEES9_NS0_8NullTypeEmjLb0ESF_EEvT0_T1_T2_iT3_T4_T5__param_6
)
.maxntid 416
{
	.reg .pred 	%p<158>;
	.reg .b32 	%r<1017>;
	.reg .b64 	%rd<94>;
	// demoted variable
	.shared .align 16 .b8 _ZZN3cub18CUB_300001_SM_10006detail4scan16DeviceScanKernelINS2_10policy_hubIjjjmN4cuda3std3__44plusIvEEE10Policy1000EPjSC_NS0_13ScanTileStateIjLb1EEES9_NS0_8NullTypeEmjLb0ESF_EEvT0_T1_T2_iT3_T4_T5_E12temp_storage[31632];
	ld.param.u64 	%rd14, [_ZN3cub18CUB_300001_SM_10006detail4scan16DeviceScanKernelINS2_10policy_hubIjjjmN4cuda3std3__44plusIvEEE10Policy1000EPjSC_NS0_13ScanTileStateIjLb1EEES9_NS0_8NullTypeEmjLb0ESF_EEvT0_T1_T2_iT3_T4_T5__param_0];
	ld.param.u64 	%rd1, [_ZN3cub18CUB_300001_SM_10006detail4scan16DeviceScanKernelINS2_10policy_hubIjjjmN4cuda3std3__44plusIvEEE10Policy1000EPjSC_NS0_13ScanTileStateIjLb1EEES9_NS0_8NullTypeEmjLb0ESF_EEvT0_T1_T2_iT3_T4_T5__param_2];
	ld.param.u32 	%r202, [_ZN3cub18CUB_300001_SM_10006detail4scan16DeviceScanKernelINS2_10policy_hubIjjjmN4cuda3std3__44plusIvEEE10Policy1000EPjSC_NS0_13ScanTileStateIjLb1EEES9_NS0_8NullTypeEmjLb0ESF_EEvT0_T1_T2_iT3_T4_T5__param_3];
	ld.param.u64 	%rd16, [_ZN3cub18CUB_300001_SM_10006detail4scan16DeviceScanKernelINS2_10policy_hubIjjjmN4cuda3std3__44plusIvEEE10Policy1000EPjSC_NS0_13ScanTileStateIjLb1EEES9_NS0_8NullTypeEmjLb0ESF_EEvT0_T1_T2_iT3_T4_T5__param_6];
	mov.u32 	%r203, %ctaid.x;
	add.s32 	%r1, %r202, %r203;
	mul.wide.s32 	%rd2, %r1, 7904;
	sub.s64 	%rd3, %rd16, %rd2;
	setp.lt.u64 	%p1, %rd3, 7905;
	@%p1 bra 	$L__BB3_26;
	mov.u32 	%r2, %tid.x;
	and.b32  	%r652, %r2, 31;
	and.b32  	%r653, %r2, 992;
	mul.lo.s32 	%r654, %r653, 19;
	or.b32  	%r655, %r654, %r652;
	cvt.u64.u32 	%rd75, %r655;
	add.s64 	%rd4, %rd2, %rd75;
	shl.b64 	%rd76, %rd4, 2;
	add.s64 	%rd56, %rd14, %rd76;
	// begin inline asm
	ld.ca.u32 %r632, [%rd56];
	// end inline asm
	add.s64 	%rd57, %rd56, 128;
	// begin inline asm
	ld.ca.u32 %r633, [%rd57];
	// end inline asm
	add.s64 	%rd58, %rd56, 256;
	// begin inline asm
	ld.ca.u32 %r634, [%rd58];
	// end inline asm
	add.s64 	%rd59, %rd56, 384;
	// begin inline asm
	ld.ca.u32 %r635, [%rd59];
	// end inline asm
	add.s64 	%rd60, %rd56, 512;
	// begin inline asm
	ld.ca.u32 %r636, [%rd60];
	// end inline asm
	add.s64 	%rd61, %rd56, 640;
	// begin inline asm
	ld.ca.u32 %r637, [%rd61];
	// end inline asm
	add.s64 	%rd62, %rd56, 768;
	// begin inline asm
	ld.ca.u32 %r638, [%rd62];
	// end inline asm
	add.s64 	%rd63, %rd56, 896;
	// begin inline asm
	ld.ca.u32 %r639, [%rd63];
	// end inline asm
	add.s64 	%rd64, %rd56, 1024;
	// begin inline asm
	ld.ca.u32 %r640, [%rd64];
	// end inline asm
	add.s64 	%rd65, %rd56, 1152;
	// begin inline asm
	ld.ca.u32 %r641, [%rd65];
	// end inline asm
	add.s64 	%rd66, %rd56, 1280;
	// begin inline asm
	ld.ca.u32 %r642, [%rd66];
	// end inline asm
	add.s64 	%rd67, %rd56, 1408;
	// begin inline asm
	ld.ca.u32 %r643, [%rd67];
	// end inline asm
	add.s64 	%rd68, %rd56, 1536;
	// begin inline asm
	ld.ca.u32 %r644, [%rd68];
	// end inline asm
	add.s64 	%rd69, %rd56, 1664;
	// begin inline asm
	ld.ca.u32 %r645, [%rd69];
	// end inline asm
	add.s64 	%rd70, %rd56, 1792;
	// begin inline asm
	ld.ca.u32 %r646, [%rd70];
	// end inline asm
	add.s64 	%rd71, %rd56, 1920;
	// begin inline asm
	ld.ca.u32 %r647, [%rd71];
	// end inline asm
	add.s64 	%rd72, %rd56, 2048;
	// begin inline asm
	ld.ca.u32 %r648, [%rd72];
	// end inline asm
	add.s64 	%rd73, %rd56, 2176;
	// begin inline asm
	ld.ca.u32 %r649, [%rd73];
	// end inline asm
	add.s64 	%rd74, %rd56, 2304;
	// begin inline asm
	ld.ca.u32 %r650, [%rd74];
	// end inline asm
	// begin inline asm
	mov.u32 %r651, %laneid;
	// end inline asm
	shr.u32 	%r4, %r2, 5;
	mad.lo.s32 	%r656, %r4, 608, %r651;
	shl.b32 	%r657, %r656, 2;
	mov.u32 	%r658, _ZZN3cub18CUB_300001_SM_10006detail4scan16DeviceScanKernelINS2_10policy_hubIjjjmN4cuda3std3__44plusIvEEE10Policy1000EPjSC_NS0_13ScanTileStateIjLb1EEES9_NS0_8NullTypeEmjLb0ESF_EEvT0_T1_T2_iT3_T4_T5_E12temp_storage;
	add.s32 	%r5, %r658, %r657;
	st.shared.u32 	[%r5], %r632;
	st.shared.u32 	[%r5+128], %r633;
	st.shared.u32 	[%r5+256], %r634;
	st.shared.u32 	[%r5+384], %r635;
	st.shared.u32 	[%r5+512], %r636;
	st.shared.u32 	[%r5+640], %r637;
	st.shared.u32 	[%r5+768], %r638;
	st.shared.u32 	[%r5+896], %r639;
	st.shared.u32 	[%r5+1024], %r640;
	st.shared.u32 	[%r5+1152], %r641;
	st.shared.u32 	[%r5+1280], %r642;
	st.shared.u32 	[%r5+1408], %r643;
	st.shared.u32 	[%r5+1536], %r644;
	st.shared.u32 	[%r5+1664], %r645;
	st.shared.u32 	[%r5+1792], %r646;
	st.shared.u32 	[%r5+1920], %r647;
	st.shared.u32 	[%r5+2048], %r648;
	st.shared.u32 	[%r5+2176], %r649;
	st.shared.u32 	[%r5+2304], %r650;
	bar.warp.sync 	-1;
	mad.lo.s32 	%r6, %r651, 72, %r5;
	ld.shared.u32 	%r7, [%r6];
	ld.shared.u32 	%r8, [%r6+4];
	ld.shared.u32 	%r9, [%r6+8];
	ld.shared.u32 	%r10, [%r6+12];
	ld.shared.u32 	%r11, [%r6+16];
	ld.shared.u32 	%r12, [%r6+20];
	ld.shared.u32 	%r13, [%r6+24];
	ld.shared.u32 	%r14, [%r6+28];
	ld.shared.u32 	%r15, [%r6+32];
	ld.shared.u32 	%r16, [%r6+36];
	ld.shared.u32 	%r17, [%r6+40];
	ld.shared.u32 	%r18, [%r6+44];
	ld.shared.u32 	%r19, [%r6+48];
	ld.shared.u32 	%r20, [%r6+52];
	ld.shared.u32 	%r21, [%r6+56];
	ld.shared.u32 	%r22, [%r6+60];
	ld.shared.u32 	%r23, [%r6+64];
	ld.shared.u32 	%r24, [%r6+68];
	ld.shared.u32 	%r25, [%r6+72];
	bar.sync 	0;
	setp.ne.s32 	%p100, %r1, 0;
	@%p100 bra 	$L__BB3_6;
	add.s32 	%r876, %r8, %r7;
	add.s32 	%r877, %r9, %r876;
	add.s32 	%r878, %r10, %r877;
	add.s32 	%r879, %r11, %r878;
	add.s32 	%r880, %r12, %r879;
	add.s32 	%r881, %r13, %r880;
	add.s32 	%r882, %r14, %r881;
	add.s32 	%r883, %r15, %r882;
	add.s32 	%r884, %r16, %r883;
	add.s32 	%r885, %r17, %r884;
	add.s32 	%r886, %r18, %r885;
	add.s32 	%r887, %r19, %r886;
	add.s32 	%r888, %r20, %r887;
	add.s32 	%r889, %r21, %r888;
	add.s32 	%r890, %r22, %r889;
	add.s32 	%r891, %r23, %r890;
	add.s32 	%r892, %r24, %r891;
	add.s32 	%r850, %r25, %r892;
	mov.b32 	%r848, 1;
	mov.b32 	%r873, 0;
	mov.b32 	%r875, -1;
	// begin inline asm
	{  .reg .u32 r0;  .reg .pred p;  shfl.sync.up.b32 r0|p, %r850, %r848, %r873, %r875;  @p add.u32 r0, r0, %r850;  mov.u32 %r846, r0;}
	// end inline asm
	mov.b32 	%r854, 2;
	// begin inline asm
	{  .reg .u32 r0;  .reg .pred p;  shfl.sync.up.b32 r0|p, %r846, %r854, %r873, %r875;  @p add.u32 r0, r0, %r846;  mov.u32 %r852, r0;}
	// end inline asm
	mov.b32 	%r860, 4;
	// begin inline asm
	{  .reg .u32 r0;  .reg .pred p;  shfl.sync.up.b32 r0|p, %r852, %r860, %r873, %r875;  @p add.u32 r0, r0, %r852;  mov.u32 %r858, r0;}
	// end inline asm
	mov.b32 	%r866, 8;
	// begin inline asm
	{  .reg .u32 r0;  .reg .pred p;  shfl.sync.up.b32 r0|p, %r858, %r866, %r873, %r875;  @p add.u32 r0, r0, %r858;  mov.u32 %r864, r0;}
	// end inline asm
	mov.b32 	%r872, 16;
	// begin inline asm
	{  .reg .u32 r0;  .reg .pred p;  shfl.sync.up.b32 r0|p, %r864, %r872, %r873, %r875;  @p add.u32 r0, r0, %r864;  mov.u32 %r870, r0;}
	// end inline asm
	setp.ne.s32 	%p143, %r651, 31;
	@%p143 bra 	$L__BB3_4;
	shl.b32 	%r893, %r4, 2;
	mov.u32 	%r894, _ZZN3cub18CUB_300001_SM_10006detail4scan16DeviceScanKernelINS2_10policy_hubIjjjmN4cuda3std3__44plusIvEEE10Policy1000EPjSC_NS0_13ScanTileStateIjLb1EEES9_NS0_8NullTypeEmjLb0ESF_EEvT0_T1_T2_iT3_T4_T5_E12temp_storage;
	add.s32 	%r895, %r894, %r893;
	st.shared.u32 	[%r895+16], %r870;
$L__BB3_4:
	sub.s32 	%r896, %r870, %r850;
	bar.sync 	0;
	ld.shared.v4.u32 	{%r897, %r898, %r899, %r900}, [_ZZN3cub18CUB_300001_SM_10006detail4scan16DeviceScanKernelINS2_10policy_hubIjjjmN4cuda3std3__44plusIvEEE10Policy1000EPjSC_NS0_13ScanTileStateIjLb1EEES9_NS0_8NullTypeEmjLb0ESF_EEvT0_T1_T2_iT3_T4_T5_E12temp_storage+16];
	add.s32 	%r901, %r898, %r897;
	setp.eq.s32 	%p144, %r4, 2;
	selp.b32 	%r902, %r901, %r897, %p144;
	add.s32 	%r903, %r901, %r899;
	setp.eq.s32 	%p145, %r4, 3;
	selp.b32 	%r904, %r903, %r902, %p145;
	add.s32 	%r905, %r903, %r900;
	setp.eq.s32 	%p146, %r4, 4;
	selp.b32 	%r906, %r905, %r904, %p146;
	ld.shared.v4.u32 	{%r907, %r908, %r909, %r910}, [_ZZN3cub18CUB_300001_SM_10006detail4scan16DeviceScanKernelINS2_10policy_hubIjjjmN4cuda3std3__44plusIvEEE10Policy1000EPjSC_NS0_13ScanTileStateIjLb1EEES9_NS0_8NullTypeEmjLb0ESF_EEvT0_T1_T2_iT3_T4_T5_E12temp_storage+32];
	add.s32 	%r911, %r905, %r907;
	setp.eq.s32 	%p147, %r4, 5;
	selp.b32 	%r912, %r911, %r906, %p147;
	add.s32 	%r913, %r911, %r908;
	setp.eq.s32 	%p148, %r4, 6;
	selp.b32 	%r914, %r913, %r912, %p148;
	add.s32 	%r915, %r913, %r909;
	setp.eq.s32 	%p149, %r4, 7;
	selp.b32 	%r916, %r915, %r914, %p149;
	add.s32 	%r917, %r915, %r910;
	setp.eq.s32 	%p150, %r4, 8;
	selp.b32 	%r918, %r917, %r916, %p150;
	ld.shared.v4.u32 	{%r919, %r920, %r921, %r922}, [_ZZN3cub18CUB_300001_SM_10006detail4scan16DeviceScanKernelINS2_10policy_hubIjjjmN4cuda3std3__44plusIvEEE10Policy1000EPjSC_NS0_13ScanTileStateIjLb1EEES9_NS0_8NullTypeEmjLb0ESF_EEvT0_T1_T2_iT3_T4_T5_E12temp_storage+48];
	add.s32 	%r923, %r917, %r919;
	setp.eq.s32 	%p151, %r4, 9;
	selp.b32 	%r924, %r923, %r918, %p151;
	add.s32 	%r925, %r923, %r920;
	setp.eq.s32 	%p152, %r4, 10;
	selp.b32 	%r926, %r925, %r924, %p152;
	add.s32 	%r927, %r925, %r921;
	setp.eq.s32 	%p153, %r4, 11;
	selp.b32 	%r928, %r927, %r926, %p153;
	add.s32 	%r28, %r927, %r922;
	setp.eq.s32 	%p154, %r4, 12;
	selp.b32 	%r929, %r28, %r928, %p154;
	setp.lt.u32 	%p155, %r2, 32;
	setp.eq.s32 	%p156, %r651, 0;
	selp.b32 	%r930, 0, %r896, %p156;
	add.s32 	%r931, %r929, %r930;
	selp.b32 	%r985, %r896, %r931, %p155;
	setp.ne.s32 	%p157, %r2, 0;
	@%p157 bra 	$L__BB3_25;
	ld.shared.u32 	%r935, [_ZZN3cub18CUB_300001_SM_10006detail4scan16DeviceScanKernelINS2_10policy_hubIjjjmN4cuda3std3__44plusIvEEE10Policy1000EPjSC_NS0_13ScanTileStateIjLb1EEES9_NS0_8NullTypeEmjLb0ESF_EEvT0_T1_T2_iT3_T4_T5_E12temp_storage+64];
	add.s64 	%rd88, %rd1, 256;
	add.s32 	%r933, %r28, %r935;
	mov.b32 	%r932, 101;
	// begin inline asm
	st.relaxed.gpu.v2.u32 [%rd88], {%r932, %r933};
	// end inline asm
	mov.b32 	%r985, 0;
	bra.uni 	$L__BB3_25;
$L__BB3_6:
	add.s32 	%r689, %r8, %r7;
	add.s32 	%r690, %r9, %r689;
	add.s32 	%r691, %r10, %r690;
	add.s32 	%r692, %r11, %r691;
	add.s32 	%r693, %r12, %r692;
	add.s32 	%r694, %r13, %r693;
	add.s32 	%r695, %r14, %r694;
	add.s32 	%r696, %r15, %r695;
	add.s32 	%r697, %r16, %r696;
	add.s32 	%r698, %r17, %r697;
	add.s32 	%r699, %r18, %r698;
	add.s32 	%r700, %r19, %r699;
	add.s32 	%r701, %r20, %r700;
	add.s32 	%r702, %r21, %r701;
	add.s32 	%r703, %r22, %r702;
	add.s32 	%r704, %r23, %r703;
	add.s32 	%r705, %r24, %r704;
	add.s32 	%r663, %r25, %r705;
	mov.b32 	%r661, 1;
	mov.b32 	%r686, 0;
	mov.b32 	%r688, -1;
	// begin inline asm
	{  .reg .u32 r0;  .reg .pred p;  shfl.sync.up.b32 r0|p, %r663, %r661, %r686, %r688;  @p add.u32 r0, r0, %r663;  mov.u32 %r659, r0;}
	// end inline asm
	mov.b32 	%r667, 2;
	// begin inline asm
	{  .reg .u32 r0;  .reg .pred p;  shfl.sync.up.b32 r0|p, %r659, %r667, %r686, %r688;  @p add.u32 r0, r0, %r659;  mov.u32 %r665, r0;}
	// end inline asm
	mov.b32 	%r673, 4;
	// begin inline asm
	{  .reg .u32 r0;  .reg .pred p;  shfl.sync.up.b32 r0|p, %r665, %r673, %r686, %r688;  @p add.u32 r0, r0, %r665;  mov.u32 %r671, r0;}
	// end inline asm
	mov.b32 	%r679, 8;
	// begin inline asm
	{  .reg .u32 r0;  .reg .pred p;  shfl.sync.up.b32 r0|p, %r671, %r679, %r686, %r688;  @p add.u32 r0, r0, %r671;  mov.u32 %r677, r0;}
	// end inline asm
	mov.b32 	%r685, 16;
	// begin inline asm
	{  .reg .u32 r0;  .reg .pred p;  shfl.sync.up.b32 r0|p, %r677, %r685, %r686, %r688;  @p add.u32 r0, r0, %r677;  mov.u32 %r683, r0;}
	// end inline asm
	setp.ne.s32 	%p101, %r651, 31;
	@%p101 bra 	$L__BB3_8;
	shl.b32 	%r706, %r4, 2;
	mov.u32 	%r707, _ZZN3cub18CUB_300001_SM_10006detail4scan16DeviceScanKernelINS2_10policy_hubIjjjmN4cuda3std3__44plusIvEEE10Policy1000EPjSC_NS0_13ScanTileStateIjLb1EEES9_NS0_8NullTypeEmjLb0ESF_EEvT0_T1_T2_iT3_T4_T5_E12temp_storage;
	add.s32 	%r708, %r707, %r706;
	st.shared.u32 	[%r708+16], %r683;
$L__BB3_8:
	sub.s32 	%r709, %r683, %r663;
	bar.sync 	0;
	ld.shared.v4.u32 	{%r710, %r711, %r712, %r713}, [_ZZN3cub18CUB_300001_SM_10006detail4scan16DeviceScanKernelINS2_10policy_hubIjjjmN4cuda3std3__44plusIvEEE10Policy1000EPjSC_NS0_13ScanTileStateIjLb1EEES9_NS0_8NullTypeEmjLb0ESF_EEvT0_T1_T2_iT3_T4_T5_E12temp_storage+16];
	add.s32 	%r714, %r711, %r710;
	setp.eq.s32 	%p102, %r4, 2;
	selp.b32 	%r715, %r714, %r710, %p102;
	add.s32 	%r716, %r714, %r712;
	setp.eq.s32 	%p103, %r4, 3;
	selp.b32 	%r717, %r716, %r715, %p103;
	add.s32 	%r718, %r716, %r713;
	setp.eq.s32 	%p104, %r4, 4;
	selp.b32 	%r719, %r718, %r717, %p104;
	ld.shared.v4.u32 	{%r720, %r721, %r722, %r723}, [_ZZN3cub18CUB_300001_SM_10006detail4scan16DeviceScanKernelINS2_10policy_hubIjjjmN4cuda3std3__44plusIvEEE10Policy1000EPjSC_NS0_13ScanTileStateIjLb1EEES9_NS0_8NullTypeEmjLb0ESF_EEvT0_T1_T2_iT3_T4_T5_E12temp_storage+32];
	add.s32 	%r724, %r718, %r720;
	setp.eq.s32 	%p105, %r4, 5;
	selp.b32 	%r725, %r724, %r719, %p105;
	add.s32 	%r726, %r724, %r721;
	setp.eq.s32 	%p106, %r4, 6;
	selp.b32 	%r727, %r726, %r725, %p106;
	add.s32 	%r728, %r726, %r722;
	setp.eq.s32 	%p107, %r4, 7;
	selp.b32 	%r729, %r728, %r727, %p107;
	add.s32 	%r730, %r728, %r723;
	setp.eq.s32 	%p108, %r4, 8;
	selp.b32 	%r731, %r730, %r729, %p108;
	ld.shared.v4.u32 	{%r732, %r733, %r734, %r735}, [_ZZN3cub18CUB_300001_SM_10006detail4scan16DeviceScanKernelINS2_10policy_hubIjjjmN4cuda3std3__44plusIvEEE10Policy1000EPjSC_NS0_13ScanTileStateIjLb1EEES9_NS0_8NullTypeEmjLb0ESF_EEvT0_T1_T2_iT3_T4_T5_E12temp_storage+48];
	add.s32 	%r736, %r730, %r732;
	setp.eq.s32 	%p109, %r4, 9;
	selp.b32 	%r737, %r736, %r731, %p109;
	add.s32 	%r738, %r736, %r733;
	setp.eq.s32 	%p110, %r4, 10;
	selp.b32 	%r739, %r738, %r737, %p110;
	add.s32 	%r740, %r738, %r734;
	setp.eq.s32 	%p111, %r4, 11;
	selp.b32 	%r741, %r740, %r739, %p111;
	add.s32 	%r742, %r740, %r735;
	setp.eq.s32 	%p112, %r4, 12;
	selp.b32 	%r743, %r742, %r741, %p112;
	ld.shared.u32 	%r744, [_ZZN3cub18CUB_300001_SM_10006detail4scan16DeviceScanKernelINS2_10policy_hubIjjjmN4cuda3std3__44plusIvEEE10Policy1000EPjSC_NS0_13ScanTileStateIjLb1EEES9_NS0_8NullTypeEmjLb0ESF_EEvT0_T1_T2_iT3_T4_T5_E12temp_storage+64];
	add.s32 	%r32, %r742, %r744;
	setp.gt.u32 	%p113, %r2, 31;
	setp.lt.u32 	%p114, %r2, 32;
	setp.eq.s32 	%p115, %r651, 0;
	selp.b32 	%r745, 0, %r709, %p115;
	add.s32 	%r984, %r743, %r745;
	selp.b32 	%r34, %r709, %r984, %p114;
	@%p113 bra 	$L__BB3_24;
	setp.ne.s32 	%p116, %r2, 0;
	mul.wide.s32 	%rd77, %r1, 8;
	add.s64 	%rd5, %rd1, %rd77;
	@%p116 bra 	$L__BB3_11;
	st.shared.u32 	[_ZZN3cub18CUB_300001_SM_10006detail4scan16DeviceScanKernelINS2_10policy_hubIjjjmN4cuda3std3__44plusIvEEE10Policy1000EPjSC_NS0_13ScanTileStateIjLb1EEES9_NS0_8NullTypeEmjLb0ESF_EEvT0_T1_T2_iT3_T4_T5_E12temp_storage+12], %r32;
	add.s64 	%rd78, %rd5, 256;
	mov.b32 	%r746, 100;
	// begin inline asm
	st.relaxed.gpu.v2.u32 [%rd78], {%r746, %r32};
	// end inline asm
$L__BB3_11:
	not.b32 	%r752, %r2;
	add.s32 	%r980, %r1, %r752;
	mov.b32 	%r748, 550;
	// begin inline asm
	nanosleep.u32 %r748;
	// end inline asm
	mul.wide.s32 	%rd80, %r980, 8;
	add.s64 	%rd81, %rd1, %rd80;
	add.s64 	%rd79, %rd81, 256;
	// begin inline asm
	ld.relaxed.gpu.v2.u32 {%r981, %r975}, [%rd79];
	// end inline asm
	mov.b32 	%r976, 478;
$L__BB3_12:
	setp.eq.s32 	%p117, %r981, 99;
	mov.b32 	%r753, -1;
	vote.sync.any.pred 	%p118, %p117, %r753;
	not.pred 	%p119, %p118;
	@%p119 bra 	$L__BB3_14;
	// begin inline asm
	nanosleep.u32 %r976;
	// end inline asm
	shr.u32 	%r976, %r976, 1;
	// begin inline asm
	ld.relaxed.gpu.v2.u32 {%r981, %r975}, [%rd79];
	// end inline asm
	bra.uni 	$L__BB3_12;
$L__BB3_14:
	setp.eq.s32 	%p120, %r981, 101;
	mov.b32 	%r780, -1;
	vote.sync.ballot.b32 	%r782, %p120, %r780;
	// begin inline asm
	mov.u32 %r755, %lanemask_ge;
	// end inline asm
	and.b32  	%r783, %r782, %r755;
	or.b32  	%r784, %r783, -2147483648;
	add.s32 	%r785, %r784, -1;
	not.b32 	%r786, %r784;
	and.b32  	%r787, %r786, %r785;
	popc.b32 	%r759, %r787;
	mov.b32 	%r758, 1;
	// begin inline asm
	shfl.sync.down.b32 %r756, %r975, %r758, %r759, %r780;
	// end inline asm
	setp.lt.s32 	%p122, %r651, %r759;
	selp.b32 	%r788, %r756, 0, %p122;
	add.s32 	%r762, %r788, %r975;
	mov.b32 	%r763, 2;
	// begin inline asm
	shfl.sync.down.b32 %r761, %r762, %r763, %r759, %r780;
	// end inline asm
	add.s32 	%r47, %r651, 2;
	setp.gt.s32 	%p123, %r47, %r759;
	selp.b32 	%r789, 0, %r761, %p123;
	add.s32 	%r767, %r762, %r789;
	mov.b32 	%r768, 4;
	// begin inline asm
	shfl.sync.down.b32 %r766, %r767, %r768, %r759, %r780;
	// end inline asm
	add.s32 	%r48, %r651, 4;
	setp.gt.s32 	%p124, %r48, %r759;
	selp.b32 	%r790, 0, %r766, %p124;
	add.s32 	%r772, %r767, %r790;
	mov.b32 	%r773, 8;
	// begin inline asm
	shfl.sync.down.b32 %r771, %r772, %r773, %r759, %r780;
	// end inline asm
	add.s32 	%r49, %r651, 8;
	setp.gt.s32 	%p125, %r49, %r759;
	selp.b32 	%r791, 0, %r771, %p125;
	add.s32 	%r777, %r772, %r791;
	mov.b32 	%r778, 16;
	// begin inline asm
	shfl.sync.down.b32 %r776, %r777, %r778, %r759, %r780;
	// end inline asm
	add.s32 	%r50, %r651, 16;
	setp.gt.s32 	%p126, %r50, %r759;
	selp.b32 	%r792, 0, %r776, %p126;
	add.s32 	%r979, %r777, %r792;
	add.s64 	%rd7, %rd1, 256;
	mov.b32 	%r977, 478;
$L__BB3_15:
	setp.ne.s32 	%p127, %r981, 101;
	mov.b32 	%r793, -1;
	vote.sync.all.pred 	%p128, %p127, %r793;
	not.pred 	%p129, %p128;
	@%p129 bra 	$L__BB3_20;
	shr.u32 	%r977, %r977, 1;
	mul.wide.s32 	%rd84, %r980, 8;
	add.s64 	%rd85, %rd7, %rd84;
	add.s64 	%rd83, %rd85, -256;
	// begin inline asm
	ld.relaxed.gpu.v2.u32 {%r981, %r982}, [%rd83];
	// end inline asm
	mov.u32 	%r983, %r977;
$L__BB3_17:
	setp.eq.s32 	%p133, %r981, 99;
	mov.b32 	%r801, -1;
	vote.sync.any.pred 	%p134, %p133, %r801;
	not.pred 	%p135, %p134;
	@%p135 bra 	$L__BB3_19;
	// begin inline asm
	nanosleep.u32 %r983;
	// end inline asm
	shr.u32 	%r983, %r983, 1;
	// begin inline asm
	ld.relaxed.gpu.v2.u32 {%r981, %r982}, [%rd83];
	// end inline asm
	bra.uni 	$L__BB3_17;
$L__BB3_19:
	setp.eq.s32 	%p136, %r981, 101;
	mov.b32 	%r827, -1;
	vote.sync.ballot.b32 	%r828, %p136, %r827;
	and.b32  	%r829, %r828, %r755;
	or.b32  	%r830, %r829, -2147483648;
	add.s32 	%r831, %r830, -1;
	not.b32 	%r832, %r830;
	and.b32  	%r833, %r832, %r831;
	popc.b32 	%r806, %r833;
	mov.b32 	%r805, 1;
	// begin inline asm
	shfl.sync.down.b32 %r803, %r982, %r805, %r806, %r827;
	// end inline asm
	setp.lt.s32 	%p138, %r651, %r806;
	selp.b32 	%r834, %r803, 0, %p138;
	add.s32 	%r809, %r834, %r982;
	mov.b32 	%r810, 2;
	// begin inline asm
	shfl.sync.down.b32 %r808, %r809, %r810, %r806, %r827;
	// end inline asm
	setp.gt.s32 	%p139, %r47, %r806;
	selp.b32 	%r835, 0, %r808, %p139;
	add.s32 	%r814, %r809, %r835;
	mov.b32 	%r815, 4;
	// begin inline asm
	shfl.sync.down.b32 %r813, %r814, %r815, %r806, %r827;
	// end inline asm
	setp.gt.s32 	%p140, %r48, %r806;
	selp.b32 	%r836, 0, %r813, %p140;
	add.s32 	%r819, %r814, %r836;
	mov.b32 	%r820, 8;
	// begin inline asm
	shfl.sync.down.b32 %r818, %r819, %r820, %r806, %r827;
	// end inline asm
	setp.gt.s32 	%p141, %r49, %r806;
	selp.b32 	%r837, 0, %r818, %p141;
	add.s32 	%r824, %r819, %r837;
	mov.b32 	%r825, 16;
	// begin inline asm
	shfl.sync.down.b32 %r823, %r824, %r825, %r806, %r827;
	// end inline asm
	setp.gt.s32 	%p142, %r50, %r806;
	selp.b32 	%r838, 0, %r823, %p142;
	add.s32 	%r839, %r838, %r979;
	add.s32 	%r979, %r839, %r824;
	add.s32 	%r980, %r980, -32;
	bra.uni 	$L__BB3_15;
$L__BB3_20:
	@%p116 bra 	$L__BB3_22;
	add.s32 	%r796, %r979, %r32;
	add.s64 	%rd82, %rd5, 256;
	mov.b32 	%r795, 101;
	// begin inline asm
	st.relaxed.gpu.v2.u32 [%rd82], {%r795, %r796};
	// end inline asm
	st.shared.u32 	[_ZZN3cub18CUB_300001_SM_10006detail4scan16DeviceScanKernelINS2_10policy_hubIjjjmN4cuda3std3__44plusIvEEE10Policy1000EPjSC_NS0_13ScanTileStateIjLb1EEES9_NS0_8NullTypeEmjLb0ESF_EEvT0_T1_T2_iT3_T4_T5_E12temp_storage+4], %r979;
	st.shared.u32 	[_ZZN3cub18CUB_300001_SM_10006detail4scan16DeviceScanKernelINS2_10policy_hubIjjjmN4cuda3std3__44plusIvEEE10Policy1000EPjSC_NS0_13ScanTileStateIjLb1EEES9_NS0_8NullTypeEmjLb0ESF_EEvT0_T1_T2_iT3_T4_T5_E12temp_storage+8], %r796;
$L__BB3_22:
	setp.ne.s32 	%p131, %r651, 0;
	mov.u32 	%r984, %r34;
	@%p131 bra 	$L__BB3_24;
	st.shared.u32 	[_ZZN3cub18CUB_300001_SM_10006detail4scan16DeviceScanKernelINS2_10policy_hubIjjjmN4cuda3std3__44plusIvEEE10Policy1000EPjSC_NS0_13ScanTileStateIjLb1EEES9_NS0_8NullTypeEmjLb0ESF_EEvT0_T1_T2_iT3_T4_T5_E12temp_storage+84], %r979;
	mov.u32 	%r984, %r979;
$L__BB3_24:
	bar.sync 	0;
	setp.eq.s32 	%p132, %r2, 0;
	ld.shared.u32 	%r797, [_ZZN3cub18CUB_300001_SM_10006detail4scan16DeviceScanKernelINS2_10policy_hubIjjjmN4cuda3std3__44plusIvEEE10Policy1000EPjSC_NS0_13ScanTileStateIjLb1EEES9_NS0_8NullTypeEmjLb0ESF_EEvT0_T1_T2_iT3_T4_T5_E12temp_storage+84];
	selp.b32 	%r798, 0, %r797, %p132;
	add.s32 	%r985, %r798, %r984;
$L__BB3_25:
	ld.param.u64 	%rd93, [_ZN3cub18CUB_300001_SM_10006detail4scan16DeviceScanKernelINS2_10policy_hubIjjjmN4cuda3std3__44plusIvEEE10Policy1000EPjSC_NS0_13ScanTileStateIjLb1EEES9_NS0_8NullTypeEmjLb0ESF_EEvT0_T1_T2_iT3_T4_T5__param_1];
	add.s32 	%r936, %r985, %r7;
	add.s32 	%r937, %r8, %r936;
	add.s32 	%r938, %r9, %r937;
	add.s32 	%r939, %r10, %r938;
	add.s32 	%r940, %r11, %r939;
	add.s32 	%r941, %r12, %r940;
	add.s32 	%r942, %r13, %r941;
	add.s32 	%r943, %r14, %r942;
	add.s32 	%r944, %r15, %r943;
	add.s32 	%r945, %r16, %r944;
	add.s32 	%r946, %r17, %r945;
	add.s32 	%r947, %r18, %r946;
	add.s32 	%r948, %r19, %r947;
	add.s32 	%r949, %r20, %r948;
	add.s32 	%r950, %r21, %r949;
	add.s32 	%r951, %r22, %r950;
	add.s32 	%r952, %r23, %r951;
	add.s32 	%r953, %r24, %r952;
	add.s32 	%r954, %r25, %r953;
	bar.sync 	0;
	st.shared.u32 	[%r6], %r936;
	st.shared.u32 	[%r6+4], %r937;
	st.shared.u32 	[%r6+8], %r938;
	st.shared.u32 	[%r6+12], %r939;
	st.shared.u32 	[%r6+16], %r940;
	st.shared.u32 	[%r6+20], %r941;
	st.shared.u32 	[%r6+24], %r942;
	st.shared.u32 	[%r6+28], %r943;
	st.shared.u32 	[%r6+32], %r944;
	st.shared.u32 	[%r6+36], %r945;
	st.shared.u32 	[%r6+40], %r946;
	st.shared.u32 	[%r6+44], %r947;
	st.shared.u32 	[%r6+48], %r948;
	st.shared.u32 	[%r6+52], %r949;
	st.shared.u32 	[%r6+56], %r950;
	st.shared.u32 	[%r6+60], %r951;
	st.shared.u32 	[%r6+64], %r952;
	st.shared.u32 	[%r6+68], %r953;
	st.shared.u32 	[%r6+72], %r954;
	bar.warp.sync 	-1;
	ld.shared.u32 	%r955, [%r5];
	ld.shared.u32 	%r956, [%r5+128];
	ld.shared.u32 	%r957, [%r5+256];
	ld.shared.u32 	%r958, [%r5+384];
	ld.shared.u32 	%r959, [%r5+512];
	ld.shared.u32 	%r960, [%r5+640];
	ld.shared.u32 	%r961, [%r5+768];
	ld.shared.u32 	%r962, [%r5+896];
	ld.shared.u32 	%r963, [%r5+1024];
	ld.shared.u32 	%r964, [%r5+1152];
	ld.shared.u32 	%r965, [%r5+1280];
	ld.shared.u32 	%r966, [%r5+1408];
	ld.shared.u32 	%r967, [%r5+1536];
	ld.shared.u32 	%r968, [%r5+1664];
	ld.shared.u32 	%r969, [%r5+1792];
	ld.shared.u32 	%r970, [%r5+1920];
	ld.shared.u32 	%r971, [%r5+2048];
	ld.shared.u32 	%r972, [%r5+2176];
	ld.shared.u32 	%r973, [%r5+2304];
	cvta.to.global.u64 	%rd89, %rd93;
	add.s64 	%rd91, %rd89, %rd76;
	st.global.u32 	[%rd91], %r955;
	st.global.u32 	[%rd91+128], %r956;
	st.global.u32 	[%rd91+256], %r957;
	st.global.u32 	[%rd91+384], %r958;
	st.global.u32 	[%rd91+512], %r959;
	st.global.u32 	[%rd91+640], %r960;
	st.global.u32 	[%rd91+768], %r961;
	st.global.u32 	[%rd91+896], %r962;
	st.global.u32 	[%rd91+1024], %r963;
	st.global.u32 	[%rd91+1152], %r964;
	st.global.u32 	[%rd91+1280], %r965;
	st.global.u32 	[%rd91+1408], %r966;
	st.global.u32 	[%rd91+1536], %r967;
	st.global.u32 	[%rd91+1664], %r968;
	st.global.u32 	[%rd91+1792], %r969;
	st.global.u32 	[%rd91+1920], %r970;
	st.global.u32 	[%rd91+2048], %r971;
	st.global.u32 	[%rd91+2176], %r972;
	st.global.u32 	[%rd91+2304], %r973;
	bra.uni 	$L__BB3_128;
$L__BB3_26:
	setp.eq.s64 	%p2, %rd3, 0;
	@%p2 bra 	$L__BB3_128;
	cvt.u32.u64 	%r72, %rd3;
	shl.b64 	%rd18, %rd2, 2;
	add.s64 	%rd17, %rd14, %rd18;
	// begin inline asm
	ld.ca.u32 %r1004, [%rd17];
	// end inline asm
	mov.u32 	%r74, %tid.x;
	and.b32  	%r205, %r74, 31;
	and.b32  	%r206, %r74, 992;
	mul.lo.s32 	%r207, %r206, 19;
	or.b32  	%r75, %r207, %r205;
	setp.ge.u32 	%p3, %r75, %r72;
	shl.b32 	%r208, %r75, 2;
	cvt.u64.u32 	%rd19, %r208;
	add.s64 	%rd9, %rd17, %rd19;
	mov.u32 	%r986, %r1004;
	@%p3 bra 	$L__BB3_29;
	// begin inline asm
	ld.ca.u32 %r986, [%rd9];
	// end inline asm
$L__BB3_29:
	add.s32 	%r78, %r75, 32;
	setp.ge.u32 	%p4, %r78, %r72;
	mov.u32 	%r987, %r1004;
	@%p4 bra 	$L__BB3_31;
	add.s64 	%rd21, %rd9, 128;
	// begin inline asm
	ld.ca.u32 %r987, [%rd21];
	// end inline asm
$L__BB3_31:
	add.s32 	%r211, %r75, 64;
	setp.ge.u32 	%p5, %r211, %r72;
	mov.u32 	%r988, %r1004;
	@%p5 bra 	$L__BB3_33;
	add.s64 	%rd22, %rd9, 256;
	// begin inline asm
	ld.ca.u32 %r988, [%rd22];
	// end inline asm
$L__BB3_33:
	add.s32 	%r213, %r75, 96;
	setp.ge.u32 	%p6, %r213, %r72;
	mov.u32 	%r989, %r1004;
	@%p6 bra 	$L__BB3_35;
	add.s64 	%rd23, %rd9, 384;
	// begin inline asm
	ld.ca.u32 %r989, [%rd23];
	// end inline asm
$L__BB3_35:
	add.s32 	%r215, %r75, 128;
	setp.ge.u32 	%p7, %r215, %r72;
	mov.u32 	%r990, %r1004;
	@%p7 bra 	$L__BB3_37;
	add.s64 	%rd24, %rd9, 512;
	// begin inline asm
	ld.ca.u32 %r990, [%rd24];
	// end inline asm
$L__BB3_37:
	add.s32 	%r217, %r75, 160;
	setp.ge.u32 	%p8, %r217, %r72;
	mov.u32 	%r991, %r1004;
	@%p8 bra 	$L__BB3_39;
	add.s64 	%rd25, %rd9, 640;
	// begin inline asm
	ld.ca.u32 %r991, [%rd25];
	// end inline asm
$L__BB3_39:
	add.s32 	%r219, %r75, 192;
	setp.ge.u32 	%p9, %r219, %r72;
	mov.u32 	%r992, %r1004;
	@%p9 bra 	$L__BB3_41;
	add.s64 	%rd26, %rd9, 768;
	// begin inline asm
	ld.ca.u32 %r992, [%rd26];
	// end inline asm
$L__BB3_41:
	add.s32 	%r221, %r75, 224;
	setp.ge.u32 	%p10, %r221, %r72;
	mov.u32 	%r993, %r1004;
	@%p10 bra 	$L__BB3_43;
	add.s64 	%rd27, %rd9, 896;
	// begin inline asm
	ld.ca.u32 %r993, [%rd27];
	// end inline asm
$L__BB3_43:
	add.s32 	%r93, %r75, 256;
	setp.ge.u32 	%p11, %r93, %r72;
	mov.u32 	%r994, %r1004;
	@%p11 bra 	$L__BB3_45;
	add.s64 	%rd28, %rd9, 1024;
	// begin inline asm
	ld.ca.u32 %r994, [%rd28];
	// end inline asm
$L__BB3_45:
	add.s32 	%r96, %r75, 288;
	setp.ge.u32 	%p12, %r96, %r72;
	mov.u32 	%r995, %r1004;
	@%p12 bra 	$L__BB3_47;
	add.s64 	%rd29, %rd9, 1152;
	// begin inline asm
	ld.ca.u32 %r995, [%rd29];
	// end inline asm
$L__BB3_47:
	add.s32 	%r225, %r75, 320;
	setp.ge.u32 	%p13, %r225, %r72;
	mov.u32 	%r996, %r1004;
	@%p13 bra 	$L__BB3_49;
	add.s64 	%rd30, %rd9, 1280;
	// begin inline asm
	ld.ca.u32 %r996, [%rd30];
	// end inline asm
$L__BB3_49:
	add.s32 	%r227, %r75, 352;
	setp.ge.u32 	%p14, %r227, %r72;
	mov.u32 	%r997, %r1004;
	@%p14 bra 	$L__BB3_51;
	add.s64 	%rd31, %rd9, 1408;
	// begin inline asm
	ld.ca.u32 %r997, [%rd31];
	// end inline asm
$L__BB3_51:
	add.s32 	%r229, %r75, 384;
	setp.ge.u32 	%p15, %r229, %r72;
	mov.u32 	%r998, %r1004;
	@%p15 bra 	$L__BB3_53;
	add.s64 	%rd32, %rd9, 1536;
	// begin inline asm
	ld.ca.u32 %r998, [%rd32];
	// end inline asm
$L__BB3_53:
	add.s32 	%r231, %r75, 416;
	setp.ge.u32 	%p16, %r231, %r72;
	mov.u32 	%r999, %r1004;
	@%p16 bra 	$L__BB3_55;
	add.s64 	%rd33, %rd9, 1664;
	// begin inline asm
	ld.ca.u32 %r999, [%rd33];
	// end inline asm
$L__BB3_55:
	add.s32 	%r233, %r75, 448;
	setp.ge.u32 	%p17, %r233, %r72;
	mov.u32 	%r1000, %r1004;
	@%p17 bra 	$L__BB3_57;
	add.s64 	%rd34, %rd9, 1792;
	// begin inline asm
	ld.ca.u32 %r1000, [%rd34];
	// end inline asm
$L__BB3_57:
	add.s32 	%r235, %r75, 480;
	setp.ge.u32 	%p18, %r235, %r72;
	mov.u32 	%r1001, %r1004;
	@%p18 bra 	$L__BB3_59;
	add.s64 	%rd35, %rd9, 1920;
	// begin inline asm
	ld.ca.u32 %r1001, [%rd35];
	// end inline asm
$L__BB3_59:
	add.s32 	%r237, %r75, 512;
	setp.ge.u32 	%p19, %r237, %r72;
	mov.u32 	%r1002, %r1004;
	@%p19 bra 	$L__BB3_61;
	add.s64 	%rd36, %rd9, 2048;
	// begin inline asm
	ld.ca.u32 %r1002, [%rd36];
	// end inline asm
$L__BB3_61:
	add.s32 	%r239, %r75, 544;
	setp.ge.u32 	%p20, %r239, %r72;
	mov.u32 	%r1003, %r1004;
	@%p20 bra 	$L__BB3_63;
	add.s64 	%rd37, %rd9, 2176;
	// begin inline asm
	ld.ca.u32 %r1003, [%rd37];
	// end inline asm
$L__BB3_63:
	add.s32 	%r115, %r75, 576;
	setp.ge.u32 	%p21, %r115, %r72;
	@%p21 bra 	$L__BB3_65;
	add.s64 	%rd38, %rd9, 2304;
	// begin inline asm
	ld.ca.u32 %r1004, [%rd38];
	// end inline asm
$L__BB3_65:
	// begin inline asm
	mov.u32 %r242, %laneid;
	// end inline asm
	shr.u32 	%r119, %r74, 5;
	mad.lo.s32 	%r243, %r119, 608, %r242;
	shl.b32 	%r244, %r243, 2;
	mov.u32 	%r245, _ZZN3cub18CUB_300001_SM_10006detail4scan16DeviceScanKernelINS2_10policy_hubIjjjmN4cuda3std3__44plusIvEEE10Policy1000EPjSC_NS0_13ScanTileStateIjLb1EEES9_NS0_8NullTypeEmjLb0ESF_EEvT0_T1_T2_iT3_T4_T5_E12temp_storage;
	add.s32 	%r120, %r245, %r244;
	st.shared.u32 	[%r120], %r986;
	st.shared.u32 	[%r120+128], %r987;
	st.shared.u32 	[%r120+256], %r988;
	st.shared.u32 	[%r120+384], %r989;
	st.shared.u32 	[%r120+512], %r990;
	st.shared.u32 	[%r120+640], %r991;
	st.shared.u32 	[%r120+768], %r992;
	st.shared.u32 	[%r120+896], %r993;
	st.shared.u32 	[%r120+1024], %r994;
	st.shared.u32 	[%r120+1152], %r995;
	st.shared.u32 	[%r120+1280], %r996;
	st.shared.u32 	[%r120+1408], %r997;
	st.shared.u32 	[%r120+1536], %r998;
	st.shared.u32 	[%r120+1664], %r999;
	st.shared.u32 	[%r120+1792], %r1000;
	st.shared.u32 	[%r120+1920], %r1001;
	st.shared.u32 	[%r120+2048], %r1002;
	st.shared.u32 	[%r120+2176], %r1003;
	st.shared.u32 	[%r120+2304], %r1004;
	bar.warp.sync 	-1;
	mad.lo.s32 	%r121, %r242, 72, %r120;
	ld.shared.u32 	%r122, [%r121];
	ld.shared.u32 	%r123, [%r121+4];
	ld.shared.u32 	%r124, [%r121+8];
	ld.shared.u32 	%r125, [%r121+12];
	ld.shared.u32 	%r126, [%r121+16];
	ld.shared.u32 	%r127, [%r121+20];
	ld.shared.u32 	%r128, [%r121+24];
	ld.shared.u32 	%r129, [%r121+28];
	ld.shared.u32 	%r130, [%r121+32];
	ld.shared.u32 	%r131, [%r121+36];
	ld.shared.u32 	%r132, [%r121+40];
	ld.shared.u32 	%r133, [%r121+44];
	ld.shared.u32 	%r134, [%r121+48];
	ld.shared.u32 	%r135, [%r121+52];
	ld.shared.u32 	%r136, [%r121+56];
	ld.shared.u32 	%r137, [%r121+60];
	ld.shared.u32 	%r138, [%r121+64];
	ld.shared.u32 	%r139, [%r121+68];
	ld.shared.u32 	%r140, [%r121+72];
	bar.sync 	0;
	setp.ne.s32 	%p22, %r1, 0;
	@%p22 bra 	$L__BB3_69;
	add.s32 	%r471, %r123, %r122;
	add.s32 	%r472, %r124, %r471;
	add.s32 	%r473, %r125, %r472;
	add.s32 	%r474, %r126, %r473;
	add.s32 	%r475, %r127, %r474;
	add.s32 	%r476, %r128, %r475;
	add.s32 	%r477, %r129, %r476;
	add.s32 	%r478, %r130, %r477;
	add.s32 	%r479, %r131, %r478;
	add.s32 	%r480, %r132, %r479;
	add.s32 	%r481, %r133, %r480;
	add.s32 	%r482, %r134, %r481;
	add.s32 	%r483, %r135, %r482;
	add.s32 	%r484, %r136, %r483;
	add.s32 	%r485, %r137, %r484;
	add.s32 	%r486, %r138, %r485;
	add.s32 	%r487, %r139, %r486;
	add.s32 	%r445, %r140, %r487;
	mov.b32 	%r443, 1;
	mov.b32 	%r468, 0;
	mov.b32 	%r470, -1;
	// begin inline asm
	{  .reg .u32 r0;  .reg .pred p;  shfl.sync.up.b32 r0|p, %r445, %r443, %r468, %r470;  @p add.u32 r0, r0, %r445;  mov.u32 %r441, r0;}
	// end inline asm
	mov.b32 	%r449, 2;
	// begin inline asm
	{  .reg .u32 r0;  .reg .pred p;  shfl.sync.up.b32 r0|p, %r441, %r449, %r468, %r470;  @p add.u32 r0, r0, %r441;  mov.u32 %r447, r0;}
	// end inline asm
	mov.b32 	%r455, 4;
	// begin inline asm
	{  .reg .u32 r0;  .reg .pred p;  shfl.sync.up.b32 r0|p, %r447, %r455, %r468, %r470;  @p add.u32 r0, r0, %r447;  mov.u32 %r453, r0;}
	// end inline asm
	mov.b32 	%r461, 8;
	// begin inline asm
	{  .reg .u32 r0;  .reg .pred p;  shfl.sync.up.b32 r0|p, %r453, %r461, %r468, %r470;  @p add.u32 r0, r0, %r453;  mov.u32 %r459, r0;}
	// end inline asm
	mov.b32 	%r467, 16;
	// begin inline asm
	{  .reg .u32 r0;  .reg .pred p;  shfl.sync.up.b32 r0|p, %r459, %r467, %r468, %r470;  @p add.u32 r0, r0, %r459;  mov.u32 %r465, r0;}
	// end inline asm
	setp.ne.s32 	%p65, %r242, 31;
	@%p65 bra 	$L__BB3_68;
	shl.b32 	%r488, %r119, 2;
	mov.u32 	%r489, _ZZN3cub18CUB_300001_SM_10006detail4scan16DeviceScanKernelINS2_10policy_hubIjjjmN4cuda3std3__44plusIvEEE10Policy1000EPjSC_NS0_13ScanTileStateIjLb1EEES9_NS0_8NullTypeEmjLb0ESF_EEvT0_T1_T2_iT3_T4_T5_E12temp_storage;
	add.s32 	%r490, %r489, %r488;
	st.shared.u32 	[%r490+16], %r465;
$L__BB3_68:
	sub.s32 	%r491, %r465, %r445;
	bar.sync 	0;
	ld.shared.v4.u32 	{%r492, %r493, %r494, %r495}, [_ZZN3cub18CUB_300001_SM_10006detail4scan16DeviceScanKernelINS2_10policy_hubIjjjmN4cuda3std3__44plusIvEEE10Policy1000EPjSC_NS0_13ScanTileStateIjLb1EEES9_NS0_8NullTypeEmjLb0ESF_EEvT0_T1_T2_iT3_T4_T5_E12temp_storage+16];
	add.s32 	%r496, %r493, %r492;
	setp.eq.s32 	%p66, %r119, 2;
	selp.b32 	%r497, %r496, %r492, %p66;
	add.s32 	%r498, %r496, %r494;
	setp.eq.s32 	%p67, %r119, 3;
	selp.b32 	%r499, %r498, %r497, %p67;
	add.s32 	%r500, %r498, %r495;
	setp.eq.s32 	%p68, %r119, 4;
	selp.b32 	%r501, %r500, %r499, %p68;
	ld.shared.v4.u32 	{%r502, %r503, %r504, %r505}, [_ZZN3cub18CUB_300001_SM_10006detail4scan16DeviceScanKernelINS2_10policy_hubIjjjmN4cuda3std3__44plusIvEEE10Policy1000EPjSC_NS0_13ScanTileStateIjLb1EEES9_NS0_8NullTypeEmjLb0ESF_EEvT0_T1_T2_iT3_T4_T5_E12temp_storage+32];
	add.s32 	%r506, %r500, %r502;
	setp.eq.s32 	%p69, %r119, 5;
	selp.b32 	%r507, %r506, %r501, %p69;
	add.s32 	%r508, %r506, %r503;
	setp.eq.s32 	%p70, %r119, 6;
	selp.b32 	%r509, %r508, %r507, %p70;
	add.s32 	%r510, %r508, %r504;
	setp.eq.s32 	%p71, %r119, 7;
	selp.b32 	%r511, %r510, %r509, %p71;
	add.s32 	%r512, %r510, %r505;
	setp.eq.s32 	%p72, %r119, 8;
	selp.b32 	%r513, %r512, %r511, %p72;
	ld.shared.v4.u32 	{%r514, %r515, %r516, %r517}, [_ZZN3cub18CUB_300001_SM_10006detail4scan16DeviceScanKernelINS2_10policy_hubIjjjmN4cuda3std3__44plusIvEEE10Policy1000EPjSC_NS0_13ScanTileStateIjLb1EEES9_NS0_8NullTypeEmjLb0ESF_EEvT0_T1_T2_iT3_T4_T5_E12temp_storage+48];
	add.s32 	%r518, %r512, %r514;
	setp.eq.s32 	%p73, %r119, 9;
	selp.b32 	%r519, %r518, %r513, %p73;
	add.s32 	%r520, %r518, %r515;
	setp.eq.s32 	%p74, %r119, 10;
	selp.b32 	%r521, %r520, %r519, %p74;
	add.s32 	%r522, %r520, %r516;
	setp.eq.s32 	%p75, %r119, 11;
	selp.b32 	%r523, %r522, %r521, %p75;
	add.s32 	%r524, %r522, %r517;
	setp.eq.s32 	%p76, %r119, 12;
	selp.b32 	%r525, %r524, %r523, %p76;
	setp.lt.u32 	%p77, %r74, 32;
	setp.eq.s32 	%p78, %r242, 0;
	selp.b32 	%r526, 0, %r491, %p78;
	add.s32 	%r527, %r525, %r526;
	selp.b32 	%r528, %r491, %r527, %p77;
	setp.eq.s32 	%p79, %r74, 0;
	selp.b32 	%r1016, 0, %r528, %p79;
	bra.uni 	$L__BB3_88;
$L__BB3_69:
	add.s32 	%r276, %r123, %r122;
	add.s32 	%r277, %r124, %r276;
	add.s32 	%r278, %r125, %r277;
	add.s32 	%r279, %r126, %r278;
	add.s32 	%r280, %r127, %r279;
	add.s32 	%r281, %r128, %r280;
	add.s32 	%r282, %r129, %r281;
	add.s32 	%r283, %r130, %r282;
	add.s32 	%r284, %r131, %r283;
	add.s32 	%r285, %r132, %r284;
	add.s32 	%r286, %r133, %r285;
	add.s32 	%r287, %r134, %r286;
	add.s32 	%r288, %r135, %r287;
	add.s32 	%r289, %r136, %r288;
	add.s32 	%r290, %r137, %r289;
	add.s32 	%r291, %r138, %r290;
	add.s32 	%r292, %r139, %r291;
	add.s32 	%r250, %r140, %r292;
	mov.b32 	%r248, 1;
	mov.b32 	%r273, 0;
	mov.b32 	%r275, -1;
	// begin inline asm
	{  .reg .u32 r0;  .reg .pred p;  shfl.sync.up.b32 r0|p, %r250, %r248, %r273, %r275;  @p add.u32 r0, r0, %r250;  mov.u32 %r246, r0;}
	// end inline asm
	mov.b32 	%r254, 2;
	// begin inline asm
	{  .reg .u32 r0;  .reg .pred p;  shfl.sync.up.b32 r0|p, %r246, %r254, %r273, %r275;  @p add.u32 r0, r0, %r246;  mov.u32 %r252, r0;}
	// end inline asm
	mov.b32 	%r260, 4;
	// begin inline asm
	{  .reg .u32 r0;  .reg .pred p;  shfl.sync.up.b32 r0|p, %r252, %r260, %r273, %r275;  @p add.u32 r0, r0, %r252;  mov.u32 %r258, r0;}
	// end inline asm
	mov.b32 	%r266, 8;
	// begin inline asm
	{  .reg .u32 r0;  .reg .pred p;  shfl.sync.up.b32 r0|p, %r258, %r266, %r273, %r275;  @p add.u32 r0, r0, %r258;  mov.u32 %r264, r0;}
	// end inline asm
	mov.b32 	%r272, 16;
	// begin inline asm
	{  .reg .u32 r0;  .reg .pred p;  shfl.sync.up.b32 r0|p, %r264, %r272, %r273, %r275;  @p add.u32 r0, r0, %r264;  mov.u32 %r270, r0;}
	// end inline asm
	setp.ne.s32 	%p23, %r242, 31;
	@%p23 bra 	$L__BB3_71;
	shl.b32 	%r293, %r119, 2;
	mov.u32 	%r294, _ZZN3cub18CUB_300001_SM_10006detail4scan16DeviceScanKernelINS2_10policy_hubIjjjmN4cuda3std3__44plusIvEEE10Policy1000EPjSC_NS0_13ScanTileStateIjLb1EEES9_NS0_8NullTypeEmjLb0ESF_EEvT0_T1_T2_iT3_T4_T5_E12temp_storage;
	add.s32 	%r295, %r294, %r293;
	st.shared.u32 	[%r295+16], %r270;
$L__BB3_71:
	sub.s32 	%r296, %r270, %r250;
	bar.sync 	0;
	ld.shared.v4.u32 	{%r297, %r298, %r299, %r300}, [_ZZN3cub18CUB_300001_SM_10006detail4scan16DeviceScanKernelINS2_10policy_hubIjjjmN4cuda3std3__44plusIvEEE10Policy1000EPjSC_NS0_13ScanTileStateIjLb1EEES9_NS0_8NullTypeEmjLb0ESF_EEvT0_T1_T2_iT3_T4_T5_E12temp_storage+16];
	add.s32 	%r301, %r298, %r297;
	setp.eq.s32 	%p24, %r119, 2;
	selp.b32 	%r302, %r301, %r297, %p24;
	add.s32 	%r303, %r301, %r299;
	setp.eq.s32 	%p25, %r119, 3;
	selp.b32 	%r304, %r303, %r302, %p25;
	add.s32 	%r305, %r303, %r300;
	setp.eq.s32 	%p26, %r119, 4;
	selp.b32 	%r306, %r305, %r304, %p26;
	ld.shared.v4.u32 	{%r307, %r308, %r309, %r310}, [_ZZN3cub18CUB_300001_SM_10006detail4scan16DeviceScanKernelINS2_10policy_hubIjjjmN4cuda3std3__44plusIvEEE10Policy1000EPjSC_NS0_13ScanTileStateIjLb1EEES9_NS0_8NullTypeEmjLb0ESF_EEvT0_T1_T2_iT3_T4_T5_E12temp_storage+32];
	add.s32 	%r311, %r305, %r307;
	setp.eq.s32 	%p27, %r119, 5;
	selp.b32 	%r312, %r311, %r306, %p27;
	add.s32 	%r313, %r311, %r308;
	setp.eq.s32 	%p28, %r119, 6;
	selp.b32 	%r314, %r313, %r312, %p28;
	add.s32 	%r315, %r313, %r309;
	setp.eq.s32 	%p29, %r119, 7;
	selp.b32 	%r316, %r315, %r314, %p29;
	add.s32 	%r317, %r315, %r310;
	setp.eq.s32 	%p30, %r119, 8;
	selp.b32 	%r318, %r317, %r316, %p30;
	ld.shared.v4.u32 	{%r319, %r320, %r321, %r322}, [_ZZN3cub18CUB_300001_SM_10006detail4scan16DeviceScanKernelINS2_10policy_hubIjjjmN4cuda3std3__44plusIvEEE10Policy1000EPjSC_NS0_13ScanTileStateIjLb1EEES9_NS0_8NullTypeEmjLb0ESF_EEvT0_T1_T2_iT3_T4_T5_E12temp_storage+48];
	add.s32 	%r323, %r317, %r319;
	setp.eq.s32 	%p31, %r119, 9;
	selp.b32 	%r324, %r323, %r318, %p31;
	add.s32 	%r325, %r323, %r320;
	setp.eq.s32 	%p32, %r119, 10;
	selp.b32 	%r326, %r325, %r324, %p32;
	add.s32 	%r327, %r325, %r321;
	setp.eq.s32 	%p33, %r119, 11;
	selp.b32 	%r328, %r327, %r326, %p33;
	add.s32 	%r329, %r327, %r322;
	setp.eq.s32 	%p34, %r119, 12;
	selp.b32 	%r330, %r329, %r328, %p34;
	ld.shared.u32 	%r331, [_ZZN3cub18CUB_300001_SM_10006detail4scan16DeviceScanKernelINS2_10policy_hubIjjjmN4cuda3std3__44plusIvEEE10Policy1000EPjSC_NS0_13ScanTileStateIjLb1EEES9_NS0_8NullTypeEmjLb0ESF_EEvT0_T1_T2_iT3_T4_T5_E12temp_storage+64];
	add.s32 	%r146, %r329, %r331;
	setp.gt.u32 	%p35, %r74, 31;
	setp.lt.u32 	%p36, %r74, 32;
	setp.eq.s32 	%p37, %r242, 0;
	selp.b32 	%r332, 0, %r296, %p37;
	add.s32 	%r1015, %r330, %r332;
	selp.b32 	%r148, %r296, %r1015, %p36;
	@%p35 bra 	$L__BB3_87;
	setp.ne.s32 	%p38, %r74, 0;
	mul.wide.s32 	%rd39, %r1, 8;
	add.s64 	%rd10, %rd1, %rd39;
	@%p38 bra 	$L__BB3_74;
	st.shared.u32 	[_ZZN3cub18CUB_300001_SM_10006detail4scan16DeviceScanKernelINS2_10policy_hubIjjjmN4cuda3std3__44plusIvEEE10Policy1000EPjSC_NS0_13ScanTileStateIjLb1EEES9_NS0_8NullTypeEmjLb0ESF_EEvT0_T1_T2_iT3_T4_T5_E12temp_storage+12], %r146;
	add.s64 	%rd40, %rd10, 256;
	mov.b32 	%r333, 100;
	// begin inline asm
	st.relaxed.gpu.v2.u32 [%rd40], {%r333, %r146};
	// end inline asm
$L__BB3_74:
	not.b32 	%r339, %r74;
	add.s32 	%r1011, %r1, %r339;
	mov.b32 	%r335, 550;
	// begin inline asm
	nanosleep.u32 %r335;
	// end inline asm
	mul.wide.s32 	%rd42, %r1011, 8;
	add.s64 	%rd43, %rd1, %rd42;
	add.s64 	%rd41, %rd43, 256;
	// begin inline asm
	ld.relaxed.gpu.v2.u32 {%r1012, %r1006}, [%rd41];
	// end inline asm
	mov.b32 	%r1007, 478;
$L__BB3_75:
	setp.eq.s32 	%p39, %r1012, 99;
	mov.b32 	%r340, -1;
	vote.sync.any.pred 	%p40, %p39, %r340;
	not.pred 	%p41, %p40;
	@%p41 bra 	$L__BB3_77;
	// begin inline asm
	nanosleep.u32 %r1007;
	// end inline asm
	shr.u32 	%r1007, %r1007, 1;
	// begin inline asm
	ld.relaxed.gpu.v2.u32 {%r1012, %r1006}, [%rd41];
	// end inline asm
	bra.uni 	$L__BB3_75;
$L__BB3_77:
	setp.eq.s32 	%p42, %r1012, 101;
	mov.b32 	%r367, -1;
	vote.sync.ballot.b32 	%r369, %p42, %r367;
	// begin inline asm
	mov.u32 %r342, %lanemask_ge;
	// end inline asm
	and.b32  	%r370, %r369, %r342;
	or.b32  	%r371, %r370, -2147483648;
	add.s32 	%r372, %r371, -1;
	not.b32 	%r373, %r371;
	and.b32  	%r374, %r373, %r372;
	popc.b32 	%r346, %r374;
	mov.b32 	%r345, 1;
	// begin inline asm
	shfl.sync.down.b32 %r343, %r1006, %r345, %r346, %r367;
	// end inline asm
	setp.lt.s32 	%p44, %r242, %r346;
	selp.b32 	%r375, %r343, 0, %p44;
	add.s32 	%r349, %r375, %r1006;
	mov.b32 	%r350, 2;
	// begin inline asm
	shfl.sync.down.b32 %r348, %r349, %r350, %r346, %r367;
	// end inline asm
	add.s32 	%r376, %r242, 2;
	setp.gt.s32 	%p45, %r376, %r346;
	selp.b32 	%r377, 0, %r348, %p45;
	add.s32 	%r354, %r349, %r377;
	mov.b32 	%r355, 4;
	// begin inline asm
	shfl.sync.down.b32 %r353, %r354, %r355, %r346, %r367;
	// end inline asm
	add.s32 	%r378, %r242, 4;
	setp.gt.s32 	%p46, %r378, %r346;
	selp.b32 	%r379, 0, %r353, %p46;
	add.s32 	%r359, %r354, %r379;
	mov.b32 	%r360, 8;
	// begin inline asm
	shfl.sync.down.b32 %r358, %r359, %r360, %r346, %r367;
	// end inline asm
	add.s32 	%r380, %r242, 8;
	setp.gt.s32 	%p47, %r380, %r346;
	selp.b32 	%r381, 0, %r358, %p47;
	add.s32 	%r364, %r359, %r381;
	mov.b32 	%r365, 16;
	// begin inline asm
	shfl.sync.down.b32 %r363, %r364, %r365, %r346, %r367;
	// end inline asm
	add.s32 	%r382, %r242, 16;
	setp.gt.s32 	%p48, %r382, %r346;
	selp.b32 	%r383, 0, %r363, %p48;
	add.s32 	%r1008, %r364, %r383;
	add.s64 	%rd11, %rd1, 256;
	mov.b32 	%r1009, 478;
$L__BB3_78:
	setp.ne.s32 	%p49, %r1012, 101;
	mov.b32 	%r384, -1;
	vote.sync.all.pred 	%p50, %p49, %r384;
	not.pred 	%p51, %p50;
	@%p51 bra 	$L__BB3_83;
	shr.u32 	%r1009, %r1009, 1;
	mul.wide.s32 	%rd46, %r1011, 8;
	add.s64 	%rd47, %rd11, %rd46;
	add.s64 	%rd45, %rd47, -256;
	// begin inline asm
	ld.relaxed.gpu.v2.u32 {%r1012, %r1013}, [%rd45];
	// end inline asm
	mov.u32 	%r1014, %r1009;
$L__BB3_80:
	setp.eq.s32 	%p55, %r1012, 99;
	mov.b32 	%r392, -1;
	vote.sync.any.pred 	%p56, %p55, %r392;
	not.pred 	%p57, %p56;
	@%p57 bra 	$L__BB3_82;
	// begin inline asm
	nanosleep.u32 %r1014;
	// end inline asm
	shr.u32 	%r1014, %r1014, 1;
	// begin inline asm
	ld.relaxed.gpu.v2.u32 {%r1012, %r1013}, [%rd45];
	// end inline asm
	bra.uni 	$L__BB3_80;
$L__BB3_82:
	setp.eq.s32 	%p58, %r1012, 101;
	mov.b32 	%r418, -1;
	vote.sync.ballot.b32 	%r419, %p58, %r418;
	and.b32  	%r420, %r419, %r342;
	or.b32  	%r421, %r420, -2147483648;
	add.s32 	%r422, %r421, -1;
	not.b32 	%r423, %r421;
	and.b32  	%r424, %r423, %r422;
	popc.b32 	%r397, %r424;
	mov.b32 	%r396, 1;
	// begin inline asm
	shfl.sync.down.b32 %r394, %r1013, %r396, %r397, %r418;
	// end inline asm
	setp.lt.s32 	%p60, %r242, %r397;
	selp.b32 	%r425, %r394, 0, %p60;
	add.s32 	%r400, %r425, %r1013;
	mov.b32 	%r401, 2;
	// begin inline asm
	shfl.sync.down.b32 %r399, %r400, %r401, %r397, %r418;
	// end inline asm
	add.s32 	%r426, %r242, 2;
	setp.gt.s32 	%p61, %r426, %r397;
	selp.b32 	%r427, 0, %r399, %p61;
	add.s32 	%r405, %r400, %r427;
	mov.b32 	%r406, 4;
	// begin inline asm
	shfl.sync.down.b32 %r404, %r405, %r406, %r397, %r418;
	// end inline asm
	add.s32 	%r428, %r242, 4;
	setp.gt.s32 	%p62, %r428, %r397;
	selp.b32 	%r429, 0, %r404, %p62;
	add.s32 	%r410, %r405, %r429;
	mov.b32 	%r411, 8;
	// begin inline asm
	shfl.sync.down.b32 %r409, %r410, %r411, %r397, %r418;
	// end inline asm
	add.s32 	%r430, %r242, 8;
	setp.gt.s32 	%p63, %r430, %r397;
	selp.b32 	%r431, 0, %r409, %p63;
	add.s32 	%r415, %r410, %r431;
	mov.b32 	%r416, 16;
	// begin inline asm
	shfl.sync.down.b32 %r414, %r415, %r416, %r397, %r418;
	// end inline asm
	add.s32 	%r432, %r242, 16;
	setp.gt.s32 	%p64, %r432, %r397;
	selp.b32 	%r433, 0, %r414, %p64;
	add.s32 	%r434, %r433, %r1008;
	add.s32 	%r1008, %r434, %r415;
	add.s32 	%r1011, %r1011, -32;
	bra.uni 	$L__BB3_78;
$L__BB3_83:
	@%p38 bra 	$L__BB3_85;
	add.s32 	%r387, %r1008, %r146;
	add.s64 	%rd44, %rd10, 256;
	mov.b32 	%r386, 101;
	// begin inline asm
	st.relaxed.gpu.v2.u32 [%rd44], {%r386, %r387};
	// end inline asm
	st.shared.u32 	[_ZZN3cub18CUB_300001_SM_10006detail4scan16DeviceScanKernelINS2_10policy_hubIjjjmN4cuda3std3__44plusIvEEE10Policy1000EPjSC_NS0_13ScanTileStateIjLb1EEES9_NS0_8NullTypeEmjLb0ESF_EEvT0_T1_T2_iT3_T4_T5_E12temp_storage+4], %r1008;
	st.shared.u32 	[_ZZN3cub18CUB_300001_SM_10006detail4scan16DeviceScanKernelINS2_10policy_hubIjjjmN4cuda3std3__44plusIvEEE10Policy1000EPjSC_NS0_13ScanTileStateIjLb1EEES9_NS0_8NullTypeEmjLb0ESF_EEvT0_T1_T2_iT3_T4_T5_E12temp_storage+8], %r387;
$L__BB3_85:
	setp.ne.s32 	%p53, %r242, 0;
	mov.u32 	%r1015, %r148;
	@%p53 bra 	$L__BB3_87;
	st.shared.u32 	[_ZZN3cub18CUB_300001_SM_10006detail4scan16DeviceScanKernelINS2_10policy_hubIjjjmN4cuda3std3__44plusIvEEE10Policy1000EPjSC_NS0_13ScanTileStateIjLb1EEES9_NS0_8NullTypeEmjLb0ESF_EEvT0_T1_T2_iT3_T4_T5_E12temp_storage+84], %r1008;
	mov.u32 	%r1015, %r1008;
$L__BB3_87:
	bar.sync 	0;
	setp.eq.s32 	%p54, %r74, 0;
	ld.shared.u32 	%r388, [_ZZN3cub18CUB_300001_SM_10006detail4scan16DeviceScanKernelINS2_10policy_hubIjjjmN4cuda3std3__44plusIvEEE10Policy1000EPjSC_NS0_13ScanTileStateIjLb1EEES9_NS0_8NullTypeEmjLb0ESF_EEvT0_T1_T2_iT3_T4_T5_E12temp_storage+84];
	selp.b32 	%r389, 0, %r388, %p54;
	add.s32 	%r1016, %r389, %r1015;
$L__BB3_88:
	add.s32 	%r529, %r1016, %r122;
	add.s32 	%r530, %r123, %r529;
	add.s32 	%r531, %r124, %r530;
	add.s32 	%r532, %r125, %r531;
	add.s32 	%r533, %r126, %r532;
	add.s32 	%r534, %r127, %r533;
	add.s32 	%r535, %r128, %r534;
	add.s32 	%r536, %r129, %r535;
	add.s32 	%r537, %r130, %r536;
	add.s32 	%r538, %r131, %r537;
	add.s32 	%r539, %r132, %r538;
	add.s32 	%r540, %r133, %r539;
	add.s32 	%r541, %r134, %r540;
	add.s32 	%r542, %r135, %r541;
	add.s32 	%r543, %r136, %r542;
	add.s32 	%r544, %r137, %r543;
	add.s32 	%r545, %r138, %r544;
	add.s32 	%r546, %r139, %r545;
	add.s32 	%r547, %r140, %r546;
	bar.sync 	0;
	st.shared.u32 	[%r121], %r529;
	st.shared.u32 	[%r121+4], %r530;
	st.shared.u32 	[%r121+8], %r531;
	st.shared.u32 	[%r121+12], %r532;
	st.shared.u32 	[%r121+16], %r533;
	st.shared.u32 	[%r121+20], %r534;
	st.shared.u32 	[%r121+24], %r535;
	st.shared.u32 	[%r121+28], %r536;
	st.shared.u32 	[%r121+32], %r537;
	st.shared.u32 	[%r121+36], %r538;
	st.shared.u32 	[%r121+40], %r539;
	st.shared.u32 	[%r121+44], %r540;
	st.shared.u32 	[%r121+48], %r541;
	st.shared.u32 	[%r121+52], %r542;
	st.shared.u32 	[%r121+56], %r543;
	st.shared.u32 	[%r121+60], %r544;
	st.shared.u32 	[%r121+64], %r545;
	st.shared.u32 	[%r121+68], %r546;
	st.shared.u32 	[%r121+72], %r547;
	bar.warp.sync 	-1;
	ld.shared.u32 	%r182, [%r120];
	ld.shared.u32 	%r183, [%r120+128];
	ld.shared.u32 	%r184, [%r120+256];
	ld.shared.u32 	%r185, [%r120+384];
	ld.shared.u32 	%r186, [%r120+512];
	ld.shared.u32 	%r187, [%r120+640];
	ld.shared.u32 	%r188, [%r120+768];
	ld.shared.u32 	%r189, [%r120+896];
	ld.shared.u32 	%r190, [%r120+1024];
	ld.shared.u32 	%r191, [%r120+1152];
	ld.shared.u32 	%r192, [%r120+1280];
	ld.shared.u32 	%r193, [%r120+1408];
	ld.shared.u32 	%r194, [%r120+1536];
	ld.shared.u32 	%r195, [%r120+1664];
	ld.shared.u32 	%r196, [%r120+1792];
	ld.shared.u32 	%r197, [%r120+1920];
	ld.shared.u32 	%r198, [%r120+2048];
	ld.shared.u32 	%r199, [%r120+2176];
	ld.shared.u32 	%r200, [%r120+2304];
	setp.ne.s32 	%p80, %r74, 0;
	@%p80 bra 	$L__BB3_90;
	st.volatile.shared.u32 	[_ZZN3cub18CUB_300001_SM_10006detail4scan16DeviceScanKernelINS2_10policy_hubIjjjmN4cuda3std3__44plusIvEEE10Policy1000EPjSC_NS0_13ScanTileStateIjLb1EEES9_NS0_8NullTypeEmjLb0ESF_EEvT0_T1_T2_iT3_T4_T5_E12temp_storage+31616], %r72;
$L__BB3_90:
	ld.param.u64 	%rd92, [_ZN3cub18CUB_300001_SM_10006detail4scan16DeviceScanKernelINS2_10policy_hubIjjjmN4cuda3std3__44plusIvEEE10Policy1000EPjSC_NS0_13ScanTileStateIjLb1EEES9_NS0_8NullTypeEmjLb0ESF_EEvT0_T1_T2_iT3_T4_T5__param_1];
	bar.sync 	0;
	ld.volatile.shared.u32 	%r201, [_ZZN3cub18CUB_300001_SM_10006detail4scan16DeviceScanKernelINS2_10policy_hubIjjjmN4cuda3std3__44plusIvEEE10Policy1000EPjSC_NS0_13ScanTileStateIjLb1EEES9_NS0_8NullTypeEmjLb0ESF_EEvT0_T1_T2_iT3_T4_T5_E12temp_storage+31616];
	setp.ge.s32 	%p81, %r75, %r201;
	cvt.u64.u32 	%rd52, %r75;
	add.s64 	%rd53, %rd2, %rd52;
	cvta.to.global.u64 	%rd54, %rd92;
	shl.b64 	%rd55, %rd53, 2;
	add.s64 	%rd13, %rd54, %rd55;
	@%p81 bra 	$L__BB3_92;
	st.global.u32 	[%rd13], %r182;
$L__BB3_92:
	setp.ge.s32 	%p82, %r78, %r201;
	@%p82 bra 	$L__BB3_94;
	st.global.u32 	[%rd13+128], %r183;
$L__BB3_94:
	mov.u32 	%r548, %tid.x;
	and.b32  	%r549, %r548, 992;
	mul.lo.s32 	%r550, %r549, 19;
	and.b32  	%r551, %r548, 31;
	or.b32  	%r552, %r550, %r551;
	add.s32 	%r553, %r552, 64;
	setp.ge.s32 	%p83, %r553, %r201;
	@%p83 bra 	$L__BB3_96;
	st.global.u32 	[%rd13+256], %r184;
$L__BB3_96:
	add.s32 	%r559, %r552, 96;
	setp.ge.s32 	%p84, %r559, %r201;
	@%p84 bra 	$L__BB3_98;
	st.global.u32 	[%rd13+384], %r185;
$L__BB3_98:
	add.s32 	%r565, %r552, 128;
	setp.ge.s32 	%p85, %r565, %r201;
	@%p85 bra 	$L__BB3_100;
	st.global.u32 	[%rd13+512], %r186;
$L__BB3_100:
	add.s32 	%r571, %r552, 160;
	setp.ge.s32 	%p86, %r571, %r201;
	@%p86 bra 	$L__BB3_102;
	st.global.u32 	[%rd13+640], %r187;
$L__BB3_102:
	add.s32 	%r577, %r552, 192;
	setp.ge.s32 	%p87, %r577, %r201;
	@%p87 bra 	$L__BB3_104;
	st.global.u32 	[%rd13+768], %r188;
$L__BB3_104:
	add.s32 	%r583, %r552, 224;
	setp.ge.s32 	%p88, %r583, %r201;
	@%p88 bra 	$L__BB3_106;
	st.global.u32 	[%rd13+896], %r189;
$L__BB3_106:
	setp.ge.s32 	%p89, %r93, %r201;
	@%p89 bra 	$L__BB3_108;
	st.global.u32 	[%rd13+1024], %r190;
$L__BB3_108:
	setp.ge.s32 	%p90, %r96, %r201;
	@%p90 bra 	$L__BB3_110;
	st.global.u32 	[%rd13+1152], %r191;
$L__BB3_110:
	add.s32 	%r589, %r552, 320;
	setp.ge.s32 	%p91, %r589, %r201;
	@%p91 bra 	$L__BB3_112;
	st.global.u32 	[%rd13+1280], %r192;
$L__BB3_112:
	add.s32 	%r595, %r552, 352;
	setp.ge.s32 	%p92, %r595, %r201;
	@%p92 bra 	$L__BB3_114;
	st.global.u32 	[%rd13+1408], %r193;
$L__BB3_114:
	add.s32 	%r601, %r552, 384;
	setp.ge.s32 	%p93, %r601, %r201;
	@%p93 bra 	$L__BB3_116;
	st.global.u32 	[%rd13+1536], %r194;
$L__BB3_116:
	add.s32 	%r607, %r552, 416;
	setp.ge.s32 	%p94, %r607, %r201;
	@%p94 bra 	$L__BB3_118;
	st.global.u32 	[%rd13+1664], %r195;
$L__BB3_118:
	add.s32 	%r613, %r552, 448;
	setp.ge.s32 	%p95, %r613, %r201;
	@%p95 bra 	$L__BB3_120;
	st.global.u32 	[%rd13+1792], %r196;
$L__BB3_120:
	add.s32 	%r619, %r552, 480;
	setp.ge.s32 	%p96, %r619, %r201;
	@%p96 bra 	$L__BB3_122;
	st.global.u32 	[%rd13+1920], %r197;
$L__BB3_122:
	add.s32 	%r625, %r552, 512;
	setp.ge.s32 	%p97, %r625, %r201;
	@%p97 bra 	$L__BB3_124;
	st.global.u32 	[%rd13+2048], %r198;
$L__BB3_124:
	add.s32 	%r631, %r552, 544;
	setp.ge.s32 	%p98, %r631, %r201;
	@%p98 bra 	$L__BB3_126;
	st.global.u32 	[%rd13+2176], %r199;
$L__BB3_126:
	setp.ge.s32 	%p99, %r115, %r201;
	@%p99 bra 	$L__BB3_128;
	st.global.u32 	[%rd13+2304], %r200;
$L__BB3_128:
	ret;

}
	// .globl	_ZN3cub18CUB_300001_SM_10006detail10radix_sort31DeviceRadixSortSingleTileKernelINS1_5radix10policy_hubImNS0_8NullTypeEyE10Policy1000ELNS0_9SortOrderE0EmS6_yNS1_21identity_decomposer_tEEEvPKT1_PSB_PKT2_PSF_T3_iiT4_
.visible .entry _ZN3cub18CUB_300001_SM_10006detail10radix_sort31DeviceRadixSortSingleTileKernelINS1_5radix10policy_hubImNS0_8NullTypeEyE10Policy1000ELNS0_9SortOrderE0EmS6_yNS1_21identity_decomposer_tEEEvPKT1_PSB_PKT2_PSF_T3_iiT4_(
	.param .u64 .ptr .align 1 _ZN3cub18CUB_300001_SM_10006detail10radix_sort31DeviceRadixSortSingleTileKernelINS1_5radix10policy_hubImNS0_8NullTypeEyE10Policy1000ELNS0_9SortOrderE0EmS6_yNS1_21identity_decomposer_tEEEvPKT1_PSB_PKT2_PSF_T3_iiT4__param_0,
	.param .u64 .ptr .align 1 _ZN3cub18CUB_300001_SM_10006detail10radix_sort31DeviceRadixSortSingleTileKernelINS1_5radix10policy_hubImNS0_8NullTypeEyE10Policy1000ELNS0_9SortOrderE0EmS6_yNS1_21identity_decomposer_tEEEvPKT1_PSB_PKT2_PSF_T3_iiT4__param_1,
	.param .u64 .ptr .align 1 _ZN3cub18CUB_300001_SM_10006detail10radix_sort31DeviceRadixSortSingleTileKernelINS1_5radix10policy_hubImNS0_8NullTypeEyE10Policy1000ELNS0_9SortOrderE0EmS6_yNS1_21identity_decomposer_tEEEvPKT1_PSB_PKT2_PSF_T3_iiT4__param_2,
	.param .u64 .ptr .align 1 _ZN3cub18CUB_300001_SM_10006detail10radix_sort31DeviceRadixSortSingleTileKernelINS1_5radix10policy_hubImNS0_8NullTypeEyE10Policy1000ELNS0_9SortOrderE0EmS6_yNS1_21identity_decomposer_tEEEvPKT1_PSB_PKT2_PSF_T3_iiT4__param_3,
	.param .u64 _ZN3cub18CUB_300001_SM_10006detail10radix_sort31DeviceRadixSortSingleTileKernelINS1_5radix10policy_hubImNS0_8NullTypeEyE10Policy1000ELNS0_9SortOrderE0EmS6_yNS1_21identity_decomposer_tEEEvPKT1_PSB_PKT2_PSF_T3_iiT4__param_4,
	.param .u32 _ZN3cub18CUB_300001_SM_10006detail10radix_sort31DeviceRadixSortSingleTileKernelINS1_5radix10policy_hubImNS0_8NullTypeEyE10Policy1000ELNS0_9SortOrderE0EmS6_yNS1_21identity_decomposer_tEEEvPKT1_PSB_PKT2_PSF_T3_iiT4__param_5,
	.param .u32 _ZN3cub18CUB_300001_SM_10006detail10radix_sort31DeviceRadixSortSingleTileKernelINS1_5radix10policy_hubImNS0_8NullTypeEyE10Policy1000ELNS0_9SortOrderE0EmS6_yNS1_21identity_decomposer_tEEEvPKT1_PSB_PKT2_PSF_T3_iiT4__param_6,
	.param .align 1 .b8 _ZN3cub18CUB_300001_SM_10006detail10radix_sort31DeviceRadixSortSingleTileKernelINS1_5radix10policy_hubImNS0_8NullTypeEyE10Policy1000ELNS0_9SortOrderE0EmS6_yNS1_21identity_decomposer_tEEEvPKT1_PSB_PKT2_PSF_T3_iiT4__param_7[1]
)
.maxntid 256
.minnctapersm 1
{
	.reg .pred 	%p<32>;
	.reg .b16 	%rs<19>;
	.reg .b32 	%r<356>;
	.reg .b64 	%rd<113>;
	// demoted variable
	.shared .align 16 .b8 _ZZN3cub18CUB_300001_SM_10006detail10radix_sort31DeviceRadixSortSingleTileKernelINS1_5radix10policy_hubImNS0_8NullTypeEyE10Policy1000ELNS0_9SortOrderE0EmS6_yNS1_21identity_decomposer_tEEEvPKT1_PSB_PKT2_PSF_T3_iiT4_E12temp_storage[33856];
	ld.param.u64 	%rd50, [_ZN3cub18CUB_300001_SM_10006detail10radix_sort31DeviceRadixSortSingleTileKernelINS1_5radix10policy_hubImNS0_8NullTypeEyE10Policy1000ELNS0_9SortOrderE0EmS6_yNS1_21identity_decomposer_tEEEvPKT1_PSB_PKT2_PSF_T3_iiT4__param_0];
	ld.param.u64 	%rd47, [_ZN3cub18CUB_300001_SM_10006detail10radix_sort31DeviceRadixSortSingleTileKernelINS1_5radix10policy_hubImNS0_8NullTypeEyE10Policy1000ELNS0_9SortOrderE0EmS6_yNS1_21identity_decomposer_tEEEvPKT1_PSB_PKT2_PSF_T3_iiT4__param_1];
	ld.param.u64 	%rd48, [_ZN3cub18CUB_300001_SM_10006detail10radix_sort31DeviceRadixSortSingleTileKernelINS1_5radix10policy_hubImNS0_8NullTypeEyE10Policy1000ELNS0_9SortOrderE0EmS6_yNS1_21identity_decomposer_tEEEvPKT1_PSB_PKT2_PSF_T3_iiT4__param_4];
	ld.param.u32 	%r75, [_ZN3cub18CUB_300001_SM_10006detail10radix_sort31DeviceRadixSortSingleTileKernelINS1_5radix10policy_hubImNS0_8NullTypeEyE10Policy1000ELNS0_9SortOrderE0EmS6_yNS1_21identity_decomposer_tEEEvPKT1_PSB_PKT2_PSF_T3_iiT4__param_5];
	ld.param.u32 	%r76, [_ZN3cub18CUB_300001_SM_10006detail10radix_sort31DeviceRadixSortSingleTileKernelINS1_5radix10policy_hubImNS0_8NullTypeEyE10Policy1000ELNS0_9SortOrderE0EmS6_yNS1_21identity_decomposer_tEEEvPKT1_PSB_PKT2_PSF_T3_iiT4__param_6];
	cvta.to.global.u64 	%rd51, %rd50;
	cvt.u32.u64 	%r1, %rd48;
	mov.u32 	%r2, %tid.x;
	mul.lo.s32 	%r3, %r2, 9;
	setp.ge.s32 	%p1, %r3, %r1;
	mul.wide.u32 	%rd52, %r3, 8;
	add.s64 	%rd1, %rd51, %rd52;
	mov.b64 	%rd112, -1;
	@%p1 bra 	$L__BB4_2;
	ld.global.u64 	%rd112, [%rd1];
$L__BB4_2:
	add.s32 	%r77, %r3, 1;
	setp.ge.s32 	%p2, %r77, %r1;
	mov.b64 	%rd111, -1;
	@%p2 bra 	$L__BB4_4;
	ld.global.u64 	%rd111, [%rd1+8];
$L__BB4_4:
	add.s32 	%r78, %r3, 2;
	setp.ge.s32 	%p3, %r78, %r1;
	mov.b64 	%rd110, -1;
	@%p3 bra 	$L__BB4_6;
	ld.global.u64 	%rd110, [%rd1+16];
$L__BB4_6:
	add.s32 	%r79, %r3, 3;
	setp.ge.s32 	%p4, %r79, %r1;
	mov.b64 	%rd109, -1;
	@%p4 bra 	$L__BB4_8;
	ld.global.u64 	%rd109, [%rd1+24];
$L__BB4_8:
	add.s32 	%r80, %r3, 4;
	setp.ge.s32 	%p5, %r80, %r1;
	mov.b64 	%rd108, -1;
	@%p5 bra 	$L__BB4_10;
	ld.global.u64 	%rd108, [%rd1+32];
$L__BB4_10:
	add.s32 	%r81, %r3, 5;
	setp.ge.s32 	%p6, %r81, %r1;
	mov.b64 	%rd107, -1;
	@%p6 bra 	$L__BB4_12;
	ld.global.u64 	%rd107, [%rd1+40];
$L__BB4_12:
	add.s32 	%r82, %r3, 6;
	setp.ge.s32 	%p7, %r82, %r1;
	mov.b64 	%rd106, -1;
	@%p7 bra 	$L__BB4_14;
	ld.global.u64 	%rd106, [%rd1+48];
$L__BB4_14:
	add.s32 	%r83, %r3, 7;
	setp.ge.s32 	%p8, %r83, %r1;
	mov.b64 	%rd105, -1;
	@%p8 bra 	$L__BB4_16;
	ld.global.u64 	%rd105, [%rd1+56];
$L__BB4_16:
	add.s32 	%r84, %r3, 8;
	setp.ge.s32 	%p9, %r84, %r1;
	mov.b64 	%rd104, -1;
	@%p9 bra 	$L__BB4_18;
	ld.global.u64 	%rd104, [%rd1+64];
$L__BB4_18:
	bar.sync 	0;
	shr.u32 	%r4, %r2, 5;
	shl.b32 	%r86, %r2, 2;
	mov.u32 	%r87, _ZZN3cub18CUB_300001_SM_10006detail10radix_sort31DeviceRadixSortSingleTileKernelINS1_5radix10policy_hubImNS0_8NullTypeEyE10Policy1000ELNS0_9SortOrderE0EmS6_yNS1_21identity_decomposer_tEEEvPKT1_PSB_PKT2_PSF_T3_iiT4_E12temp_storage;
	add.s32 	%r5, %r87, %r86;
	shl.b32 	%r88, %r2, 7;
	add.s32 	%r6, %r5, %r88;
	shl.b32 	%r89, %r4, 2;
	add.s32 	%r90, %r87, %r89;
	add.s32 	%r7, %r90, 33792;
	mad.lo.s32 	%r8, %r2, -60, %r6;
	add.s32 	%r353, %r75, 6;
	sub.s32 	%r352, %r76, %r75;
$L__BB4_19:
	add.s32 	%r101, %r353, -6;
	min.s32 	%r91, %r352, 6;
	mov.b32 	%r130, 0;
	st.shared.u32 	[%r5], %r130;
	st.shared.u32 	[%r5+1024], %r130;
	st.shared.u32 	[%r5+2048], %r130;
	st.shared.u32 	[%r5+3072], %r130;
	st.shared.u32 	[%r5+4096], %r130;
	st.shared.u32 	[%r5+5120], %r130;
	st.shared.u32 	[%r5+6144], %r130;
	st.shared.u32 	[%r5+7168], %r130;
	st.shared.u32 	[%r5+8192], %r130;
	st.shared.u32 	[%r5+9216], %r130;
	st.shared.u32 	[%r5+10240], %r130;
	st.shared.u32 	[%r5+11264], %r130;
	st.shared.u32 	[%r5+12288], %r130;
	st.shared.u32 	[%r5+13312], %r130;
	st.shared.u32 	[%r5+14336], %r130;
	st.shared.u32 	[%r5+15360], %r130;
	st.shared.u32 	[%r5+16384], %r130;
	st.shared.u32 	[%r5+17408], %r130;
	st.shared.u32 	[%r5+18432], %r130;
	st.shared.u32 	[%r5+19456], %r130;
	st.shared.u32 	[%r5+20480], %r130;
	st.shared.u32 	[%r5+21504], %r130;
	st.shared.u32 	[%r5+22528], %r130;
	st.shared.u32 	[%r5+23552], %r130;
	st.shared.u32 	[%r5+24576], %r130;
	st.shared.u32 	[%r5+25600], %r130;
	st.shared.u32 	[%r5+26624], %r130;
	st.shared.u32 	[%r5+27648], %r130;
	st.shared.u32 	[%r5+28672], %r130;
	st.shared.u32 	[%r5+29696], %r130;
	st.shared.u32 	[%r5+30720], %r130;
	st.shared.u32 	[%r5+31744], %r130;
	st.shared.u32 	[%r5+32768], %r130;
	mov.b64 	%rd62, 1;
	// begin inline asm
	shl.b64 %rd61, %rd62, %r91;
	// end inline asm
	add.s64 	%rd64, %rd61, -1;
	// begin inline asm
	shl.b64 %rd63, %rd64, %r130;
	// end inline asm
	// begin inline asm
	shr.b64 %rd65, %rd112, %r101;
	// end inline asm
	cvt.u32.u64 	%r133, %rd65;
	cvt.u32.u64 	%r134, %rd63;
	and.b32  	%r135, %r134, %r133;
	shl.b32 	%r136, %r135, 10;
	and.b32  	%r137, %r136, 31744;
	add.s32 	%r138, %r5, %r137;
	shr.u32 	%r139, %r135, 4;
	and.b32  	%r140, %r139, 268435454;
	add.s32 	%r14, %r138, %r140;
	ld.shared.u16 	%rs1, [%r14];
	add.s16 	%rs10, %rs1, 1;
	st.shared.u16 	[%r14], %rs10;
	// begin inline asm
	shr.b64 %rd67, %rd111, %r101;
	// end inline asm
	cvt.u32.u64 	%r141, %rd67;
	and.b32  	%r142, %r134, %r141;
	shl.b32 	%r143, %r142, 10;
	and.b32  	%r144, %r143, 31744;
	add.s32 	%r145, %r5, %r144;
	shr.u32 	%r146, %r142, 4;
	and.b32  	%r147, %r146, 268435454;
	add.s32 	%r15, %r145, %r147;
	ld.shared.u16 	%rs2, [%r15];
	add.s16 	%rs11, %rs2, 1;
	st.shared.u16 	[%r15], %rs11;
	// begin inline asm
	shr.b64 %rd69, %rd110, %r101;
	// end inline asm
	cvt.u32.u64 	%r148, %rd69;
	and.b32  	%r149, %r134, %r148;
	shl.b32 	%r150, %r149, 10;
	and.b32  	%r151, %r150, 31744;
	add.s32 	%r152, %r5, %r151;
	shr.u32 	%r153, %r149, 4;
	and.b32  	%r154, %r153, 268435454;
	add.s32 	%r16, %r152, %r154;
	ld.shared.u16 	%rs3, [%r16];
	add.s16 	%rs12, %rs3, 1;
	st.shared.u16 	[%r16], %rs12;
	// begin inline asm
	shr.b64 %rd71, %rd109, %r101;
	// end inline asm
	cvt.u32.u64 	%r155, %rd71;
	and.b32  	%r156, %r134, %r155;
	shl.b32 	%r157, %r156, 10;
	and.b32  	%r158, %r157, 31744;
	add.s32 	%r159, %r5, %r158;
	shr.u32 	%r160, %r156, 4;
	and.b32  	%r161, %r160, 268435454;
	add.s32 	%r17, %r159, %r161;
	ld.shared.u16 	%rs4, [%r17];
	add.s16 	%rs13, %rs4, 1;
	st.shared.u16 	[%r17], %rs13;
	// begin inline asm
	shr.b64 %rd73, %rd108, %r101;
	// end inline asm
	cvt.u32.u64 	%r162, %rd73;
	and.b32  	%r163, %r134, %r162;
	shl.b32 	%r164, %r163, 10;
	and.b32  	%r165, %r164, 31744;
	add.s32 	%r166, %r5, %r165;
	shr.u32 	%r167, %r163, 4;
	and.b32  	%r168, %r167, 268435454;
	add.s32 	%r18, %r166, %r168;
	ld.shared.u16 	%rs5, [%r18];
	add.s16 	%rs14, %rs5, 1;
	st.shared.u16 	[%r18], %rs14;
	// begin inline asm
	shr.b64 %rd75, %rd107, %r101;
	// end inline asm
	cvt.u32.u64 	%r169, %rd75;
	and.b32  	%r170, %r134, %r169;
	shl.b32 	%r171, %r170, 10;
	and.b32  	%r172, %r171, 31744;
	add.s32 	%r173, %r5, %r172;
	shr.u32 	%r174, %r170, 4;
	and.b32  	%r175, %r174, 268435454;
	add.s32 	%r19, %r173, %r175;
	ld.shared.u16 	%rs6, [%r19];
	add.s16 	%rs15, %rs6, 1;
	st.shared.u16 	[%r19], %rs15;
	// begin inline asm
	shr.b64 %rd77, %rd106, %r101;
	// end inline asm
	cvt.u32.u64 	%r176, %rd77;
	and.b32  	%r177, %r134, %r176;
	shl.b32 	%r178, %r177, 10;
	and.b32  	%r179, %r178, 31744;
	add.s32 	%r180, %r5, %r179;
	shr.u32 	%r181, %r177, 4;
	and.b32  	%r182, %r181, 268435454;
	add.s32 	%r20, %r180, %r182;
	ld.shared.u16 	%rs7, [%r20];
	add.s16 	%rs16, %rs7, 1;
	st.shared.u16 	[%r20], %rs16;
	// begin inline asm
	shr.b64 %rd79, %rd105, %r101;
	// end inline asm
	cvt.u32.u64 	%r183, %rd79;
	and.b32  	%r184, %r134, %r183;
	shl.b32 	%r185, %r184, 10;
	and.b32  	%r186, %r185, 31744;
	add.s32 	%r187, %r5, %r186;
	shr.u32 	%r188, %r184, 4;
	and.b32  	%r189, %r188, 268435454;
	add.s32 	%r21, %r187, %r189;
	ld.shared.u16 	%rs8, [%r21];
	add.s16 	%rs17, %rs8, 1;
	st.shared.u16 	[%r21], %rs17;
	// begin inline asm
	shr.b64 %rd81, %rd104, %r101;
	// end inline asm
	cvt.u32.u64 	%r190, %rd81;
	and.b32  	%r191, %r134, %r190;
	shl.b32 	%r192, %r191, 10;
	and.b32  	%r193, %r192, 31744;
	add.s32 	%r194, %r5, %r193;
	shr.u32 	%r195, %r191, 4;
	and.b32  	%r196, %r195, 268435454;
	add.s32 	%r22, %r194, %r196;
	ld.shared.u16 	%rs9, [%r22];
	add.s16 	%rs18, %rs9, 1;
	st.shared.u16 	[%r22], %rs18;
	bar.sync 	0;
	ld.shared.u32 	%r23, [%r6];
	ld.shared.u32 	%r197, [%r6+4];
	ld.shared.u32 	%r198, [%r6+8];
	ld.shared.u32 	%r199, [%r6+12];
	ld.shared.u32 	%r200, [%r6+16];
	ld.shared.u32 	%r201, [%r6+20];
	ld.shared.u32 	%r202, [%r6+24];
	ld.shared.u32 	%r203, [%r6+28];
	ld.shared.u32 	%r204, [%r6+32];
	ld.shared.u32 	%r205, [%r6+36];
	ld.shared.u32 	%r206, [%r6+40];
	ld.shared.u32 	%r207, [%r6+44];
	ld.shared.u32 	%r208, [%r6+48];
	ld.shared.u32 	%r209, [%r6+52];
	ld.shared.u32 	%r210, [%r6+56];
	ld.shared.u32 	%r211, [%r6+60];
	ld.shared.u32 	%r212, [%r6+64];
	ld.shared.u32 	%r213, [%r6+68];
	ld.shared.u32 	%r214, [%r6+72];
	ld.shared.u32 	%r215, [%r6+76];
	ld.shared.u32 	%r216, [%r6+80];
	ld.shared.u32 	%r217, [%r6+84];
	ld.shared.u32 	%r218, [%r6+88];
	ld.shared.u32 	%r219, [%r6+92];
	ld.shared.u32 	%r220, [%r6+96];
	ld.shared.u32 	%r221, [%r6+100];
	ld.shared.u32 	%r222, [%r6+104];
	ld.shared.u32 	%r223, [%r6+108];
	ld.shared.u32 	%r224, [%r6+112];
	ld.shared.u32 	%r225, [%r6+116];
	ld.shared.u32 	%r226, [%r6+120];
	ld.shared.u32 	%r227, [%r6+124];
	ld.shared.u32 	%r228, [%r6+128];
	add.s32 	%r24, %r197, %r23;
	add.s32 	%r25, %r198, %r24;
	add.s32 	%r26, %r199, %r25;
	add.s32 	%r27, %r200, %r26;
	add.s32 	%r28, %r201, %r27;
	add.s32 	%r29, %r202, %r28;
	add.s32 	%r30, %r203, %r29;
	add.s32 	%r31, %r204, %r30;
	add.s32 	%r32, %r205, %r31;
	add.s32 	%r33, %r206, %r32;
	add.s32 	%r34, %r207, %r33;
	add.s32 	%r35, %r208, %r34;
	add.s32 	%r36, %r209, %r35;
	add.s32 	%r37, %r210, %r36;
	add.s32 	%r38, %r211, %r37;
	add.s32 	%r39, %r212, %r38;
	add.s32 	%r40, %r213, %r39;
	add.s32 	%r41, %r214, %r40;
	add.s32 	%r42, %r215, %r41;
	add.s32 	%r43, %r216, %r42;
	add.s32 	%r44, %r217, %r43;
	add.s32 	%r45, %r218, %r44;
	add.s32 	%r46, %r219, %r45;
	add.s32 	%r47, %r220, %r46;
	add.s32 	%r48, %r221, %r47;
	add.s32 	%r49, %r222, %r48;
	add.s32 	%r50, %r223, %r49;
	add.s32 	%r51, %r224, %r50;
	add.s32 	%r52, %r225, %r51;
	add.s32 	%r53, %r226, %r52;
	add.s32 	%r54, %r227, %r53;
	add.s32 	%r107, %r228, %r54;
	// begin inline asm
	mov.u32 %r102, %laneid;
	// end inline asm
	mov.b32 	%r105, 1;
	mov.b32 	%r132, -1;
	// begin inline asm
	{  .reg .u32 r0;  .reg .pred p;  shfl.sync.up.b32 r0|p, %r107, %r105, %r130, %r132;  @p add.u32 r0, r0, %r107;  mov.u32 %r103, r0;}
	// end inline asm
	mov.b32 	%r111, 2;
	// begin inline asm
	{  .reg .u32 r0;  .reg .pred p;  shfl.sync.up.b32 r0|p, %r103, %r111, %r130, %r132;  @p add.u32 r0, r0, %r103;  mov.u32 %r109, r0;}
	// end inline asm
	mov.b32 	%r117, 4;
	// begin inline asm
	{  .reg .u32 r0;  .reg .pred p;  shfl.sync.up.b32 r0|p, %r109, %r117, %r130, %r132;  @p add.u32 r0, r0, %r109;  mov.u32 %r115, r0;}
	// end inline asm
	mov.b32 	%r123, 8;
	// begin inline asm
	{  .reg .u32 r0;  .reg .pred p;  shfl.sync.up.b32 r0|p, %r115, %r123, %r130, %r132;  @p add.u32 r0, r0, %r115;  mov.u32 %r121, r0;}
	// end inline asm
	mov.b32 	%r129, 16;
	// begin inline asm
	{  .reg .u32 r0;  .reg .pred p;  shfl.sync.up.b32 r0|p, %r121, %r129, %r130, %r132;  @p add.u32 r0, r0, %r121;  mov.u32 %r127, r0;}
	// end inline asm
	setp.ne.s32 	%p10, %r102, 31;
	@%p10 bra 	$L__BB4_21;
	st.shared.u32 	[%r7], %r127;
$L__BB4_21:
	sub.s32 	%r229, %r127, %r107;
	setp.gt.u32 	%p11, %r2, 31;
	setp.eq.s32 	%p12, %r4, 7;
	setp.eq.s32 	%p13, %r4, 6;
	setp.eq.s32 	%p14, %r4, 5;
	setp.eq.s32 	%p15, %r4, 4;
	setp.eq.s32 	%p16, %r4, 3;
	setp.eq.s32 	%p17, %r4, 2;
	setp.eq.s32 	%p18, %r4, 1;
	bar.sync 	0;
	ld.shared.v4.u32 	{%r230, %r231, %r232, %r233}, [_ZZN3cub18CUB_300001_SM_10006detail10radix_sort31DeviceRadixSortSingleTileKernelINS1_5radix10policy_hubImNS0_8NullTypeEyE10Policy1000ELNS0_9SortOrderE0EmS6_yNS1_21identity_decomposer_tEEEvPKT1_PSB_PKT2_PSF_T3_iiT4_E12temp_storage+33792];
	selp.b32 	%r234, %r230, %r354, %p18;
	add.s32 	%r235, %r231, %r230;
	selp.b32 	%r236, %r235, %r234, %p17;
	add.s32 	%r237, %r235, %r232;
	selp.b32 	%r238, %r237, %r236, %p16;
	add.s32 	%r239, %r237, %r233;
	selp.b32 	%r240, %r239, %r238, %p15;
	ld.shared.v4.u32 	{%r241, %r242, %r243, %r244}, [_ZZN3cub18CUB_300001_SM_10006detail10radix_sort31DeviceRadixSortSingleTileKernelINS1_5radix10policy_hubImNS0_8NullTypeEyE10Policy1000ELNS0_9SortOrderE0EmS6_yNS1_21identity_decomposer_tEEEvPKT1_PSB_PKT2_PSF_T3_iiT4_E12temp_storage+33808];
	add.s32 	%r245, %r239, %r241;
	selp.b32 	%r246, %r245, %r240, %p14;
	add.s32 	%r247, %r245, %r242;
	selp.b32 	%r248, %r247, %r246, %p13;
	add.s32 	%r249, %r247, %r243;
	selp.b32 	%r354, %r249, %r248, %p12;
	add.s32 	%r59, %r249, %r244;
	setp.ne.s32 	%p19, %r102, 0;
	selp.b32 	%r250, %r229, 0, %p19;
	add.s32 	%r251, %r354, %r250;
	or.pred  	%p20, %p11, %p19;
	selp.b32 	%r355, %r251, %r229, %p11;
	@%p20 bra 	$L__BB4_23;
	shl.b32 	%r355, %r59, 16;
	st.shared.u32 	[_ZZN3cub18CUB_300001_SM_10006detail10radix_sort31DeviceRadixSortSingleTileKernelINS1_5radix10policy_hubImNS0_8NullTypeEyE10Policy1000ELNS0_9SortOrderE0EmS6_yNS1_21identity_decomposer_tEEEvPKT1_PSB_PKT2_PSF_T3_iiT4_E12temp_storage+33832], %r355;
$L__BB4_23:
	setp.eq.s32 	%p21, %r2, 0;
	bar.sync 	0;
	ld.shared.u32 	%r252, [_ZZN3cub18CUB_300001_SM_10006detail10radix_sort31DeviceRadixSortSingleTileKernelINS1_5radix10policy_hubImNS0_8NullTypeEyE10Policy1000ELNS0_9SortOrderE0EmS6_yNS1_21identity_decomposer_tEEEvPKT1_PSB_PKT2_PSF_T3_iiT4_E12temp_storage+33832];
	selp.b32 	%r253, 0, %r252, %p21;
	add.s32 	%r254, %r355, %r253;
	add.s32 	%r255, %r23, %r254;
	add.s32 	%r256, %r24, %r254;
	add.s32 	%r257, %r25, %r254;
	add.s32 	%r258, %r26, %r254;
	add.s32 	%r259, %r27, %r254;
	add.s32 	%r260, %r28, %r254;
	add.s32 	%r261, %r29, %r254;
	add.s32 	%r262, %r30, %r254;
	add.s32 	%r263, %r31, %r254;
	add.s32 	%r264, %r32, %r254;
	add.s32 	%r265, %r33, %r254;
	add.s32 	%r266, %r34, %r254;
	add.s32 	%r267, %r35, %r254;
	add.s32 	%r268, %r36, %r254;
	add.s32 	%r269, %r37, %r254;
	add.s32 	%r270, %r38, %r254;
	add.s32 	%r271, %r39, %r254;
	add.s32 	%r272, %r40, %r254;
	add.s32 	%r273, %r41, %r254;
	add.s32 	%r274, %r42, %r254;
	add.s32 	%r275, %r43, %r254;
	add.s32 	%r276, %r44, %r254;
	add.s32 	%r277, %r45, %r254;
	add.s32 	%r278, %r46, %r254;
	add.s32 	%r279, %r47, %r254;
	add.s32 	%r280, %r48, %r254;
	add.s32 	%r281, %r49, %r254;
	add.s32 	%r282, %r50, %r254;
	add.s32 	%r283, %r51, %r254;
	add.s32 	%r284, %r52, %r254;
	add.s32 	%r285, %r53, %r254;
	add.s32 	%r286, %r54, %r254;
	st.shared.u32 	[%r6], %r254;
	st.shared.u32 	[%r6+4], %r255;
	st.shared.u32 	[%r6+8], %r256;
	st.shared.u32 	[%r6+12], %r257;
	st.shared.u32 	[%r6+16], %r258;
	st.shared.u32 	[%r6+20], %r259;
	st.shared.u32 	[%r6+24], %r260;
	st.shared.u32 	[%r6+28], %r261;
	st.shared.u32 	[%r6+32], %r262;
	st.shared.u32 	[%r6+36], %r263;
	st.shared.u32 	[%r6+40], %r264;
	st.shared.u32 	[%r6+44], %r265;
	st.shared.u32 	[%r6+48], %r266;
	st.shared.u32 	[%r6+52], %r267;
	st.shared.u32 	[%r6+56], %r268;
	st.shared.u32 	[%r6+60], %r269;
	st.shared.u32 	[%r6+64], %r270;
	st.shared.u32 	[%r6+68], %r271;
	st.shared.u32 	[%r6+72], %r272;
	st.shared.u32 	[%r6+76], %r273;
	st.shared.u32 	[%r6+80], %r274;
	st.shared.u32 	[%r6+84], %r275;
	st.shared.u32 	[%r6+88], %r276;
	st.shared.u32 	[%r6+92], %r277;
	st.shared.u32 	[%r6+96], %r278;
	st.shared.u32 	[%r6+100], %r279;
	st.shared.u32 	[%r6+104], %r280;
	st.shared.u32 	[%r6+108], %r281;
	st.shared.u32 	[%r6+112], %r282;
	st.shared.u32 	[%r6+116], %r283;
	st.shared.u32 	[%r6+120], %r284;
	st.shared.u32 	[%r6+124], %r285;
	st.shared.u32 	[%r6+128], %r286;
	bar.sync 	0;
	cvt.u32.u16 	%r287, %rs1;
	ld.shared.u16 	%r288, [%r14];
	add.s32 	%r63, %r288, %r287;
	cvt.u32.u16 	%r289, %rs2;
	ld.shared.u16 	%r290, [%r15];
	add.s32 	%r64, %r290, %r289;
	cvt.u32.u16 	%r291, %rs3;
	ld.shared.u16 	%r292, [%r16];
	add.s32 	%r65, %r292, %r291;
	cvt.u32.u16 	%r293, %rs4;
	ld.shared.u16 	%r294, [%r17];
	add.s32 	%r66, %r294, %r293;
	cvt.u32.u16 	%r295, %rs5;
	ld.shared.u16 	%r296, [%r18];
	add.s32 	%r67, %r296, %r295;
	cvt.u32.u16 	%r297, %rs6;
	ld.shared.u16 	%r298, [%r19];
	add.s32 	%r68, %r298, %r297;
	cvt.u32.u16 	%r299, %rs7;
	ld.shared.u16 	%r300, [%r20];
	add.s32 	%r69, %r300, %r299;
	cvt.u32.u16 	%r301, %rs8;
	ld.shared.u16 	%r302, [%r21];
	add.s32 	%r70, %r302, %r301;
	cvt.u32.u16 	%r303, %rs9;
	ld.shared.u16 	%r304, [%r22];
	add.s32 	%r71, %r304, %r303;
	bar.sync 	0;
	setp.lt.s32 	%p22, %r353, %r76;
	@%p22 bra 	$L__BB4_43;
	cvt.u64.u32 	%rd83, %r2;
	shl.b32 	%r305, %r63, 3;
	mov.u32 	%r306, _ZZN3cub18CUB_300001_SM_10006detail10radix_sort31DeviceRadixSortSingleTileKernelINS1_5radix10policy_hubImNS0_8NullTypeEyE10Policy1000ELNS0_9SortOrderE0EmS6_yNS1_21identity_decomposer_tEEEvPKT1_PSB_PKT2_PSF_T3_iiT4_E12temp_storage;
	add.s32 	%r307, %r306, %r305;
	st.shared.u64 	[%r307], %rd112;
	shl.b32 	%r308, %r64, 3;
	add.s32 	%r309, %r306, %r308;
	st.shared.u64 	[%r309], %rd111;
	shl.b32 	%r310, %r65, 3;
	add.s32 	%r311, %r306, %r310;
	st.shared.u64 	[%r311], %rd110;
	shl.b32 	%r312, %r66, 3;
	add.s32 	%r313, %r306, %r312;
	st.shared.u64 	[%r313], %rd109;
	shl.b32 	%r314, %r67, 3;
	add.s32 	%r315, %r306, %r314;
	st.shared.u64 	[%r315], %rd108;
	shl.b32 	%r316, %r68, 3;
	add.s32 	%r317, %r306, %r316;
	st.shared.u64 	[%r317], %rd107;
	shl.b32 	%r318, %r69, 3;
	add.s32 	%r319, %r306, %r318;
	st.shared.u64 	[%r319], %rd106;
	shl.b32 	%r320, %r70, 3;
	add.s32 	%r321, %r306, %r320;
	st.shared.u64 	[%r321], %rd105;
	shl.b32 	%r322, %r71, 3;
	add.s32 	%r323, %r306, %r322;
	st.shared.u64 	[%r323], %rd104;
	bar.sync 	0;
	shl.b32 	%r324, %r2, 6;
	sub.s32 	%r72, %r8, %r324;
	ld.shared.u64 	%rd29, [%r72+2048];
	ld.shared.u64 	%rd30, [%r72+4096];
	ld.shared.u64 	%rd31, [%r72+6144];
	ld.shared.u64 	%rd32, [%r72+8192];
	ld.shared.u64 	%rd33, [%r72+10240];
	ld.shared.u64 	%rd34, [%r72+12288];
	ld.shared.u64 	%rd35, [%r72+14336];
	ld.shared.u64 	%rd36, [%r72+16384];
	setp.gt.u64 	%p23, %rd48, %rd83;
	cvta.to.global.u64 	%rd84, %rd47;
	mul.wide.u32 	%rd85, %r2, 8;
	add.s64 	%rd37, %rd84, %rd85;
	@%p23 bra 	$L__BB4_25;
	bra.uni 	$L__BB4_26;
$L__BB4_25:
	ld.shared.u64 	%rd86, [%r72];
	st.global.u64 	[%rd37], %rd86;
$L__BB4_26:
	add.s32 	%r325, %r2, 256;
	cvt.u64.u32 	%rd87, %r325;
	setp.le.u64 	%p24, %rd48, %rd87;
	@%p24 bra 	$L__BB4_28;
	st.global.u64 	[%rd37+2048], %rd29;
$L__BB4_28:
	add.s32 	%r326, %r2, 512;
	cvt.u64.u32 	%rd88, %r326;
	setp.le.u64 	%p25, %rd48, %rd88;
	@%p25 bra 	$L__BB4_30;
	st.global.u64 	[%rd37+4096], %rd30;
$L__BB4_30:
	add.s32 	%r327, %r2, 768;
	cvt.u64.u32 	%rd89, %r327;
	setp.le.u64 	%p26, %rd48, %rd89;
	@%p26 bra 	$L__BB4_32;
	st.global.u64 	[%rd37+6144], %rd31;
$L__BB4_32:
	or.b32  	%r328, %r2, 1024;
	cvt.u64.u32 	%rd90, %r328;
	setp.le.u64 	%p27, %rd48, %rd90;
	@%p27 bra 	$L__BB4_34;
	st.global.u64 	[%rd37+8192], %rd32;
$L__BB4_34:
	add.s32 	%r329, %r2, 1280;
	cvt.u64.u32 	%rd91, %r329;
	setp.le.u64 	%p28, %rd48, %rd91;
	@%p28 bra 	$L__BB4_36;
	st.global.u64 	[%rd37+10240], %rd33;
$L__BB4_36:
	add.s32 	%r330, %r2, 1536;
	cvt.u64.u32 	%rd92, %r330;
	setp.le.u64 	%p29, %rd48, %rd92;
	@%p29 bra 	$L__BB4_38;
	st.global.u64 	[%rd37+12288], %rd34;
$L__BB4_38:
	add.s32 	%r331, %r2, 1792;
	cvt.u64.u32 	%rd93, %r331;
	setp.le.u64 	%p30, %rd48, %rd93;
	@%p30 bra 	$L__BB4_40;
	st.global.u64 	[%rd37+14336], %rd35;
$L__BB4_40:
	or.b32  	%r332, %r2, 2048;
	cvt.u64.u32 	%rd94, %r332;
	setp.le.u64 	%p31, %rd48, %rd94;
	@%p31 bra 	$L__BB4_42;
	st.global.u64 	[%rd37+16384], %rd36;
$L__BB4_42:
	ret;
$L__BB4_43:
	shl.b32 	%r333, %r63, 3;
	mov.u32 	%r334, _ZZN3cub18CUB_300001_SM_10006detail10radix_sort31DeviceRadixSortSingleTileKernelINS1_5radix10policy_hubImNS0_8NullTypeEyE10Policy1000ELNS0_9SortOrderE0EmS6_yNS1_21identity_decomposer_tEEEvPKT1_PSB_PKT2_PSF_T3_iiT4_E12temp_storage;
	add.s32 	%r335, %r334, %r333;
	st.shared.u64 	[%r335], %rd112;
	shl.b32 	%r336, %r64, 3;
	add.s32 	%r337, %r334, %r336;
	st.shared.u64 	[%r337], %rd111;
	shl.b32 	%r338, %r65, 3;
	add.s32 	%r339, %r334, %r338;
	st.shared.u64 	[%r339], %rd110;
	shl.b32 	%r340, %r66, 3;
	add.s32 	%r341, %r334, %r340;
	st.shared.u64 	[%r341], %rd109;
	shl.b32 	%r342, %r67, 3;
	add.s32 	%r343, %r334, %r342;
	st.shared.u64 	[%r343], %rd108;
	shl.b32 	%r344, %r68, 3;
	add.s32 	%r345, %r334, %r344;
	st.shared.u64 	[%r345], %rd107;
	shl.b32 	%r346, %r69, 3;
	add.s32 	%r347, %r334, %r346;
	st.shared.u64 	[%r347], %rd106;
	shl.b32 	%r348, %r70, 3;
	add.s32 	%r349, %r334, %r348;
	st.shared.u64 	[%r349], %rd105;
	shl.b32 	%r350, %r71, 3;
	add.s32 	%r351, %r334, %r350;
	st.shared.u64 	[%r351], %rd104;
	bar.sync 	0;
	ld.shared.u64 	%rd112, [%r8];
	ld.shared.u64 	%rd111, [%r8+8];
	ld.shared.u64 	%rd110, [%r8+16];
	ld.shared.u64 	%rd109, [%r8+24];
	ld.shared.u64 	%rd108, [%r8+32];
	ld.shared.u64 	%rd107, [%r8+40];
	ld.shared.u64 	%rd106, [%r8+48];
	ld.shared.u64 	%rd105, [%r8+56];
	ld.shared.u64 	%rd104, [%r8+64];
	bar.sync 	0;
	add.s32 	%r353, %r353, 6;
	add.s32 	%r352, %r352, -6;
	bra.uni 	$L__BB4_19;

}
	// .globl	_ZN3cub18CUB_300001_SM_10006detail10radix_sort30DeviceRadixSortHistogramKernelINS1_5radix10policy_hubImNS0_8NullTypeEyE10Policy1000ELNS0_9SortOrderE0EmyNS1_21identity_decomposer_tEEEvPT2_PKT1_SB_iiT3_
.visible .entry _ZN3cub18CUB_300001_SM_10006detail10radix_sort30DeviceRadixSortHistogramKernelINS1_5radix10policy_hubImNS0_8NullTypeEyE10Policy1000ELNS0_9SortOrderE0EmyNS1_21identity_decomposer_tEEEvPT2_PKT1_SB_iiT3_(
	.param .u64 .ptr .align 1 _ZN3cub18CUB_300001_SM_10006detail10radix_sort30DeviceRadixSortHistogramKernelINS1_5radix10policy_hubImNS0_8NullTypeEyE10Policy1000ELNS0_9SortOrderE0EmyNS1_21identity_decomposer_tEEEvPT2_PKT1_SB_iiT3__param_0,
	.param .u64 .ptr .align 1 _ZN3cub18CUB_300001_SM_10006detail10radix_sort30DeviceRadixSortHistogramKernelINS1_5radix10policy_hubImNS0_8NullTypeEyE10Policy1000ELNS0_9SortOrderE0EmyNS1_21identity_decomposer_tEEEvPT2_PKT1_SB_iiT3__param_1,
	.param .u64 _ZN3cub18CUB_300001_SM_10006detail10radix_sort30DeviceRadixSortHistogramKernelINS1_5radix10policy_hubImNS0_8NullTypeEyE10Policy1000ELNS0_9SortOrderE0EmyNS1_21identity_decomposer_tEEEvPT2_PKT1_SB_iiT3__param_2,
	.param .u32 _ZN3cub18CUB_300001_SM_10006detail10radix_sort30DeviceRadixSortHistogramKernelINS1_5radix10policy_hubImNS0_8NullTypeEyE10Policy1000ELNS0_9SortOrderE0EmyNS1_21identity_decomposer_tEEEvPT2_PKT1_SB_iiT3__param_3,
	.param .u32 _ZN3cub18CUB_300001_SM_10006detail10radix_sort30DeviceRadixSortHistogramKernelINS1_5radix10policy_hubImNS0_8NullTypeEyE10Policy1000ELNS0_9SortOrderE0EmyNS1_21identity_decomposer_tEEEvPT2_PKT1_SB_iiT3__param_4,
	.param .align 1 .b8 _ZN3cub18CUB_300001_SM_10006detail10radix_sort30DeviceRadixSortHistogramKernelINS1_5radix10policy_hubImNS0_8NullTypeEyE10Policy1000ELNS0_9SortOrderE0EmyNS1_21identity_decomposer_tEEEvPT2_PKT1_SB_iiT3__param_5[1]
)
.maxntid 128
{
	.reg .pred 	%p<91>;
	.reg .b32 	%r<362>;
	.reg .b64 	%rd<263>;
	// demoted variable
	.shared .align 4 .b8 _ZZN3cub18CUB_300001_SM_10006detail10radix_sort30DeviceRadixSortHistogramKernelINS1_5radix10policy_hubImNS0_8NullTypeEyE10Policy1000ELNS0_9SortOrderE0EmyNS1_21identity_decomposer_tEEEvPT2_PKT1_SB_iiT3_E12temp_storage[8192];
	ld.param.u64 	%rd81, [_ZN3cub18CUB_300001_SM_10006detail10radix_sort30DeviceRadixSortHistogramKernelINS1_5radix10policy_hubImNS0_8NullTypeEyE10Policy1000ELNS0_9SortOrderE0EmyNS1_21identity_decomposer_tEEEvPT2_PKT1_SB_iiT3__param_0];
	ld.param.u64 	%rd82, [_ZN3cub18CUB_300001_SM_10006detail10radix_sort30DeviceRadixSortHistogramKernelINS1_5radix10policy_hubImNS0_8NullTypeEyE10Policy1000ELNS0_9SortOrderE0EmyNS1_21identity_decomposer_tEEEvPT2_PKT1_SB_iiT3__param_1];
	ld.param.u64 	%rd80, [_ZN3cub18CUB_300001_SM_10006detail10radix_sort30DeviceRadixSortHistogramKernelINS1_5radix10policy_hubImNS0_8NullTypeEyE10Policy1000ELNS0_9SortOrderE0EmyNS1_21identity_decomposer_tEEEvPT2_PKT1_SB_iiT3__param_2];
	ld.param.u32 	%r93, [_ZN3cub18CUB_300001_SM_10006detail10radix_sort30DeviceRadixSortHistogramKernelINS1_5radix10policy_hubImNS0_8NullTypeEyE10Policy1000ELNS0_9SortOrderE0EmyNS1_21identity_decomposer_tEEEvPT2_PKT1_SB_iiT3__param_3];
	ld.param.u32 	%r94, [_ZN3cub18CUB_300001_SM_10006detail10radix_sort30DeviceRadixSortHistogramKernelINS1_5radix10policy_hubImNS0_8NullTypeEyE10Policy1000ELNS0_9SortOrderE0EmyNS1_21identity_decomposer_tEEEvPT2_PKT1_SB_iiT3__param_4];
	cvta.to.global.u64 	%rd1, %rd82;
	cvta.to.global.u64 	%rd2, %rd81;
	setp.eq.s64 	%p2, %rd80, 0;
	@%p2 bra 	$L__BB5_153;
	sub.s32 	%r95, %r94, %r93;
	add.s32 	%r96, %r95, 7;
	shr.s32 	%r97, %r96, 31;
	shr.u32 	%r98, %r97, 29;
	add.s32 	%r99, %r96, %r98;
	shr.s32 	%r100, %r99, 3;
	mov.u32 	%r101, %tid.x;
	setp.gt.u32 	%p3, %r101, 255;
	setp.lt.s32 	%p4, %r96, 8;
	mov.u32 	%r102, %ctaid.x;
	shl.b32 	%r103, %r102, 11;
	cvt.u64.u32 	%rd3, %r103;
	mov.u32 	%r104, %nctaid.x;
	shl.b32 	%r105, %r104, 11;
	cvt.u64.u32 	%rd4, %r105;
	add.s32 	%r1, %r100, -1;
	and.b32  	%r2, %r100, 15;
	and.b32  	%r3, %r100, 7;
	add.s32 	%r4, %r3, -1;
	and.b32  	%r5, %r100, 3;
	or.pred  	%p1, %p3, %p4;
	shl.b32 	%r106, %r101, 2;
	mov.u32 	%r107, _ZZN3cub18CUB_300001_SM_10006detail10radix_sort30DeviceRadixSortHistogramKernelINS1_5radix10policy_hubImNS0_8NullTypeEyE10Policy1000ELNS0_9SortOrderE0EmyNS1_21identity_decomposer_tEEEvPT2_PKT1_SB_iiT3_E12temp_storage;
	add.s32 	%r6, %r107, %r106;
	and.b32  	%r7, %r100, 268435440;
	cvt.u64.u32 	%rd5, %r101;
	add.s32 	%r8, %r101, 128;
	add.s32 	%r9, %r101, 256;
	add.s32 	%r10, %r101, 512;
	add.s32 	%r11, %r101, 640;
	add.s32 	%r12, %r101, 768;
	add.s32 	%r13, %r101, 1920;
	and.b32  	%r14, %r100, 268435448;
	and.b32  	%r15, %r100, 1;
	neg.s32 	%r16, %r7;
	add.s32 	%r17, %r6, 8192;
	add.s64 	%rd84, %rd80, -1;
	shr.u64 	%rd85, %rd84, 30;
	add.s64 	%rd86, %rd85, 1;
	min.u64 	%rd6, %rd86, %rd80;
	mov.b64 	%rd230, 0;
$L__BB5_2:
	@%p1 bra 	$L__BB5_30;
	setp.lt.u32 	%p5, %r1, 15;
	mov.b32 	%r346, 0;
	@%p5 bra 	$L__BB5_6;
	mov.u32 	%r343, %r17;
	mov.u32 	%r344, %r16;
$L__BB5_5:
	.pragma "nounroll";
	mov.b32 	%r109, 0;
	st.shared.u32 	[%r343+-8192], %r109;
	st.shared.u32 	[%r343+-7168], %r109;
	st.shared.u32 	[%r343+-6144], %r109;
	st.shared.u32 	[%r343+-5120], %r109;
	st.shared.u32 	[%r343+-4096], %r109;
	st.shared.u32 	[%r343+-3072], %r109;
	st.shared.u32 	[%r343+-2048], %r109;
	st.shared.u32 	[%r343+-1024], %r109;
	st.shared.u32 	[%r343], %r109;
	st.shared.u32 	[%r343+1024], %r109;
	st.shared.u32 	[%r343+2048], %r109;
	st.shared.u32 	[%r343+3072], %r109;
	st.shared.u32 	[%r343+4096], %r109;
	st.shared.u32 	[%r343+5120], %r109;
	st.shared.u32 	[%r343+6144], %r109;
	st.shared.u32 	[%r343+7168], %r109;
	add.s32 	%r344, %r344, 16;
	add.s32 	%r343, %r343, 16384;
	setp.ne.s32 	%p6, %r344, 0;
	mov.u32 	%r346, %r7;
	@%p6 bra 	$L__BB5_5;
$L__BB5_6:
	add.s32 	%r23, %r2, -1;
	setp.eq.s32 	%p7, %r2, 0;
	@%p7 bra 	$L__BB5_16;
	setp.lt.u32 	%p8, %r23, 7;
	@%p8 bra 	$L__BB5_9;
	shl.b32 	%r110, %r346, 10;
	add.s32 	%r111, %r6, %r110;
	mov.b32 	%r112, 0;
	st.shared.u32 	[%r111], %r112;
	st.shared.u32 	[%r111+1024], %r112;
	st.shared.u32 	[%r111+2048], %r112;
	st.shared.u32 	[%r111+3072], %r112;
	st.shared.u32 	[%r111+4096], %r112;
	st.shared.u32 	[%r111+5120], %r112;
	st.shared.u32 	[%r111+6144], %r112;
	st.shared.u32 	[%r111+7168], %r112;
	add.s32 	%r346, %r346, 8;
$L__BB5_9:
	setp.eq.s32 	%p9, %r3, 0;
	@%p9 bra 	$L__BB5_16;
	setp.lt.u32 	%p10, %r4, 3;
	@%p10 bra 	$L__BB5_12;
	shl.b32 	%r113, %r346, 10;
	add.s32 	%r114, %r6, %r113;
	mov.b32 	%r115, 0;
	st.shared.u32 	[%r114], %r115;
	st.shared.u32 	[%r114+1024], %r115;
	st.shared.u32 	[%r114+2048], %r115;
	st.shared.u32 	[%r114+3072], %r115;
	add.s32 	%r346, %r346, 4;
$L__BB5_12:
	setp.eq.s32 	%p11, %r5, 0;
	@%p11 bra 	$L__BB5_16;
	setp.eq.s32 	%p12, %r5, 1;
	shl.b32 	%r116, %r346, 10;
	add.s32 	%r28, %r6, %r116;
	mov.b32 	%r117, 0;
	st.shared.u32 	[%r28], %r117;
	@%p12 bra 	$L__BB5_16;
	setp.eq.s32 	%p13, %r5, 2;
	mov.b32 	%r118, 0;
	st.shared.u32 	[%r28+1024], %r118;
	@%p13 bra 	$L__BB5_16;
	mov.b32 	%r119, 0;
	st.shared.u32 	[%r28+2048], %r119;
$L__BB5_16:
	cvt.u32.u64 	%r120, %rd5;
	setp.gt.u32 	%p14, %r120, 127;
	@%p14 bra 	$L__BB5_30;
	setp.lt.u32 	%p15, %r1, 15;
	mov.b32 	%r350, 0;
	@%p15 bra 	$L__BB5_20;
	mov.b32 	%r348, 0;
$L__BB5_19:
	.pragma "nounroll";
	shl.b32 	%r123, %r348, 10;
	add.s32 	%r124, %r6, %r123;
	mov.b32 	%r125, 0;
	st.shared.u32 	[%r124+512], %r125;
	st.shared.u32 	[%r124+1536], %r125;
	st.shared.u32 	[%r124+2560], %r125;
	st.shared.u32 	[%r124+3584], %r125;
	st.shared.u32 	[%r124+4608], %r125;
	st.shared.u32 	[%r124+5632], %r125;
	st.shared.u32 	[%r124+6656], %r125;
	st.shared.u32 	[%r124+7680], %r125;
	st.shared.u32 	[%r124+8704], %r125;
	st.shared.u32 	[%r124+9728], %r125;
	st.shared.u32 	[%r124+10752], %r125;
	st.shared.u32 	[%r124+11776], %r125;
	st.shared.u32 	[%r124+12800], %r125;
	st.shared.u32 	[%r124+13824], %r125;
	st.shared.u32 	[%r124+14848], %r125;
	st.shared.u32 	[%r124+15872], %r125;
	add.s32 	%r348, %r348, 16;
	setp.ne.s32 	%p16, %r348, %r7;
	mov.u32 	%r350, %r7;
	@%p16 bra 	$L__BB5_19;
$L__BB5_20:
	setp.eq.s32 	%p17, %r2, 0;
	@%p17 bra 	$L__BB5_30;
	setp.lt.u32 	%p18, %r23, 7;
	@%p18 bra 	$L__BB5_23;
	shl.b32 	%r126, %r350, 10;
	add.s32 	%r127, %r6, %r126;
	mov.b32 	%r128, 0;
	st.shared.u32 	[%r127+512], %r128;
	st.shared.u32 	[%r127+1536], %r128;
	st.shared.u32 	[%r127+2560], %r128;
	st.shared.u32 	[%r127+3584], %r128;
	st.shared.u32 	[%r127+4608], %r128;
	st.shared.u32 	[%r127+5632], %r128;
	st.shared.u32 	[%r127+6656], %r128;
	st.shared.u32 	[%r127+7680], %r128;
	add.s32 	%r350, %r350, 8;
$L__BB5_23:
	setp.eq.s32 	%p19, %r3, 0;
	@%p19 bra 	$L__BB5_30;
	setp.lt.u32 	%p20, %r4, 3;
	@%p20 bra 	$L__BB5_26;
	shl.b32 	%r129, %r350, 10;
	add.s32 	%r130, %r6, %r129;
	mov.b32 	%r131, 0;
	st.shared.u32 	[%r130+512], %r131;
	st.shared.u32 	[%r130+1536], %r131;
	st.shared.u32 	[%r130+2560], %r131;
	st.shared.u32 	[%r130+3584], %r131;
	add.s32 	%r350, %r350, 4;
$L__BB5_26:
	setp.eq.s32 	%p21, %r5, 0;
	@%p21 bra 	$L__BB5_30;
	setp.eq.s32 	%p22, %r5, 1;
	shl.b32 	%r132, %r350, 10;
	add.s32 	%r36, %r6, %r132;
	mov.b32 	%r133, 0;
	st.shared.u32 	[%r36+512], %r133;
	@%p22 bra 	$L__BB5_30;
	setp.eq.s32 	%p23, %r5, 2;
	mov.b32 	%r134, 0;
	st.shared.u32 	[%r36+1536], %r134;
	@%p23 bra 	$L__BB5_30;
	mov.b32 	%r135, 0;
	st.shared.u32 	[%r36+2560], %r135;
$L__BB5_30:
	bar.sync 	0;
	bar.sync 	0;
	shl.b64 	%rd8, %rd230, 30;
	sub.s64 	%rd87, %rd80, %rd8;
	min.u64 	%rd9, %rd87, 1073741824;
	setp.le.u64 	%p24, %rd9, %rd3;
	@%p24 bra 	$L__BB5_70;
	mov.u64 	%rd231, %rd3;
$L__BB5_32:
	add.s64 	%rd11, %rd231, %rd8;
	sub.s64 	%rd12, %rd80, %rd11;
	setp.lt.u64 	%p25, %rd12, 2048;
	@%p25 bra 	$L__BB5_34;
	add.s64 	%rd106, %rd11, %rd5;
	shl.b64 	%rd107, %rd106, 3;
	add.s64 	%rd108, %rd1, %rd107;
	ld.global.u64 	%rd262, [%rd108];
	ld.global.u64 	%rd261, [%rd108+1024];
	ld.global.u64 	%rd260, [%rd108+2048];
	ld.global.u64 	%rd259, [%rd108+3072];
	ld.global.u64 	%rd258, [%rd108+4096];
	ld.global.u64 	%rd257, [%rd108+5120];
	ld.global.u64 	%rd256, [%rd108+6144];
	ld.global.u64 	%rd255, [%rd108+7168];
	ld.global.u64 	%rd254, [%rd108+8192];
	ld.global.u64 	%rd253, [%rd108+9216];
	ld.global.u64 	%rd252, [%rd108+10240];
	ld.global.u64 	%rd251, [%rd108+11264];
	ld.global.u64 	%rd250, [%rd108+12288];
	ld.global.u64 	%rd249, [%rd108+13312];
	ld.global.u64 	%rd248, [%rd108+14336];
	ld.global.u64 	%rd247, [%rd108+15360];
	bra.uni 	$L__BB5_66;
$L__BB5_34:
	cvt.u32.u64 	%r136, %rd5;
	cvt.u32.u64 	%r37, %rd12;
	setp.ge.s32 	%p26, %r136, %r37;
	add.s64 	%rd89, %rd11, %rd5;
	shl.b64 	%rd90, %rd89, 3;
	add.s64 	%rd29, %rd1, %rd90;
	mov.b64 	%rd262, -1;
	@%p26 bra 	$L__BB5_36;
	ld.global.u64 	%rd262, [%rd29];
$L__BB5_36:
	setp.ge.s32 	%p27, %r8, %r37;
	mov.b64 	%rd261, -1;
	@%p27 bra 	$L__BB5_38;
	ld.global.u64 	%rd261, [%rd29+1024];
$L__BB5_38:
	setp.ge.s32 	%p28, %r9, %r37;
	mov.b64 	%rd260, -1;
	@%p28 bra 	$L__BB5_40;
	ld.global.u64 	%rd260, [%rd29+2048];
$L__BB5_40:
	mov.u32 	%r137, %tid.x;
	add.s32 	%r138, %r137, 384;
	setp.ge.s32 	%p29, %r138, %r37;
	mov.b64 	%rd259, -1;
	@%p29 bra 	$L__BB5_42;
	ld.global.u64 	%rd259, [%rd29+3072];
$L__BB5_42:
	setp.ge.s32 	%p30, %r10, %r37;
	mov.b64 	%rd258, -1;
	@%p30 bra 	$L__BB5_44;
	ld.global.u64 	%rd258, [%rd29+4096];
$L__BB5_44:
	setp.ge.s32 	%p31, %r11, %r37;
	mov.b64 	%rd257, -1;
	@%p31 bra 	$L__BB5_46;
	ld.global.u64 	%rd257, [%rd29+5120];
$L__BB5_46:
	setp.ge.s32 	%p32, %r12, %r37;
	mov.b64 	%rd256, -1;
	@%p32 bra 	$L__BB5_48;
	ld.global.u64 	%rd256, [%rd29+6144];
$L__BB5_48:
	add.s32 	%r140, %r137, 896;
	setp.ge.s32 	%p33, %r140, %r37;
	mov.b64 	%rd255, -1;
	@%p33 bra 	$L__BB5_50;
	ld.global.u64 	%rd255, [%rd29+7168];
$L__BB5_50:
	or.b32  	%r142, %r137, 1024;
	setp.ge.s32 	%p34, %r142, %r37;
	mov.b64 	%rd254, -1;
	@%p34 bra 	$L__BB5_52;
	ld.global.u64 	%rd254, [%rd29+8192];
$L__BB5_52:
	add.s32 	%r144, %r137, 1152;
	setp.ge.s32 	%p35, %r144, %r37;
	mov.b64 	%rd253, -1;
	@%p35 bra 	$L__BB5_54;
	ld.global.u64 	%rd253, [%rd29+9216];
$L__BB5_54:
	add.s32 	%r146, %r137, 1280;
	setp.ge.s32 	%p36, %r146, %r37;
	mov.b64 	%rd252, -1;
	@%p36 bra 	$L__BB5_56;
	ld.global.u64 	%rd252, [%rd29+10240];
$L__BB5_56:
	add.s32 	%r148, %r137, 1408;
	setp.ge.s32 	%p37, %r148, %r37;
	mov.b64 	%rd251, -1;
	@%p37 bra 	$L__BB5_58;
	ld.global.u64 	%rd251, [%rd29+11264];
$L__BB5_58:
	add.s32 	%r150, %r137, 1536;
	setp.ge.s32 	%p38, %r150, %r37;
	mov.b64 	%rd250, -1;
	@%p38 bra 	$L__BB5_60;
	ld.global.u64 	%rd250, [%rd29+12288];
$L__BB5_60:
	add.s32 	%r152, %r137, 1664;
	setp.ge.s32 	%p39, %r152, %r37;
	mov.b64 	%rd249, -1;
	@%p39 bra 	$L__BB5_62;
	ld.global.u64 	%rd249, [%rd29+13312];
$L__BB5_62:
	add.s32 	%r154, %r137, 1792;
	setp.ge.s32 	%p40, %r154, %r37;
	mov.b64 	%rd248, -1;
	@%p40 bra 	$L__BB5_64;
	ld.global.u64 	%rd248, [%rd29+14336];
$L__BB5_64:
	setp.ge.s32 	%p41, %r13, %r37;
	mov.b64 	%rd247, -1;
	@%p41 bra 	$L__BB5_66;
	ld.global.u64 	%rd247, [%rd29+15360];
$L__BB5_66:
	setp.le.s32 	%p42, %r94, %r93;
	@%p42 bra 	$L__BB5_69;
	mov.b32 	%r352, 0;
	mov.u32 	%r353, %r93;
$L__BB5_68:
	sub.s32 	%r156, %r94, %r353;
	shl.b32 	%r157, %r352, 10;
	mov.u32 	%r158, _ZZN3cub18CUB_300001_SM_10006detail10radix_sort30DeviceRadixSortHistogramKernelINS1_5radix10policy_hubImNS0_8NullTypeEyE10Policy1000ELNS0_9SortOrderE0EmyNS1_21identity_decomposer_tEEEvPT2_PKT1_SB_iiT3_E12temp_storage;
	add.s32 	%r159, %r158, %r157;
	min.s32 	%r160, %r156, 8;
	mov.b32 	%r161, -1;
	shl.b32 	%r162, %r161, %r160;
	not.b32 	%r163, %r162;
	shr.u64 	%rd109, %rd262, %r353;
	cvt.u32.u64 	%r164, %rd109;
	and.b32  	%r165, %r164, %r163;
	shl.b32 	%r166, %r165, 2;
	add.s32 	%r167, %r159, %r166;
	atom.shared.add.u32 	%r168, [%r167], 1;
	shr.u64 	%rd110, %rd261, %r353;
	cvt.u32.u64 	%r169, %rd110;
	and.b32  	%r170, %r169, %r163;
	shl.b32 	%r171, %r170, 2;
	add.s32 	%r172, %r159, %r171;
	atom.shared.add.u32 	%r173, [%r172], 1;
	shr.u64 	%rd111, %rd260, %r353;
	cvt.u32.u64 	%r174, %rd111;
	and.b32  	%r175, %r174, %r163;
	shl.b32 	%r176, %r175, 2;
	add.s32 	%r177, %r159, %r176;
	atom.shared.add.u32 	%r178, [%r177], 1;
	shr.u64 	%rd112, %rd259, %r353;
	cvt.u32.u64 	%r179, %rd112;
	and.b32  	%r180, %r179, %r163;
	shl.b32 	%r181, %r180, 2;
	add.s32 	%r182, %r159, %r181;
	atom.shared.add.u32 	%r183, [%r182], 1;
	shr.u64 	%rd113, %rd258, %r353;
	cvt.u32.u64 	%r184, %rd113;
	and.b32  	%r185, %r184, %r163;
	shl.b32 	%r186, %r185, 2;
	add.s32 	%r187, %r159, %r186;
	atom.shared.add.u32 	%r188, [%r187], 1;
	shr.u64 	%rd114, %rd257, %r353;
	cvt.u32.u64 	%r189, %rd114;
	and.b32  	%r190, %r189, %r163;
	shl.b32 	%r191, %r190, 2;
	add.s32 	%r192, %r159, %r191;
	atom.shared.add.u32 	%r193, [%r192], 1;
	shr.u64 	%rd115, %rd256, %r353;
	cvt.u32.u64 	%r194, %rd115;
	and.b32  	%r195, %r194, %r163;
	shl.b32 	%r196, %r195, 2;
	add.s32 	%r197, %r159, %r196;
	atom.shared.add.u32 	%r198, [%r197], 1;
	shr.u64 	%rd116, %rd255, %r353;
	cvt.u32.u64 	%r199, %rd116;
	and.b32  	%r200, %r199, %r163;
	shl.b32 	%r201, %r200, 2;
	add.s32 	%r202, %r159, %r201;
	atom.shared.add.u32 	%r203, [%r202], 1;
	shr.u64 	%rd117, %rd254, %r353;
	cvt.u32.u64 	%r204, %rd117;
	and.b32  	%r205, %r204, %r163;
	shl.b32 	%r206, %r205, 2;
	add.s32 	%r207, %r159, %r206;
	atom.shared.add.u32 	%r208, [%r207], 1;
	shr.u64 	%rd118, %rd253, %r353;
	cvt.u32.u64 	%r209, %rd118;
	and.b32  	%r210, %r209, %r163;
	shl.b32 	%r211, %r210, 2;
	add.s32 	%r212, %r159, %r211;
	atom.shared.add.u32 	%r213, [%r212], 1;
	shr.u64 	%rd119, %rd252, %r353;
	cvt.u32.u64 	%r214, %rd119;
	and.b32  	%r215, %r214, %r163;
	shl.b32 	%r216, %r215, 2;
	add.s32 	%r217, %r159, %r216;
	atom.shared.add.u32 	%r218, [%r217], 1;
	shr.u64 	%rd120, %rd251, %r353;
	cvt.u32.u64 	%r219, %rd120;
	and.b32  	%r220, %r219, %r163;
	shl.b32 	%r221, %r220, 2;
	add.s32 	%r222, %r159, %r221;
	atom.shared.add.u32 	%r223, [%r222], 1;
	shr.u64 	%rd121, %rd250, %r353;
	cvt.u32.u64 	%r224, %rd121;
	and.b32  	%r225, %r224, %r163;
	shl.b32 	%r226, %r225, 2;
	add.s32 	%r227, %r159, %r226;
	atom.shared.add.u32 	%r228, [%r227], 1;
	shr.u64 	%rd122, %rd249, %r353;
	cvt.u32.u64 	%r229, %rd122;
	and.b32  	%r230, %r229, %r163;
	shl.b32 	%r231, %r230, 2;
	add.s32 	%r232, %r159, %r231;
	atom.shared.add.u32 	%r233, [%r232], 1;
	shr.u64 	%rd123, %rd248, %r353;
	cvt.u32.u64 	%r234, %rd123;
	and.b32  	%r235, %r234, %r163;
	shl.b32 	%r236, %r235, 2;
	add.s32 	%r237, %r159, %r236;
	atom.shared.add.u32 	%r238, [%r237], 1;
	shr.u64 	%rd124, %rd247, %r353;
	cvt.u32.u64 	%r239, %rd124;
	and.b32  	%r240, %r239, %r163;
	shl.b32 	%r241, %r240, 2;
	add.s32 	%r242, %r159, %r241;
	atom.shared.add.u32 	%r243, [%r242], 1;
	add.s32 	%r353, %r353, 8;
	add.s32 	%r352, %r352, 1;
	setp.lt.s32 	%p43, %r353, %r94;
	@%p43 bra 	$L__BB5_68;
$L__BB5_69:
	add.s64 	%rd231, %rd231, %rd4;
	setp.lt.u64 	%p44, %rd231, %rd9;
	@%p44 bra 	$L__BB5_32;
$L__BB5_70:
	bar.sync 	0;
	@%p1 bra 	$L__BB5_152;
	setp.lt.u32 	%p45, %r1, 7;
	mov.b32 	%r356, 0;
	@%p45 bra 	$L__BB5_90;
	mov.b32 	%r354, 0;
$L__BB5_73:
	.pragma "nounroll";
	shl.b32 	%r246, %r354, 10;
	add.s32 	%r43, %r6, %r246;
	ld.shared.u32 	%r44, [%r43];
	setp.eq.s32 	%p46, %r44, 0;
	@%p46 bra 	$L__BB5_75;
	cvt.u32.u64 	%r247, %rd5;
	shl.b32 	%r248, %r354, 8;
	add.s32 	%r249, %r248, %r247;
	mul.wide.u32 	%rd125, %r249, 8;
	add.s64 	%rd126, %rd2, %rd125;
	cvt.u64.u32 	%rd127, %r44;
	atom.global.add.u64 	%rd128, [%rd126], %rd127;
$L__BB5_75:
	ld.shared.u32 	%r45, [%r43+1024];
	setp.eq.s32 	%p47, %r45, 0;
	@%p47 bra 	$L__BB5_77;
	cvt.u32.u64 	%r250, %rd5;
	shl.b32 	%r251, %r354, 8;
	add.s32 	%r252, %r251, %r250;
	add.s32 	%r253, %r252, 256;
	mul.wide.u32 	%rd129, %r253, 8;
	add.s64 	%rd130, %rd2, %rd129;
	cvt.u64.u32 	%rd131, %r45;
	atom.global.add.u64 	%rd132, [%rd130], %rd131;
$L__BB5_77:
	ld.shared.u32 	%r46, [%r43+2048];
	setp.eq.s32 	%p48, %r46, 0;
	@%p48 bra 	$L__BB5_79;
	cvt.u32.u64 	%r254, %rd5;
	shl.b32 	%r255, %r354, 8;
	add.s32 	%r256, %r255, %r254;
	add.s32 	%r257, %r256, 512;
	mul.wide.u32 	%rd133, %r257, 8;
	add.s64 	%rd134, %rd2, %rd133;
	cvt.u64.u32 	%rd135, %r46;
	atom.global.add.u64 	%rd136, [%rd134], %rd135;
$L__BB5_79:
	ld.shared.u32 	%r47, [%r43+3072];
	setp.eq.s32 	%p49, %r47, 0;
	@%p49 bra 	$L__BB5_81;
	cvt.u32.u64 	%r258, %rd5;
	shl.b32 	%r259, %r354, 8;
	add.s32 	%r260, %r259, %r258;
	add.s32 	%r261, %r260, 768;
	mul.wide.u32 	%rd137, %r261, 8;
	add.s64 	%rd138, %rd2, %rd137;
	cvt.u64.u32 	%rd139, %r47;
	atom.global.add.u64 	%rd140, [%rd138], %rd139;
$L__BB5_81:
	ld.shared.u32 	%r48, [%r43+4096];
	setp.eq.s32 	%p50, %r48, 0;
	@%p50 bra 	$L__BB5_83;
	cvt.u32.u64 	%r262, %rd5;
	shl.b32 	%r263, %r354, 8;
	add.s32 	%r264, %r263, %r262;
	add.s32 	%r265, %r264, 1024;
	mul.wide.u32 	%rd141, %r265, 8;
	add.s64 	%rd142, %rd2, %rd141;
	cvt.u64.u32 	%rd143, %r48;
	atom.global.add.u64 	%rd144, [%rd142], %rd143;
$L__BB5_83:
	ld.shared.u32 	%r49, [%r43+5120];
	setp.eq.s32 	%p51, %r49, 0;
	@%p51 bra 	$L__BB5_85;
	cvt.u32.u64 	%r266, %rd5;
	shl.b32 	%r267, %r354, 8;
	add.s32 	%r268, %r267, %r266;
	add.s32 	%r269, %r268, 1280;
	mul.wide.u32 	%rd145, %r269, 8;
	add.s64 	%rd146, %rd2, %rd145;
	cvt.u64.u32 	%rd147, %r49;
	atom.global.add.u64 	%rd148, [%rd146], %rd147;
$L__BB5_85:
	ld.shared.u32 	%r50, [%r43+6144];
	setp.eq.s32 	%p52, %r50, 0;
	@%p52 bra 	$L__BB5_87;
	cvt.u32.u64 	%r270, %rd5;
	shl.b32 	%r271, %r354, 8;
	add.s32 	%r272, %r271, %r270;
	add.s32 	%r273, %r272, 1536;
	mul.wide.u32 	%rd149, %r273, 8;
	add.s64 	%rd150, %rd2, %rd149;
	cvt.u64.u32 	%rd151, %r50;
	atom.global.add.u64 	%rd152, [%rd150], %rd151;
$L__BB5_87:
	ld.shared.u32 	%r51, [%r43+7168];
	setp.eq.s32 	%p53, %r51, 0;
	@%p53 bra 	$L__BB5_89;
	cvt.u32.u64 	%r274, %rd5;
	shl.b32 	%r275, %r354, 8;
	add.s32 	%r276, %r275, %r274;
	add.s32 	%r277, %r276, 1792;
	mul.wide.u32 	%rd153, %r277, 8;
	add.s64 	%rd154, %rd2, %rd153;
	cvt.u64.u32 	%rd155, %r51;
	atom.global.add.u64 	%rd156, [%rd154], %rd155;
$L__BB5_89:
	add.s32 	%r354, %r354, 8;
	setp.ne.s32 	%p54, %r354, %r14;
	mov.u32 	%r356, %r14;
	@%p54 bra 	$L__BB5_73;
$L__BB5_90:
	add.s32 	%r54, %r5, -1;
	setp.eq.s32 	%p55, %r3, 0;
	@%p55 bra 	$L__BB5_111;
	setp.lt.u32 	%p56, %r4, 3;
	@%p56 bra 	$L__BB5_101;
	shl.b32 	%r278, %r356, 10;
	add.s32 	%r55, %r6, %r278;
	ld.shared.u32 	%r56, [%r55];
	setp.eq.s32 	%p57, %r56, 0;
	@%p57 bra 	$L__BB5_94;
	cvt.u32.u64 	%r279, %rd5;
	shl.b32 	%r280, %r356, 8;
	add.s32 	%r281, %r280, %r279;
	mul.wide.u32 	%rd157, %r281, 8;
	add.s64 	%rd158, %rd2, %rd157;
	cvt.u64.u32 	%rd159, %r56;
	atom.global.add.u64 	%rd160, [%rd158], %rd159;
$L__BB5_94:
	ld.shared.u32 	%r57, [%r55+1024];
	setp.eq.s32 	%p58, %r57, 0;
	@%p58 bra 	$L__BB5_96;
	cvt.u32.u64 	%r282, %rd5;
	shl.b32 	%r283, %r356, 8;
	add.s32 	%r284, %r283, %r282;
	add.s32 	%r285, %r284, 256;
	mul.wide.u32 	%rd161, %r285, 8;
	add.s64 	%rd162, %rd2, %rd161;
	cvt.u64.u32 	%rd163, %r57;
	atom.global.add.u64 	%rd164, [%rd162], %rd163;
$L__BB5_96:
	ld.shared.u32 	%r58, [%r55+2048];
	setp.eq.s32 	%p59, %r58, 0;
	@%p59 bra 	$L__BB5_98;
	cvt.u32.u64 	%r286, %rd5;
	shl.b32 	%r287, %r356, 8;
	add.s32 	%r288, %r287, %r286;
	add.s32 	%r289, %r288, 512;
	mul.wide.u32 	%rd165, %r289, 8;
	add.s64 	%rd166, %rd2, %rd165;
	cvt.u64.u32 	%rd167, %r58;
	atom.global.add.u64 	%rd168, [%rd166], %rd167;
$L__BB5_98:
	ld.shared.u32 	%r59, [%r55+3072];
	setp.eq.s32 	%p60, %r59, 0;
	@%p60 bra 	$L__BB5_100;
	cvt.u32.u64 	%r290, %rd5;
	shl.b32 	%r291, %r356, 8;
	add.s32 	%r292, %r291, %r290;
	add.s32 	%r293, %r292, 768;
	mul.wide.u32 	%rd169, %r293, 8;
	add.s64 	%rd170, %rd2, %rd169;
	cvt.u64.u32 	%rd171, %r59;
	atom.global.add.u64 	%rd172, [%rd170], %rd171;
$L__BB5_100:
	add.s32 	%r356, %r356, 4;
$L__BB5_101:
	setp.eq.s32 	%p61, %r5, 0;
	@%p61 bra 	$L__BB5_111;
	setp.eq.s32 	%p62, %r54, 0;
	@%p62 bra 	$L__BB5_108;
	shl.b32 	%r294, %r356, 10;
	add.s32 	%r62, %r6, %r294;
	ld.shared.u32 	%r63, [%r62];
	setp.eq.s32 	%p63, %r63, 0;
	@%p63 bra 	$L__BB5_105;
	cvt.u32.u64 	%r295, %rd5;
	shl.b32 	%r296, %r356, 8;
	add.s32 	%r297, %r296, %r295;
	mul.wide.u32 	%rd173, %r297, 8;
	add.s64 	%rd174, %rd2, %rd173;
	cvt.u64.u32 	%rd175, %r63;
	atom.global.add.u64 	%rd176, [%rd174], %rd175;
$L__BB5_105:
	ld.shared.u32 	%r64, [%r62+1024];
	setp.eq.s32 	%p64, %r64, 0;
	@%p64 bra 	$L__BB5_107;
	cvt.u32.u64 	%r298, %rd5;
	shl.b32 	%r299, %r356, 8;
	add.s32 	%r300, %r299, %r298;
	add.s32 	%r301, %r300, 256;
	mul.wide.u32 	%rd177, %r301, 8;
	add.s64 	%rd178, %rd2, %rd177;
	cvt.u64.u32 	%rd179, %r64;
	atom.global.add.u64 	%rd180, [%rd178], %rd179;
$L__BB5_107:
	add.s32 	%r356, %r356, 2;
$L__BB5_108:
	setp.eq.s32 	%p65, %r15, 0;
	@%p65 bra 	$L__BB5_111;
	shl.b32 	%r302, %r356, 10;
	add.s32 	%r303, %r6, %r302;
	ld.shared.u32 	%r67, [%r303];
	setp.eq.s32 	%p66, %r67, 0;
	@%p66 bra 	$L__BB5_111;
	cvt.u32.u64 	%r304, %rd5;
	shl.b32 	%r305, %r356, 8;
	add.s32 	%r306, %r305, %r304;
	mul.wide.u32 	%rd181, %r306, 8;
	add.s64 	%rd182, %rd2, %rd181;
	cvt.u64.u32 	%rd183, %r67;
	atom.global.add.u64 	%rd184, [%rd182], %rd183;
$L__BB5_111:
	cvt.u32.u64 	%r307, %rd5;
	setp.gt.u32 	%p67, %r307, 127;
	@%p67 bra 	$L__BB5_152;
	setp.lt.u32 	%p68, %r1, 7;
	mov.b32 	%r360, 0;
	@%p68 bra 	$L__BB5_131;
	mov.b32 	%r358, 0;
$L__BB5_114:
	.pragma "nounroll";
	shl.b32 	%r311, %r358, 10;
	add.s32 	%r69, %r6, %r311;
	ld.shared.u32 	%r70, [%r69+512];
	setp.eq.s32 	%p69, %r70, 0;
	shl.b32 	%r312, %r358, 8;
	add.s32 	%r313, %r312, %r307;
	mul.wide.u32 	%rd185, %r313, 8;
	add.s64 	%rd78, %rd2, %rd185;
	@%p69 bra 	$L__BB5_116;
	cvt.u64.u32 	%rd186, %r70;
	atom.global.add.u64 	%rd187, [%rd78+1024], %rd186;
$L__BB5_116:
	ld.shared.u32 	%r71, [%r69+1536];
	setp.eq.s32 	%p70, %r71, 0;
	@%p70 bra 	$L__BB5_118;
	cvt.u64.u32 	%rd188, %r71;
	atom.global.add.u64 	%rd189, [%rd78+3072], %rd188;
$L__BB5_118:
	ld.shared.u32 	%r72, [%r69+2560];
	setp.eq.s32 	%p71, %r72, 0;
	@%p71 bra 	$L__BB5_120;
	cvt.u64.u32 	%rd190, %r72;
	atom.global.add.u64 	%rd191, [%rd78+5120], %rd190;
$L__BB5_120:
	ld.shared.u32 	%r73, [%r69+3584];
	setp.eq.s32 	%p72, %r73, 0;
	@%p72 bra 	$L__BB5_122;
	cvt.u64.u32 	%rd192, %r73;
	atom.global.add.u64 	%rd193, [%rd78+7168], %rd192;
$L__BB5_122:
	ld.shared.u32 	%r74, [%r69+4608];
	setp.eq.s32 	%p73, %r74, 0;
	@%p73 bra 	$L__BB5_124;
	cvt.u64.u32 	%rd194, %r74;
	atom.global.add.u64 	%rd195, [%rd78+9216], %rd194;
$L__BB5_124:
	ld.shared.u32 	%r75, [%r69+5632];
	setp.eq.s32 	%p74, %r75, 0;
	@%p74 bra 	$L__BB5_126;
	cvt.u64.u32 	%rd196, %r75;
	atom.global.add.u64 	%rd197, [%rd78+11264], %rd196;
$L__BB5_126:
	ld.shared.u32 	%r76, [%r69+6656];
	setp.eq.s32 	%p75, %r76, 0;
	@%p75 bra 	$L__BB5_128;
	cvt.u64.u32 	%rd198, %r76;
	atom.global.add.u64 	%rd199, [%rd78+13312], %rd198;
$L__BB5_128:
	ld.shared.u32 	%r77, [%r69+7680];
	setp.eq.s32 	%p76, %r77, 0;
	@%p76 bra 	$L__BB5_130;
	cvt.u64.u32 	%rd200, %r77;
	atom.global.add.u64 	%rd201, [%rd78+15360], %rd200;
$L__BB5_130:
	add.s32 	%r358, %r358, 8;
	setp.ne.s32 	%p77, %r358, %r14;
	mov.u32 	%r360, %r14;
	@%p77 bra 	$L__BB5_114;
$L__BB5_131:
	setp.eq.s32 	%p78, %r3, 0;
	@%p78 bra 	$L__BB5_152;
	setp.lt.u32 	%p79, %r4, 3;
	@%p79 bra 	$L__BB5_142;
	shl.b32 	%r314, %r360, 10;
	add.s32 	%r80, %r6, %r314;
	ld.shared.u32 	%r81, [%r80+512];
	setp.eq.s32 	%p80, %r81, 0;
	@%p80 bra 	$L__BB5_135;
	shl.b32 	%r316, %r360, 8;
	add.s32 	%r317, %r316, %r307;
	mul.wide.u32 	%rd202, %r317, 8;
	add.s64 	%rd203, %rd2, %rd202;
	cvt.u64.u32 	%rd204, %r81;
	atom.global.add.u64 	%rd205, [%rd203+1024], %rd204;
$L__BB5_135:
	ld.shared.u32 	%r82, [%r80+1536];
	setp.eq.s32 	%p81, %r82, 0;
	@%p81 bra 	$L__BB5_137;
	shl.b32 	%r319, %r360, 8;
	add.s32 	%r320, %r319, %r307;
	add.s32 	%r321, %r320, 256;
	mul.wide.u32 	%rd206, %r321, 8;
	add.s64 	%rd207, %rd2, %rd206;
	cvt.u64.u32 	%rd208, %r82;
	atom.global.add.u64 	%rd209, [%rd207+1024], %rd208;
$L__BB5_137:
	ld.shared.u32 	%r83, [%r80+2560];
	setp.eq.s32 	%p82, %r83, 0;
	@%p82 bra 	$L__BB5_139;
	shl.b32 	%r323, %r360, 8;
	add.s32 	%r324, %r323, %r307;
	add.s32 	%r325, %r324, 512;
	mul.wide.u32 	%rd210, %r325, 8;
	add.s64 	%rd211, %rd2, %rd210;
	cvt.u64.u32 	%rd212, %r83;
	atom.global.add.u64 	%rd213, [%rd211+1024], %rd212;
$L__BB5_139:
	ld.shared.u32 	%r84, [%r80+3584];
	setp.eq.s32 	%p83, %r84, 0;
	@%p83 bra 	$L__BB5_141;
	shl.b32 	%r327, %r360, 8;
	add.s32 	%r328, %r327, %r307;
	add.s32 	%r329, %r328, 768;
	mul.wide.u32 	%rd214, %r329, 8;
	add.s64 	%rd215, %rd2, %rd214;
	cvt.u64.u32 	%rd216, %r84;
	atom.global.add.u64 	%rd217, [%rd215+1024], %rd216;
$L__BB5_141:
	add.s32 	%r360, %r360, 4;
$L__BB5_142:
	setp.eq.s32 	%p84, %r5, 0;
	@%p84 bra 	$L__BB5_152;
	setp.eq.s32 	%p85, %r54, 0;
	@%p85 bra 	$L__BB5_149;
	shl.b32 	%r330, %r360, 10;
	add.s32 	%r87, %r6, %r330;
	ld.shared.u32 	%r88, [%r87+512];
	setp.eq.s32 	%p86, %r88, 0;
	@%p86 bra 	$L__BB5_146;
	shl.b32 	%r332, %r360, 8;
	add.s32 	%r333, %r332, %r307;
	mul.wide.u32 	%rd218, %r333, 8;
	add.s64 	%rd219, %rd2, %rd218;
	cvt.u64.u32 	%rd220, %r88;
	atom.global.add.u64 	%rd221, [%rd219+1024], %rd220;
$L__BB5_146:
	ld.shared.u32 	%r89, [%r87+1536];
	setp.eq.s32 	%p87, %r89, 0;
	@%p87 bra 	$L__BB5_148;
	shl.b32 	%r335, %r360, 8;
	add.s32 	%r336, %r335, %r307;
	add.s32 	%r337, %r336, 256;
	mul.wide.u32 	%rd222, %r337, 8;
	add.s64 	%rd223, %rd2, %rd222;
	cvt.u64.u32 	%rd224, %r89;
	atom.global.add.u64 	%rd225, [%rd223+1024], %rd224;
$L__BB5_148:
	add.s32 	%r360, %r360, 2;
$L__BB5_149:
	setp.eq.s32 	%p88, %r15, 0;
	@%p88 bra 	$L__BB5_152;
	shl.b32 	%r338, %r360, 10;
	add.s32 	%r339, %r6, %r338;
	ld.shared.u32 	%r92, [%r339+512];
	setp.eq.s32 	%p89, %r92, 0;
	@%p89 bra 	$L__BB5_152;
	shl.b32 	%r341, %r360, 8;
	add.s32 	%r342, %r341, %r307;
	mul.wide.u32 	%rd226, %r342, 8;
	add.s64 	%rd227, %rd2, %rd226;
	cvt.u64.u32 	%rd228, %r92;
	atom.global.add.u64 	%rd229, [%rd227+1024], %rd228;
$L__BB5_152:
	bar.sync 	0;
	add.s64 	%rd230, %rd230, 1;
	setp.ne.s64 	%p90, %rd230, %rd6;
	@%p90 bra 	$L__BB5_2;
$L__BB5_153:
	ret;

}
	// .globl	_ZN3cub18CUB_300001_SM_10006detail10radix_sort33DeviceRadixSortExclusiveSumKernelINS1_5radix10policy_hubImNS0_8NullTypeEyE10Policy1000EyEEvPT0_
.visible .entry _ZN3cub18CUB_300001_SM_10006detail10radix_sort33DeviceRadixSortExclusiveSumKernelINS1_5radix10policy_hubImNS0_8NullTypeEyE10Policy1000EyEEvPT0_(
	.param .u64 .ptr .align 1 _ZN3cub18CUB_300001_SM_10006detail10radix_sort33DeviceRadixSortExclusiveSumKernelINS1_5radix10policy_hubImNS0_8NullTypeEyE10Policy1000EyEEvPT0__param_0
)
{
	.reg .pred 	%p<4>;
	.reg .b32 	%r<28>;
	.reg .b64 	%rd<54>;
	// demoted variable
	.shared .align 16 .b8 _ZZN3cub18CUB_300001_SM_10006detail10radix_sort33DeviceRadixSortExclusiveSumKernelINS1_5radix10policy_hubImNS0_8NullTypeEyE10Policy1000EyEEvPT0_E12temp_storage[2336];
	ld.param.u64 	%rd5, [_ZN3cub18CUB_300001_SM_10006detail10radix_sort33DeviceRadixSortExclusiveSumKernelINS1_5radix10policy_hubImNS0_8NullTypeEyE10Policy1000EyEEvPT0__param_0];
	cvta.to.global.u64 	%rd6, %rd5;
	mov.u32 	%r3, %ctaid.x;
	shl.b32 	%r4, %r3, 8;
	mov.u32 	%r1, %tid.x;
	setp.gt.u32 	%p1, %r1, 255;
	add.s32 	%r5, %r4, %r1;
	mul.wide.s32 	%rd7, %r5, 8;
	add.s64 	%rd1, %rd6, %rd7;
	@%p1 bra 	$L__BB6_2;
	ld.global.u64 	%rd53, [%rd1];
$L__BB6_2:
	shr.u32 	%r6, %r1, 3;
	add.s32 	%r7, %r6, %r1;
	shl.b32 	%r8, %r7, 3;
	mov.u32 	%r9, _ZZN3cub18CUB_300001_SM_10006detail10radix_sort33DeviceRadixSortExclusiveSumKernelINS1_5radix10policy_hubImNS0_8NullTypeEyE10Policy1000EyEEvPT0_E12temp_storage;
	add.s32 	%r10, %r9, %r8;
	add.s32 	%r2, %r10, 16;
	st.shared.u64 	[%r10+16], %rd53;
	bar.sync 	0;
	setp.gt.u32 	%p2, %r1, 31;
	@%p2 bra 	$L__BB6_4;
	mad.lo.s32 	%r27, %r1, 72, %r9;
	ld.shared.u64 	%rd23, [%r27+16];
	ld.shared.u64 	%rd24, [%r27+24];
	ld.shared.u64 	%rd25, [%r27+32];
	ld.shared.u64 	%rd26, [%r27+40];
	ld.shared.u64 	%rd27, [%r27+48];
	ld.shared.u64 	%rd28, [%r27+56];
	ld.shared.u64 	%rd29, [%r27+64];
	ld.shared.u64 	%rd30, [%r27+72];
	add.s64 	%rd31, %rd24, %rd23;
	add.s64 	%rd32, %rd31, %rd25;
	add.s64 	%rd33, %rd32, %rd26;
	add.s64 	%rd34, %rd33, %rd27;
	add.s64 	%rd35, %rd34, %rd28;
	add.s64 	%rd36, %rd35, %rd29;
	add.s64 	%rd10, %rd36, %rd30;
	mov.b32 	%r11, 1;
	mov.b32 	%r24, 0;
	mov.b32 	%r25, -1;
	// begin inline asm
	{  .reg .u64 r0;  .reg .u32 lo;  .reg .u32 hi;  .reg .pred p;  mov.b64 {lo, hi}, %rd10;  shfl.sync.up.b32 lo|p, lo, %r11, %r24, %r25;  shfl.sync.up.b32 hi|p, hi, %r11, %r24, %r25;  mov.b64 r0, {lo, hi};  @p add.u64 r0, r0, %rd10;  mov.u64 %rd8, r0;}
	// end inline asm
	mov.b32 	%r14, 2;
	// begin inline asm
	{  .reg .u64 r0;  .reg .u32 lo;  .reg .u32 hi;  .reg .pred p;  mov.b64 {lo, hi}, %rd8;  shfl.sync.up.b32 lo|p, lo, %r14, %r24, %r25;  shfl.sync.up.b32 hi|p, hi, %r14, %r24, %r25;  mov.b64 r0, {lo, hi};  @p add.u64 r0, r0, %rd8;  mov.u64 %rd11, r0;}
	// end inline asm
	mov.b32 	%r17, 4;
	// begin inline asm
	{  .reg .u64 r0;  .reg .u32 lo;  .reg .u32 hi;  .reg .pred p;  mov.b64 {lo, hi}, %rd11;  shfl.sync.up.b32 lo|p, lo, %r17, %r24, %r25;  shfl.sync.up.b32 hi|p, hi, %r17, %r24, %r25;  mov.b64 r0, {lo, hi};  @p add.u64 r0, r0, %rd11;  mov.u64 %rd14, r0;}
	// end inline asm
	mov.b32 	%r20, 8;
	// begin inline asm
	{  .reg .u64 r0;  .reg .u32 lo;  .reg .u32 hi;  .reg .pred p;  mov.b64 {lo, hi}, %rd14;  shfl.sync.up.b32 lo|p, lo, %r20, %r24, %r25;  shfl.sync.up.b32 hi|p, hi, %r20, %r24, %r25;  mov.b64 r0, {lo, hi};  @p add.u64 r0, r0, %rd14;  mov.u64 %rd17, r0;}
	// end inline asm
	mov.b32 	%r23, 16;
	// begin inline asm
	{  .reg .u64 r0;  .reg .u32 lo;  .reg .u32 hi;  .reg .pred p;  mov.b64 {lo, hi}, %rd17;  shfl.sync.up.b32 lo|p, lo, %r23, %r24, %r25;  shfl.sync.up.b32 hi|p, hi, %r23, %r24, %r25;  mov.b64 r0, {lo, hi};  @p add.u64 r0, r0, %rd17;  mov.u64 %rd20, r0;}
	// end inline asm
	sub.s64 	%rd37, %rd20, %rd10;
	ld.shared.u64 	%rd38, [%r27+16];
	ld.shared.u64 	%rd39, [%r27+24];
	ld.shared.u64 	%rd40, [%r27+32];
	ld.shared.u64 	%rd41, [%r27+40];
	ld.shared.u64 	%rd42, [%r27+48];
	ld.shared.u64 	%rd43, [%r27+56];
	ld.shared.u64 	%rd44, [%r27+64];
	add.s64 	%rd45, %rd38, %rd37;
	add.s64 	%rd46, %rd39, %rd45;
	add.s64 	%rd47, %rd40, %rd46;
	add.s64 	%rd48, %rd41, %rd47;
	add.s64 	%rd49, %rd42, %rd48;
	add.s64 	%rd50, %rd43, %rd49;
	add.s64 	%rd51, %rd44, %rd50;
	st.shared.u64 	[%r27+16], %rd37;
	st.shared.u64 	[%r27+24], %rd45;
	st.shared.u64 	[%r27+32], %rd46;
	st.shared.u64 	[%r27+40], %rd47;
	st.shared.u64 	[%r27+48], %rd48;
	st.shared.u64 	[%r27+56], %rd49;
	st.shared.u64 	[%r27+64], %rd50;
	st.shared.u64 	[%r27+72], %rd51;
$L__BB6_4:
	setp.gt.u32 	%p3, %r1, 255;
	bar.sync 	0;
	@%p3 bra 	$L__BB6_6;
	ld.shared.u64 	%rd52, [%r2];
	st.global.u64 	[%rd1], %rd52;
$L__BB6_6:
	ret;

}
	// .globl	_ZN3cub18CUB_300001_SM_10006detail10radix_sort29DeviceRadixSortOnesweepKernelINS1_5radix10policy_hubImNS0_8NullTypeEyE10Policy1000ELNS0_9SortOrderE0EmS6_yiiNS1_21identity_decomposer_tEEEvPT5_SC_PT3_PKSD_PT1_PKSH_PT2_PKSL_T4_iiT6_
.visible .entry _ZN3cub18CUB_300001_SM_10006detail10radix_sort29DeviceRadixSortOnesweepKernelINS1_5radix10policy_hubImNS0_8NullTypeEyE10Policy1000ELNS0_9SortOrderE0EmS6_yiiNS1_21identity_decomposer_tEEEvPT5_SC_PT3_PKSD_PT1_PKSH_PT2_PKSL_T4_iiT6_(
	.param .u64 .ptr .align 1 _ZN3cub18CUB_300001_SM_10006detail10radix_sort29DeviceRadixSortOnesweepKernelINS1_5radix10policy_hubImNS0_8NullTypeEyE10Policy1000ELNS0_9SortOrderE0EmS6_yiiNS1_21identity_decomposer_tEEEvPT5_SC_PT3_PKSD_PT1_PKSH_PT2_PKSL_T4_iiT6__param_0,
	.param .u64 .ptr .align 1 _ZN3cub18CUB_300001_SM_10006detail10radix_sort29DeviceRadixSortOnesweepKernelINS1_5radix10policy_hubImNS0_8NullTypeEyE10Policy1000ELNS0_9SortOrderE0EmS6_yiiNS1_21identity_decomposer_tEEEvPT5_SC_PT3_PKSD_PT1_PKSH_PT2_PKSL_T4_iiT6__param_1,
	.param .u64 .ptr .align 1 _ZN3cub18CUB_300001_SM_10006detail10radix_sort29DeviceRadixSortOnesweepKernelINS1_5radix10policy_hubImNS0_8NullTypeEyE10Policy1000ELNS0_9SortOrderE0EmS6_yiiNS1_21identity_decomposer_tEEEvPT5_SC_PT3_PKSD_PT1_PKSH_PT2_PKSL_T4_iiT6__param_2,
	.param .u64 .ptr .align 1 _ZN3cub18CUB_300001_SM_10006detail10radix_sort29DeviceRadixSortOnesweepKernelINS1_5radix10policy_hubImNS0_8NullTypeEyE10Policy1000ELNS0_9SortOrderE0EmS6_yiiNS1_21identity_decomposer_tEEEvPT5_SC_PT3_PKSD_PT1_PKSH_PT2_PKSL_T4_iiT6__param_3,
	.param .u64 .ptr .align 1 _ZN3cub18CUB_300001_SM_10006detail10radix_sort29DeviceRadixSortOnesweepKernelINS1_5radix10policy_hubImNS0_8NullTypeEyE10Policy1000ELNS0_9SortOrderE0EmS6_yiiNS1_21identity_decomposer_tEEEvPT5_SC_PT3_PKSD_PT1_PKSH_PT2_PKSL_T4_iiT6__param_4,
	.param .u64 .ptr .align 1 _ZN3cub18CUB_300001_SM_10006detail10radix_sort29DeviceRadixSortOnesweepKernelINS1_5radix10policy_hubImNS0_8NullTypeEyE10Policy1000ELNS0_9SortOrderE0EmS6_yiiNS1_21identity_decomposer_tEEEvPT5_SC_PT3_PKSD_PT1_PKSH_PT2_PKSL_T4_iiT6__param_5,
	.param .u64 .ptr .align 1 _ZN3cub18CUB_300001_SM_10006detail10radix_sort29DeviceRadixSortOnesweepKernelINS1_5radix10policy_hubImNS0_8NullTypeEyE10Policy1000ELNS0_9SortOrderE0EmS6_yiiNS1_21identity_decomposer_tEEEvPT5_SC_PT3_PKSD_PT1_PKSH_PT2_PKSL_T4_iiT6__param_6,
	.param .u64 .ptr .align 1 _ZN3cub18CUB_300001_SM_10006detail10radix_sort29DeviceRadixSortOnesweepKernelINS1_5radix10policy_hubImNS0_8NullTypeEyE10Policy1000ELNS0_9SortOrderE0EmS6_yiiNS1_21identity_decomposer_tEEEvPT5_SC_PT3_PKSD_PT1_PKSH_PT2_PKSL_T4_iiT6__param_7,
	.param .u32 _ZN3cub18CUB_300001_SM_10006detail10radix_sort29DeviceRadixSortOnesweepKernelINS1_5radix10policy_hubImNS0_8NullTypeEyE10Policy1000ELNS0_9SortOrderE0EmS6_yiiNS1_21identity_decomposer_tEEEvPT5_SC_PT3_PKSD_PT1_PKSH_PT2_PKSL_T4_iiT6__param_8,
	.param .u32 _ZN3cub18CUB_300001_SM_10006detail10radix_sort29DeviceRadixSortOnesweepKernelINS1_5radix10policy_hubImNS0_8NullTypeEyE10Policy1000ELNS0_9SortOrderE0EmS6_yiiNS1_21identity_decomposer_tEEEvPT5_SC_PT3_PKSD_PT1_PKSH_PT2_PKSL_T4_iiT6__param_9,
	.param .u32 _ZN3cub18CUB_300001_SM_10006detail10radix_sort29DeviceRadixSortOnesweepKernelINS1_5radix10policy_hubImNS0_8NullTypeEyE10Policy1000ELNS0_9SortOrderE0EmS6_yiiNS1_21identity_decomposer_tEEEvPT5_SC_PT3_PKSD_PT1_PKSH_PT2_PKSL_T4_iiT6__param_10,
	.param .align 1 .b8 _ZN3cub18CUB_300001_SM_10006detail10radix_sort29DeviceRadixSortOnesweepKernelINS1_5radix10policy_hubImNS0_8NullTypeEyE10Policy1000ELNS0_9SortOrderE0EmS6_yiiNS1_21identity_decomposer_tEEEvPT5_SC_PT3_PKSD_PT1_PKSH_PT2_PKSL_T4_iiT6__param_11[1]
)
.maxntid 384
{
	.reg .pred 	%p<123>;
	.reg .b32 	%r<1353>;
	.reg .b64 	%rd<414>;
	// demoted variable
	.shared .align 16 .b8 _ZZN3cub18CUB_300001_SM_10006detail10radix_sort29DeviceRadixSortOnesweepKernelINS1_5radix10policy_hubImNS0_8NullTypeEyE10Policy1000ELNS0_9SortOrderE0EmS6_yiiNS1_21identity_decomposer_tEEEvPT5_SC_PT3_PKSD_PT1_PKSH_PT2_PKSL_T4_iiT6_E1s[48128];
	ld.param.u64 	%rd81, [_ZN3cub18CUB_300001_SM_10006detail10radix_sort29DeviceRadixSortOnesweepKernelINS1_5radix10policy_hubImNS0_8NullTypeEyE10Policy1000ELNS0_9SortOrderE0EmS6_yiiNS1_21identity_decomposer_tEEEvPT5_SC_PT3_PKSD_PT1_PKSH_PT2_PKSL_T4_iiT6__param_1];
	ld.param.u64 	%rd85, [_ZN3cub18CUB_300001_SM_10006detail10radix_sort29DeviceRadixSortOnesweepKernelINS1_5radix10policy_hubImNS0_8NullTypeEyE10Policy1000ELNS0_9SortOrderE0EmS6_yiiNS1_21identity_decomposer_tEEEvPT5_SC_PT3_PKSD_PT1_PKSH_PT2_PKSL_T4_iiT6__param_5];
	cvta.to.global.u64 	%rd1, %rd85;
	mov.u32 	%r1, %tid.x;
	shr.u32 	%r2, %r1, 5;
	// begin inline asm
	mov.u32 %r140, %laneid;
	// end inline asm
	setp.ne.s32 	%p1, %r1, 0;
	@%p1 bra 	$L__BB7_2;
	cvta.to.global.u64 	%rd86, %rd81;
	atom.global.add.u32 	%r141, [%rd86], 1;
	st.shared.u32 	[_ZZN3cub18CUB_300001_SM_10006detail10radix_sort29DeviceRadixSortOnesweepKernelINS1_5radix10policy_hubImNS0_8NullTypeEyE10Policy1000ELNS0_9SortOrderE0EmS6_yiiNS1_21identity_decomposer_tEEEvPT5_SC_PT3_PKSD_PT1_PKSH_PT2_PKSL_T4_iiT6_E1s+46080], %r141;
$L__BB7_2:
	ld.param.u32 	%r1311, [_ZN3cub18CUB_300001_SM_10006detail10radix_sort29DeviceRadixSortOnesweepKernelINS1_5radix10policy_hubImNS0_8NullTypeEyE10Policy1000ELNS0_9SortOrderE0EmS6_yiiNS1_21identity_decomposer_tEEEvPT5_SC_PT3_PKSD_PT1_PKSH_PT2_PKSL_T4_iiT6__param_8];
	bar.sync 	0;
	ld.shared.u32 	%r4, [_ZZN3cub18CUB_300001_SM_10006detail10radix_sort29DeviceRadixSortOnesweepKernelINS1_5radix10policy_hubImNS0_8NullTypeEyE10Policy1000ELNS0_9SortOrderE0EmS6_yiiNS1_21identity_decomposer_tEEEvPT5_SC_PT3_PKSD_PT1_PKSH_PT2_PKSL_T4_iiT6_E1s+46080];
	mul.lo.s32 	%r142, %r4, 5760;
	add.s32 	%r143, %r142, 5760;
	setp.gt.s32 	%p2, %r143, %r1311;
	cvt.s64.s32 	%rd2, %r142;
	@%p2 bra 	$L__BB7_4;
	and.b32  	%r144, %r1, 31;
	and.b32  	%r145, %r1, 992;
	mul.lo.s32 	%r146, %r145, 15;
	or.b32  	%r147, %r146, %r144;
	cvt.u64.u32 	%rd87, %r147;
	add.s64 	%rd88, %rd87, %rd2;
	shl.b64 	%rd89, %rd88, 3;
	add.s64 	%rd90, %rd1, %rd89;
	ld.global.u64 	%rd397, [%rd90];
	ld.global.u64 	%rd398, [%rd90+256];
	ld.global.u64 	%rd399, [%rd90+512];
	ld.global.u64 	%rd400, [%rd90+768];
	ld.global.u64 	%rd401, [%rd90+1024];
	ld.global.u64 	%rd402, [%rd90+1280];
	ld.global.u64 	%rd403, [%rd90+1536];
	ld.global.u64 	%rd404, [%rd90+1792];
	ld.global.u64 	%rd405, [%rd90+2048];
	ld.global.u64 	%rd406, [%rd90+2304];
	ld.global.u64 	%rd407, [%rd90+2560];
	ld.global.u64 	%rd408, [%rd90+2816];
	ld.global.u64 	%rd409, [%rd90+3072];
	ld.global.u64 	%rd410, [%rd90+3328];
	ld.global.u64 	%rd411, [%rd90+3584];
	bra.uni 	$L__BB7_34;
$L__BB7_4:
	ld.param.u32 	%r1312, [_ZN3cub18CUB_300001_SM_10006detail10radix_sort29DeviceRadixSortOnesweepKernelINS1_5radix10policy_hubImNS0_8NullTypeEyE10Policy1000ELNS0_9SortOrderE0EmS6_yiiNS1_21identity_decomposer_tEEEvPT5_SC_PT3_PKSD_PT1_PKSH_PT2_PKSL_T4_iiT6__param_8];
	cvt.u32.u64 	%r148, %rd2;
	sub.s32 	%r5, %r1312, %r148;
	and.b32  	%r149, %r1, 31;
	and.b32  	%r150, %r1, 992;
	mul.lo.s32 	%r151, %r150, 15;
	or.b32  	%r6, %r151, %r149;
	setp.ge.s32 	%p3, %r6, %r5;
	cvt.u64.u32 	%rd92, %r6;
	add.s64 	%rd93, %rd92, %rd2;
	shl.b64 	%rd94, %rd93, 3;
	add.s64 	%rd18, %rd1, %rd94;
	mov.b64 	%rd397, -1;
	@%p3 bra 	$L__BB7_6;
	ld.global.u64 	%rd397, [%rd18];
$L__BB7_6:
	add.s32 	%r152, %r6, 32;
	setp.ge.s32 	%p4, %r152, %r5;
	mov.b64 	%rd398, -1;
	@%p4 bra 	$L__BB7_8;
	ld.global.u64 	%rd398, [%rd18+256];
$L__BB7_8:
	add.s32 	%r153, %r6, 64;
	setp.ge.s32 	%p5, %r153, %r5;
	mov.b64 	%rd399, -1;
	@%p5 bra 	$L__BB7_10;
	ld.global.u64 	%rd399, [%rd18+512];
$L__BB7_10:
	add.s32 	%r154, %r6, 96;
	setp.ge.s32 	%p6, %r154, %r5;
	mov.b64 	%rd400, -1;
	@%p6 bra 	$L__BB7_12;
	ld.global.u64 	%rd400, [%rd18+768];
$L__BB7_12:
	add.s32 	%r155, %r6, 128;
	setp.ge.s32 	%p7, %r155, %r5;
	mov.b64 	%rd401, -1;
	@%p7 bra 	$L__BB7_14;
	ld.global.u64 	%rd401, [%rd18+1024];
$L__BB7_14:
	add.s32 	%r156, %r6, 160;
	setp.ge.s32 	%p8, %r156, %r5;
	mov.b64 	%rd402, -1;
	@%p8 bra 	$L__BB7_16;
	ld.global.u64 	%rd402, [%rd18+1280];
$L__BB7_16:
	add.s32 	%r157, %r6, 192;
	setp.ge.s32 	%p9, %r157, %r5;
	mov.b64 	%rd403, -1;
	@%p9 bra 	$L__BB7_18;
	ld.global.u64 	%rd403, [%rd18+1536];
$L__BB7_18:
	add.s32 	%r158, %r6, 224;
	setp.ge.s32 	%p10, %r158, %r5;
	mov.b64 	%rd404, -1;
	@%p10 bra 	$L__BB7_20;
	ld.global.u64 	%rd404, [%rd18+1792];
$L__BB7_20:
	add.s32 	%r159, %r6, 256;
	setp.ge.s32 	%p11, %r159, %r5;
	mov.b64 	%rd405, -1;
	@%p11 bra 	$L__BB7_22;
	ld.global.u64 	%rd405, [%rd18+2048];
$L__BB7_22:
	add.s32 	%r160, %r6, 288;
	setp.ge.s32 	%p12, %r160, %r5;
	mov.b64 	%rd406, -1;
	@%p12 bra 	$L__BB7_24;
	ld.global.u64 	%rd406, [%rd18+2304];
$L__BB7_24:
	add.s32 	%r161, %r6, 320;
	setp.ge.s32 	%p13, %r161, %r5;
	mov.b64 	%rd407, -1;
	@%p13 bra 	$L__BB7_26;
	ld.global.u64 	%rd407, [%rd18+2560];
$L__BB7_26:
	add.s32 	%r162, %r6, 352;
	setp.ge.s32 	%p14, %r162, %r5;
	mov.b64 	%rd408, -1;
	@%p14 bra 	$L__BB7_28;
	ld.global.u64 	%rd408, [%rd18+2816];
$L__BB7_28:
	add.s32 	%r163, %r6, 384;
	setp.ge.s32 	%p15, %r163, %r5;
	mov.b64 	%rd409, -1;
	@%p15 bra 	$L__BB7_30;
	ld.global.u64 	%rd409, [%rd18+3072];
$L__BB7_30:
	add.s32 	%r164, %r6, 416;
	setp.ge.s32 	%p16, %r164, %r5;
	mov.b64 	%rd410, -1;
	@%p16 bra 	$L__BB7_32;
	ld.global.u64 	%rd410, [%rd18+3328];
$L__BB7_32:
	add.s32 	%r165, %r6, 448;
	setp.ge.s32 	%p17, %r165, %r5;
	mov.b64 	%rd411, -1;
	@%p17 bra 	$L__BB7_34;
	ld.global.u64 	%rd411, [%rd18+3584];
$L__BB7_34:
	shl.b32 	%r166, %r2, 10;
	mov.u32 	%r167, _ZZN3cub18CUB_300001_SM_10006detail10radix_sort29DeviceRadixSortOnesweepKernelINS1_5radix10policy_hubImNS0_8NullTypeEyE10Policy1000ELNS0_9SortOrderE0EmS6_yiiNS1_21identity_decomposer_tEEEvPT5_SC_PT3_PKSD_PT1_PKSH_PT2_PKSL_T4_iiT6_E1s;
	add.s32 	%r7, %r167, %r166;
	setp.gt.s32 	%p18, %r140, 255;
	@%p18 bra 	$L__BB7_47;
	max.s32 	%r168, %r140, 224;
	sub.s32 	%r169, %r168, %r140;
	add.s32 	%r170, %r169, 31;
	shr.u32 	%r171, %r170, 5;
	add.s32 	%r8, %r171, 1;
	and.b32  	%r9, %r8, 15;
	setp.lt.u32 	%p19, %r170, 480;
	mov.u32 	%r1324, %r140;
	@%p19 bra 	$L__BB7_38;
	and.b32  	%r172, %r8, 268435440;
	neg.s32 	%r1322, %r172;
	shl.b32 	%r174, %r140, 2;
	add.s32 	%r175, %r166, %r174;
	add.s32 	%r177, %r175, %r167;
	add.s32 	%r1321, %r177, 1024;
	mov.u32 	%r1324, %r140;
$L__BB7_37:
	.pragma "nounroll";
	mov.b32 	%r178, 0;
	st.shared.u32 	[%r1321+-1024], %r178;
	st.shared.u32 	[%r1321+-896], %r178;
	st.shared.u32 	[%r1321+-768], %r178;
	st.shared.u32 	[%r1321+-640], %r178;
	st.shared.u32 	[%r1321+-512], %r178;
	st.shared.u32 	[%r1321+-384], %r178;
	st.shared.u32 	[%r1321+-256], %r178;
	st.shared.u32 	[%r1321+-128], %r178;
	st.shared.u32 	[%r1321], %r178;
	st.shared.u32 	[%r1321+128], %r178;
	st.shared.u32 	[%r1321+256], %r178;
	st.shared.u32 	[%r1321+384], %r178;
	st.shared.u32 	[%r1321+512], %r178;
	st.shared.u32 	[%r1321+640], %r178;
	st.shared.u32 	[%r1321+768], %r178;
	st.shared.u32 	[%r1321+896], %r178;
	add.s32 	%r1324, %r1324, 512;
	add.s32 	%r1322, %r1322, 16;
	add.s32 	%r1321, %r1321, 2048;
	setp.ne.s32 	%p20, %r1322, 0;
	@%p20 bra 	$L__BB7_37;
$L__BB7_38:
	setp.eq.s32 	%p21, %r9, 0;
	@%p21 bra 	$L__BB7_47;
	and.b32  	%r19, %r8, 7;
	setp.lt.u32 	%p22, %r9, 8;
	@%p22 bra 	$L__BB7_41;
	shl.b32 	%r179, %r1324, 2;
	add.s32 	%r180, %r7, %r179;
	mov.b32 	%r181, 0;
	st.shared.u32 	[%r180], %r181;
	st.shared.u32 	[%r180+128], %r181;
	st.shared.u32 	[%r180+256], %r181;
	st.shared.u32 	[%r180+384], %r181;
	st.shared.u32 	[%r180+512], %r181;
	st.shared.u32 	[%r180+640], %r181;
	st.shared.u32 	[%r180+768], %r181;
	st.shared.u32 	[%r180+896], %r181;
	add.s32 	%r1324, %r1324, 256;
$L__BB7_41:
	setp.eq.s32 	%p23, %r19, 0;
	@%p23 bra 	$L__BB7_47;
	and.b32  	%r22, %r8, 3;
	setp.lt.u32 	%p24, %r19, 4;
	@%p24 bra 	$L__BB7_44;
	shl.b32 	%r182, %r1324, 2;
	add.s32 	%r183, %r7, %r182;
	mov.b32 	%r184, 0;
	st.shared.u32 	[%r183], %r184;
	st.shared.u32 	[%r183+128], %r184;
	st.shared.u32 	[%r183+256], %r184;
	st.shared.u32 	[%r183+384], %r184;
	add.s32 	%r1324, %r1324, 128;
$L__BB7_44:
	setp.eq.s32 	%p25, %r22, 0;
	@%p25 bra 	$L__BB7_47;
	shl.b32 	%r186, %r1324, 2;
	add.s32 	%r187, %r166, %r186;
	add.s32 	%r1328, %r167, %r187;
	neg.s32 	%r1327, %r22;
$L__BB7_46:
	.pragma "nounroll";
	mov.b32 	%r189, 0;
	st.shared.u32 	[%r1328], %r189;
	add.s32 	%r1328, %r1328, 128;
	add.s32 	%r1327, %r1327, 1;
	setp.ne.s32 	%p26, %r1327, 0;
	@%p26 bra 	$L__BB7_46;
$L__BB7_47:
	ld.param.u32 	%r1320, [_ZN3cub18CUB_300001_SM_10006detail10radix_sort29DeviceRadixSortOnesweepKernelINS1_5radix10policy_hubImNS0_8NullTypeEyE10Policy1000ELNS0_9SortOrderE0EmS6_yiiNS1_21identity_decomposer_tEEEvPT5_SC_PT3_PKSD_PT1_PKSH_PT2_PKSL_T4_iiT6__param_10];
	ld.param.u32 	%r1319, [_ZN3cub18CUB_300001_SM_10006detail10radix_sort29DeviceRadixSortOnesweepKernelINS1_5radix10policy_hubImNS0_8NullTypeEyE10Policy1000ELNS0_9SortOrderE0EmS6_yiiNS1_21identity_decomposer_tEEEvPT5_SC_PT3_PKSD_PT1_PKSH_PT2_PKSL_T4_iiT6__param_9];
	bar.warp.sync 	-1;
	cvt.u64.u32 	%rd63, %r1319;
	shr.u64 	%rd109, %rd397, %r1319;
	cvt.u32.u64 	%r191, %rd109;
	mov.b32 	%r192, -1;
	shl.b32 	%r193, %r192, %r1320;
	not.b32 	%r31, %r193;
	and.b32  	%r32, %r191, %r31;
	shl.b32 	%r194, %r1, 5;
	and.b32  	%r195, %r194, 31744;
	mov.u32 	%r196, _ZZN3cub18CUB_300001_SM_10006detail10radix_sort29DeviceRadixSortOnesweepKernelINS1_5radix10policy_hubImNS0_8NullTypeEyE10Policy1000ELNS0_9SortOrderE0EmS6_yiiNS1_21identity_decomposer_tEEEvPT5_SC_PT3_PKSD_PT1_PKSH_PT2_PKSL_T4_iiT6_E1s;
	add.s32 	%r197, %r196, %r195;
	shl.b32 	%r198, %r32, 2;
	add.s32 	%r33, %r197, %r198;
	atom.shared.add.u32 	%r199, [%r33], 1;
	shr.u64 	%rd110, %rd398, %r1319;
	cvt.u32.u64 	%r200, %rd110;
	and.b32  	%r201, %r200, %r31;
	shl.b32 	%r202, %r201, 2;
	add.s32 	%r34, %r197, %r202;
	atom.shared.add.u32 	%r203, [%r34], 1;
	shr.u64 	%rd111, %rd399, %r1319;
	cvt.u32.u64 	%r204, %rd111;
	and.b32  	%r205, %r204, %r31;
	shl.b32 	%r206, %r205, 2;
	add.s32 	%r207, %r197, %r206;
	atom.shared.add.u32 	%r208, [%r207], 1;
	shr.u64 	%rd112, %rd400, %r1319;
	cvt.u32.u64 	%r209, %rd112;
	and.b32  	%r210, %r209, %r31;
	shl.b32 	%r211, %r210, 2;
	add.s32 	%r212, %r197, %r211;
	atom.shared.add.u32 	%r213, [%r212], 1;
	shr.u64 	%rd113, %rd401, %r1319;
	cvt.u32.u64 	%r214, %rd113;
	and.b32  	%r215, %r214, %r31;
	shl.b32 	%r216, %r215, 2;
	add.s32 	%r217, %r197, %r216;
	atom.shared.add.u32 	%r218, [%r217], 1;
	shr.u64 	%rd114, %rd402, %r1319;
	cvt.u32.u64 	%r219, %rd114;
	and.b32  	%r220, %r219, %r31;
	shl.b32 	%r221, %r220, 2;
	add.s32 	%r222, %r197, %r221;
	atom.shared.add.u32 	%r223, [%r222], 1;
	shr.u64 	%rd115, %rd403, %r1319;
	cvt.u32.u64 	%r224, %rd115;
	and.b32  	%r225, %r224, %r31;
	shl.b32 	%r226, %r225, 2;
	add.s32 	%r227, %r197, %r226;
	atom.shared.add.u32 	%r228, [%r227], 1;
	shr.u64 	%rd116, %rd404, %r1319;
	cvt.u32.u64 	%r229, %rd116;
	and.b32  	%r230, %r229, %r31;
	shl.b32 	%r231, %r230, 2;
	add.s32 	%r232, %r197, %r231;
	atom.shared.add.u32 	%r233, [%r232], 1;
	shr.u64 	%rd117, %rd405, %r1319;
	cvt.u32.u64 	%r234, %rd117;
	and.b32  	%r235, %r234, %r31;
	shl.b32 	%r236, %r235, 2;
	add.s32 	%r237, %r197, %r236;
	atom.shared.add.u32 	%r238, [%r237], 1;
	shr.u64 	%rd118, %rd406, %r1319;
	cvt.u32.u64 	%r239, %rd118;
	and.b32  	%r240, %r239, %r31;
	shl.b32 	%r241, %r240, 2;
	add.s32 	%r242, %r197, %r241;
	atom.shared.add.u32 	%r243, [%r242], 1;
	shr.u64 	%rd119, %rd407, %r1319;
	cvt.u32.u64 	%r244, %rd119;
	and.b32  	%r245, %r244, %r31;
	shl.b32 	%r246, %r245, 2;
	add.s32 	%r247, %r197, %r246;
	atom.shared.add.u32 	%r248, [%r247], 1;
	shr.u64 	%rd120, %rd408, %r1319;
	cvt.u32.u64 	%r249, %rd120;
	and.b32  	%r250, %r249, %r31;
	shl.b32 	%r251, %r250, 2;
	add.s32 	%r252, %r197, %r251;
	atom.shared.add.u32 	%r253, [%r252], 1;
	shr.u64 	%rd121, %rd409, %r1319;
	cvt.u32.u64 	%r254, %rd121;
	and.b32  	%r255, %r254, %r31;
	shl.b32 	%r256, %r255, 2;
	add.s32 	%r257, %r197, %r256;
	atom.shared.add.u32 	%r258, [%r257], 1;
	shr.u64 	%rd122, %rd410, %r1319;
	cvt.u32.u64 	%r259, %rd122;
	and.b32  	%r260, %r259, %r31;
	shl.b32 	%r261, %r260, 2;
	add.s32 	%r262, %r197, %r261;
	atom.shared.add.u32 	%r263, [%r262], 1;
	shr.u64 	%rd123, %rd411, %r1319;
	cvt.u32.u64 	%r264, %rd123;
	and.b32  	%r265, %r264, %r31;
	shl.b32 	%r266, %r265, 2;
	add.s32 	%r267, %r197, %r266;
	atom.shared.add.u32 	%r268, [%r267], 1;
	bar.sync 	0;
	setp.gt.u32 	%p27, %r1, 255;
	mov.b32 	%r1329, 0;
	@%p27 bra 	$L__BB7_49;
	shl.b32 	%r269, %r1, 2;
	add.s32 	%r271, %r196, %r269;
	ld.shared.u32 	%r272, [%r271];
	mov.b32 	%r273, 0;
	st.shared.u32 	[%r271], %r273;
	ld.shared.u32 	%r274, [%r271+1024];
	st.shared.u32 	[%r271+1024], %r272;
	add.s32 	%r275, %r274, %r272;
	ld.shared.u32 	%r276, [%r271+2048];
	st.shared.u32 	[%r271+2048], %r275;
	add.s32 	%r277, %r276, %r275;
	ld.shared.u32 	%r278, [%r271+3072];
	st.shared.u32 	[%r271+3072], %r277;
	add.s32 	%r279, %r278, %r277;
	ld.shared.u32 	%r280, [%r271+4096];
	st.shared.u32 	[%r271+4096], %r279;
	add.s32 	%r281, %r280, %r279;
	ld.shared.u32 	%r282, [%r271+5120];
	st.shared.u32 	[%r271+5120], %r281;
	add.s32 	%r283, %r282, %r281;
	ld.shared.u32 	%r284, [%r271+6144];
	st.shared.u32 	[%r271+6144], %r283;
	add.s32 	%r285, %r284, %r283;
	ld.shared.u32 	%r286, [%r271+7168];
	st.shared.u32 	[%r271+7168], %r285;
	add.s32 	%r287, %r286, %r285;
	ld.shared.u32 	%r288, [%r271+8192];
	st.shared.u32 	[%r271+8192], %r287;
	add.s32 	%r289, %r288, %r287;
	ld.shared.u32 	%r290, [%r271+9216];
	st.shared.u32 	[%r271+9216], %r289;
	add.s32 	%r291, %r290, %r289;
	ld.shared.u32 	%r292, [%r271+10240];
	st.shared.u32 	[%r271+10240], %r291;
	add.s32 	%r293, %r292, %r291;
	ld.shared.u32 	%r294, [%r271+11264];
	st.shared.u32 	[%r271+11264], %r293;
	add.s32 	%r1329, %r294, %r293;
$L__BB7_49:
	ld.param.u64 	%rd373, [_ZN3cub18CUB_300001_SM_10006detail10radix_sort29DeviceRadixSortOnesweepKernelINS1_5radix10policy_hubImNS0_8NullTypeEyE10Policy1000ELNS0_9SortOrderE0EmS6_yiiNS1_21identity_decomposer_tEEEvPT5_SC_PT3_PKSD_PT1_PKSH_PT2_PKSL_T4_iiT6__param_0];
	setp.gt.u32 	%p28, %r1, 255;
	shl.b32 	%r295, %r4, 8;
	add.s32 	%r296, %r295, %r1;
	cvta.to.global.u64 	%rd64, %rd373;
	mul.wide.s32 	%rd124, %r296, 4;
	add.s64 	%rd65, %rd64, %rd124;
	@%p28 bra 	$L__BB7_51;
	or.b32  	%r297, %r1329, 1073741824;
	st.volatile.global.u32 	[%rd65], %r297;
$L__BB7_51:
	ld.param.u64 	%rd382, [_ZN3cub18CUB_300001_SM_10006detail10radix_sort29DeviceRadixSortOnesweepKernelINS1_5radix10policy_hubImNS0_8NullTypeEyE10Policy1000ELNS0_9SortOrderE0EmS6_yiiNS1_21identity_decomposer_tEEEvPT5_SC_PT3_PKSD_PT1_PKSH_PT2_PKSL_T4_iiT6__param_4];
	cvta.to.global.u64 	%rd66, %rd382;
	setp.lt.u32 	%p29, %r1, 256;
	setp.eq.s32 	%p30, %r1329, 5760;
	and.pred  	%p31, %p29, %p30;
	selp.u32 	%r298, 1, 0, %p31;
	{ 
	.reg .pred 	%p1; 
	.reg .pred 	%p2; 
	setp.ne.u32 	%p1, %r298, 0; 
	bar.red.or.pred 	%p2, 0, %p1; 
	selp.u32 	%r299, 1, 0, %p2; 
	}
	setp.eq.s32 	%p32, %r299, 0;
	cvt.u64.u32 	%rd67, %r1;
	@%p32 bra 	$L__BB7_95;
	shl.b32 	%r300, %r1, 3;
	add.s32 	%r302, %r196, %r300;
	add.s32 	%r37, %r302, 46080;
	@%p28 bra 	$L__BB7_60;
	ld.param.u64 	%rd380, [_ZN3cub18CUB_300001_SM_10006detail10radix_sort29DeviceRadixSortOnesweepKernelINS1_5radix10policy_hubImNS0_8NullTypeEyE10Policy1000ELNS0_9SortOrderE0EmS6_yiiNS1_21identity_decomposer_tEEEvPT5_SC_PT3_PKSD_PT1_PKSH_PT2_PKSL_T4_iiT6__param_3];
	cvta.to.global.u64 	%rd125, %rd380;
	shl.b64 	%rd126, %rd67, 3;
	add.s64 	%rd127, %rd125, %rd126;
	ld.global.u64 	%rd128, [%rd127];
	setp.gt.u32 	%p34, %r1, %r32;
	selp.b64 	%rd129, 5760, 0, %p34;
	sub.s64 	%rd412, %rd128, %rd129;
	st.shared.u64 	[%r37], %rd412;
	setp.lt.s32 	%p35, %r4, 1;
	mov.u32 	%r1333, %r1329;
	@%p35 bra 	$L__BB7_59;
	mov.b32 	%r1331, -1;
	mov.u32 	%r1330, %r4;
	mov.u32 	%r1333, %r1329;
$L__BB7_55:
	add.s32 	%r41, %r1330, -1;
	shl.b32 	%r304, %r41, 8;
	add.s32 	%r305, %r304, %r1;
	mul.wide.s32 	%rd130, %r305, 4;
	add.s64 	%rd69, %rd64, %rd130;
$L__BB7_56:
	membar.cta;
	ld.volatile.global.u32 	%r42, [%rd69];
	setp.eq.s32 	%p36, %r42, 0;
	@%p36 bra 	$L__BB7_56;
	and.b32  	%r306, %r42, 1073741823;
	add.s32 	%r1333, %r306, %r1333;
	setp.gt.s32 	%p37, %r42, -1;
	vote.sync.ballot.b32 	%r1331, %p37, %r1331;
	setp.gt.u32 	%p39, %r1330, 1;
	and.pred  	%p40, %p37, %p39;
	mov.u32 	%r1330, %r41;
	@%p40 bra 	$L__BB7_55;
	ld.shared.u64 	%rd412, [%r37];
$L__BB7_59:
	or.b32  	%r307, %r1333, -2147483648;
	st.volatile.global.u32 	[%rd65], %r307;
	sub.s32 	%r308, %r1333, %r1329;
	cvt.s64.s32 	%rd131, %r308;
	add.s64 	%rd132, %rd412, %rd131;
	st.shared.u64 	[%r37], %rd132;
$L__BB7_60:
	ld.param.u32 	%r1313, [_ZN3cub18CUB_300001_SM_10006detail10radix_sort29DeviceRadixSortOnesweepKernelINS1_5radix10policy_hubImNS0_8NullTypeEyE10Policy1000ELNS0_9SortOrderE0EmS6_yiiNS1_21identity_decomposer_tEEEvPT5_SC_PT3_PKSD_PT1_PKSH_PT2_PKSL_T4_iiT6__param_8];
	ld.param.u64 	%rd376, [_ZN3cub18CUB_300001_SM_10006detail10radix_sort29DeviceRadixSortOnesweepKernelINS1_5radix10policy_hubImNS0_8NullTypeEyE10Policy1000ELNS0_9SortOrderE0EmS6_yiiNS1_21identity_decomposer_tEEEvPT5_SC_PT3_PKSD_PT1_PKSH_PT2_PKSL_T4_iiT6__param_2];
	mad.lo.s32 	%r46, %r4, 5760, 5760;
	setp.lt.s32 	%p42, %r46, %r1313;
	setp.eq.s64 	%p43, %rd376, 0;
	or.pred  	%p44, %p43, %p42;
	or.pred  	%p45, %p28, %p44;
	@%p45 bra 	$L__BB7_62;
	ld.param.u64 	%rd377, [_ZN3cub18CUB_300001_SM_10006detail10radix_sort29DeviceRadixSortOnesweepKernelINS1_5radix10policy_hubImNS0_8NullTypeEyE10Policy1000ELNS0_9SortOrderE0EmS6_yiiNS1_21identity_decomposer_tEEEvPT5_SC_PT3_PKSD_PT1_PKSH_PT2_PKSL_T4_iiT6__param_2];
	ld.shared.u64 	%rd133, [%r37];
	setp.gt.u32 	%p46, %r1, %r32;
	selp.b64 	%rd134, 5760, 0, %p46;
	cvt.s64.s32 	%rd135, %r1329;
	add.s64 	%rd136, %rd134, %rd135;
	add.s64 	%rd137, %rd136, %rd133;
	cvta.to.global.u64 	%rd138, %rd377;
	shl.b64 	%rd139, %rd67, 3;
	add.s64 	%rd140, %rd138, %rd139;
	st.global.u64 	[%rd140], %rd137;
$L__BB7_62:
	ld.param.u32 	%r1314, [_ZN3cub18CUB_300001_SM_10006detail10radix_sort29DeviceRadixSortOnesweepKernelINS1_5radix10policy_hubImNS0_8NullTypeEyE10Policy1000ELNS0_9SortOrderE0EmS6_yiiNS1_21identity_decomposer_tEEEvPT5_SC_PT3_PKSD_PT1_PKSH_PT2_PKSL_T4_iiT6__param_8];
	setp.gt.s32 	%p47, %r46, %r1314;
	bar.sync 	0;
	shl.b32 	%r309, %r32, 3;
	mov.u32 	%r310, _ZZN3cub18CUB_300001_SM_10006detail10radix_sort29DeviceRadixSortOnesweepKernelINS1_5radix10policy_hubImNS0_8NullTypeEyE10Policy1000ELNS0_9SortOrderE0EmS6_yiiNS1_21identity_decomposer_tEEEvPT5_SC_PT3_PKSD_PT1_PKSH_PT2_PKSL_T4_iiT6_E1s;
	add.s32 	%r311, %r310, %r309;
	ld.shared.u64 	%rd72, [%r311+46080];
	@%p47 bra 	$L__BB7_64;
	and.b32  	%r312, %r1, 31;
	and.b32  	%r313, %r1, 992;
	mul.lo.s32 	%r314, %r313, 15;
	or.b32  	%r315, %r314, %r312;
	cvt.u64.u32 	%rd141, %r315;
	add.s64 	%rd142, %rd72, %rd141;
	shl.b64 	%rd143, %rd142, 3;
	add.s64 	%rd144, %rd66, %rd143;
	st.global.u64 	[%rd144], %rd397;
	st.global.u64 	[%rd144+256], %rd398;
	st.global.u64 	[%rd144+512], %rd399;
	st.global.u64 	[%rd144+768], %rd400;
	st.global.u64 	[%rd144+1024], %rd401;
	st.global.u64 	[%rd144+1280], %rd402;
	st.global.u64 	[%rd144+1536], %rd403;
	st.global.u64 	[%rd144+1792], %rd404;
	st.global.u64 	[%rd144+2048], %rd405;
	st.global.u64 	[%rd144+2304], %rd406;
	st.global.u64 	[%rd144+2560], %rd407;
	st.global.u64 	[%rd144+2816], %rd408;
	st.global.u64 	[%rd144+3072], %rd409;
	st.global.u64 	[%rd144+3328], %rd410;
	st.global.u64 	[%rd144+3584], %rd411;
	bra.uni 	$L__BB7_94;
$L__BB7_64:
	ld.param.u32 	%r1315, [_ZN3cub18CUB_300001_SM_10006detail10radix_sort29DeviceRadixSortOnesweepKernelINS1_5radix10policy_hubImNS0_8NullTypeEyE10Policy1000ELNS0_9SortOrderE0EmS6_yiiNS1_21identity_decomposer_tEEEvPT5_SC_PT3_PKSD_PT1_PKSH_PT2_PKSL_T4_iiT6__param_8];
	mad.lo.s32 	%r47, %r4, -5760, %r1315;
	and.b32  	%r316, %r1, 31;
	and.b32  	%r317, %r1, 992;
	mul.lo.s32 	%r318, %r317, 15;
	or.b32  	%r48, %r318, %r316;
	setp.ge.s32 	%p48, %r48, %r47;
	cvt.u64.u32 	%rd145, %r48;
	add.s64 	%rd146, %rd72, %rd145;
	shl.b64 	%rd147, %rd146, 3;
	add.s64 	%rd73, %rd66, %rd147;
	@%p48 bra 	$L__BB7_66;
	st.global.u64 	[%rd73], %rd397;
$L__BB7_66:
	add.s32 	%r319, %r48, 32;
	setp.ge.s32 	%p49, %r319, %r47;
	@%p49 bra 	$L__BB7_68;
	st.global.u64 	[%rd73+256], %rd398;
$L__BB7_68:
	add.s32 	%r320, %r48, 64;
	setp.ge.s32 	%p50, %r320, %r47;
	@%p50 bra 	$L__BB7_70;
	st.global.u64 	[%rd73+512], %rd399;
$L__BB7_70:
	add.s32 	%r321, %r48, 96;
	setp.ge.s32 	%p51, %r321, %r47;
	@%p51 bra 	$L__BB7_72;
	st.global.u64 	[%rd73+768], %rd400;
$L__BB7_72:
	add.s32 	%r322, %r48, 128;
	setp.ge.s32 	%p52, %r322, %r47;
	@%p52 bra 	$L__BB7_74;
	st.global.u64 	[%rd73+1024], %rd401;
$L__BB7_74:
	add.s32 	%r323, %r48, 160;
	setp.ge.s32 	%p53, %r323, %r47;
	@%p53 bra 	$L__BB7_76;
	st.global.u64 	[%rd73+1280], %rd402;
$L__BB7_76:
	add.s32 	%r324, %r48, 192;
	setp.ge.s32 	%p54, %r324, %r47;
	@%p54 bra 	$L__BB7_78;
	st.global.u64 	[%rd73+1536], %rd403;
$L__BB7_78:
	add.s32 	%r325, %r48, 224;
	setp.ge.s32 	%p55, %r325, %r47;
	@%p55 bra 	$L__BB7_80;
	st.global.u64 	[%rd73+1792], %rd404;
$L__BB7_80:
	add.s32 	%r326, %r48, 256;
	setp.ge.s32 	%p56, %r326, %r47;
	@%p56 bra 	$L__BB7_82;
	st.global.u64 	[%rd73+2048], %rd405;
$L__BB7_82:
	add.s32 	%r327, %r48, 288;
	setp.ge.s32 	%p57, %r327, %r47;
	@%p57 bra 	$L__BB7_84;
	st.global.u64 	[%rd73+2304], %rd406;
$L__BB7_84:
	add.s32 	%r328, %r48, 320;
	setp.ge.s32 	%p58, %r328, %r47;
	@%p58 bra 	$L__BB7_86;
	st.global.u64 	[%rd73+2560], %rd407;
$L__BB7_86:
	add.s32 	%r329, %r48, 352;
	setp.ge.s32 	%p59, %r329, %r47;
	@%p59 bra 	$L__BB7_88;
	st.global.u64 	[%rd73+2816], %rd408;
$L__BB7_88:
	add.s32 	%r330, %r48, 384;
	setp.ge.s32 	%p60, %r330, %r47;
	@%p60 bra 	$L__BB7_90;
	st.global.u64 	[%rd73+3072], %rd409;
$L__BB7_90:
	add.s32 	%r331, %r48, 416;
	setp.ge.s32 	%p61, %r331, %r47;
	@%p61 bra 	$L__BB7_92;
	st.global.u64 	[%rd73+3328], %rd410;
$L__BB7_92:
	add.s32 	%r332, %r48, 448;
	setp.ge.s32 	%p62, %r332, %r47;
	@%p62 bra 	$L__BB7_94;
	st.global.u64 	[%rd73+3584], %rd411;
$L__BB7_94:
	// begin inline asm
	exit;
	// end inline asm
$L__BB7_95:
	mul.hi.u32 	%r333, %r1, 357913942;
	add.s32 	%r334, %r333, %r1;
	shl.b32 	%r335, %r334, 2;
	mov.u32 	%r336, _ZZN3cub18CUB_300001_SM_10006detail10radix_sort29DeviceRadixSortOnesweepKernelINS1_5radix10policy_hubImNS0_8NullTypeEyE10Policy1000ELNS0_9SortOrderE0EmS6_yiiNS1_21identity_decomposer_tEEEvPT5_SC_PT3_PKSD_PT1_PKSH_PT2_PKSL_T4_iiT6_E1s;
	add.s32 	%r337, %r336, %r335;
	add.s32 	%r49, %r337, 13328;
	st.shared.u32 	[%r337+13328], %r1329;
	bar.sync 	0;
	setp.gt.u32 	%p63, %r1, 31;
	@%p63 bra 	$L__BB7_97;
	mov.u32 	%r368, _ZZN3cub18CUB_300001_SM_10006detail10radix_sort29DeviceRadixSortOnesweepKernelINS1_5radix10policy_hubImNS0_8NullTypeEyE10Policy1000ELNS0_9SortOrderE0EmS6_yiiNS1_21identity_decomposer_tEEEvPT5_SC_PT3_PKSD_PT1_PKSH_PT2_PKSL_T4_iiT6_E1s;
	mad.lo.s32 	%r369, %r1, 52, %r368;
	ld.shared.u32 	%r370, [%r369+13328];
	ld.shared.u32 	%r371, [%r369+13332];
	ld.shared.u32 	%r372, [%r369+13336];
	ld.shared.u32 	%r373, [%r369+13340];
	ld.shared.u32 	%r374, [%r369+13344];
	ld.shared.u32 	%r375, [%r369+13348];
	ld.shared.u32 	%r376, [%r369+13352];
	ld.shared.u32 	%r377, [%r369+13356];
	ld.shared.u32 	%r378, [%r369+13360];
	ld.shared.u32 	%r379, [%r369+13364];
	ld.shared.u32 	%r380, [%r369+13368];
	ld.shared.u32 	%r381, [%r369+13372];
	add.s32 	%r382, %r371, %r370;
	add.s32 	%r383, %r382, %r372;
	add.s32 	%r384, %r383, %r373;
	add.s32 	%r385, %r384, %r374;
	add.s32 	%r386, %r385, %r375;
	add.s32 	%r387, %r386, %r376;
	add.s32 	%r388, %r387, %r377;
	add.s32 	%r389, %r388, %r378;
	add.s32 	%r390, %r389, %r379;
	add.s32 	%r391, %r390, %r380;
	add.s32 	%r342, %r391, %r381;
	mov.b32 	%r340, 1;
	mov.b32 	%r365, 0;
	mov.b32 	%r367, -1;
	// begin inline asm
	{  .reg .s32 r0;  .reg .pred p;  shfl.sync.up.b32 r0|p, %r342, %r340, %r365, %r367;  @p add.s32 r0, r0, %r342;  mov.s32 %r338, r0;}
	// end inline asm
	mov.b32 	%r346, 2;
	// begin inline asm
	{  .reg .s32 r0;  .reg .pred p;  shfl.sync.up.b32 r0|p, %r338, %r346, %r365, %r367;  @p add.s32 r0, r0, %r338;  mov.s32 %r344, r0;}
	// end inline asm
	mov.b32 	%r352, 4;
	// begin inline asm
	{  .reg .s32 r0;  .reg .pred p;  shfl.sync.up.b32 r0|p, %r344, %r352, %r365, %r367;  @p add.s32 r0, r0, %r344;  mov.s32 %r350, r0;}
	// end inline asm
	mov.b32 	%r358, 8;
	// begin inline asm
	{  .reg .s32 r0;  .reg .pred p;  shfl.sync.up.b32 r0|p, %r350, %r358, %r365, %r367;  @p add.s32 r0, r0, %r350;  mov.s32 %r356, r0;}
	// end inline asm
	mov.b32 	%r364, 16;
	// begin inline asm
	{  .reg .s32 r0;  .reg .pred p;  shfl.sync.up.b32 r0|p, %r356, %r364, %r365, %r367;  @p add.s32 r0, r0, %r356;  mov.s32 %r362, r0;}
	// end inline asm
	sub.s32 	%r392, %r362, %r342;
	add.s32 	%r393, %r370, %r392;
	add.s32 	%r394, %r371, %r393;
	add.s32 	%r395, %r372, %r394;
	add.s32 	%r396, %r373, %r395;
	add.s32 	%r397, %r374, %r396;
	add.s32 	%r398, %r375, %r397;
	add.s32 	%r399, %r376, %r398;
	add.s32 	%r400, %r377, %r399;
	add.s32 	%r401, %r378, %r400;
	add.s32 	%r402, %r379, %r401;
	add.s32 	%r403, %r380, %r402;
	st.shared.u32 	[%r369+13328], %r392;
	st.shared.u32 	[%r369+13332], %r393;
	st.shared.u32 	[%r369+13336], %r394;
	st.shared.u32 	[%r369+13340], %r395;
	st.shared.u32 	[%r369+13344], %r396;
	st.shared.u32 	[%r369+13348], %r397;
	st.shared.u32 	[%r369+13352], %r398;
	st.shared.u32 	[%r369+13356], %r399;
	st.shared.u32 	[%r369+13360], %r400;
	st.shared.u32 	[%r369+13364], %r401;
	st.shared.u32 	[%r369+13368], %r402;
	st.shared.u32 	[%r369+13372], %r403;
$L__BB7_97:
	setp.gt.u32 	%p64, %r1, 255;
	bar.sync 	0;
	ld.shared.u32 	%r50, [%r49];
	@%p64 bra 	$L__BB7_99;
	shl.b32 	%r404, %r1, 2;
	mov.u32 	%r405, _ZZN3cub18CUB_300001_SM_10006detail10radix_sort29DeviceRadixSortOnesweepKernelINS1_5radix10policy_hubImNS0_8NullTypeEyE10Policy1000ELNS0_9SortOrderE0EmS6_yiiNS1_21identity_decomposer_tEEEvPT5_SC_PT3_PKSD_PT1_PKSH_PT2_PKSL_T4_iiT6_E1s;
	add.s32 	%r406, %r405, %r404;
	ld.shared.u32 	%r407, [%r406];
	add.s32 	%r408, %r407, %r50;
	st.shared.u32 	[%r406], %r408;
	ld.shared.u32 	%r409, [%r406+1024];
	add.s32 	%r410, %r409, %r50;
	st.shared.u32 	[%r406+1024], %r410;
	ld.shared.u32 	%r411, [%r406+2048];
	add.s32 	%r412, %r411, %r50;
	st.shared.u32 	[%r406+2048], %r412;
	ld.shared.u32 	%r413, [%r406+3072];
	add.s32 	%r414, %r413, %r50;
	st.shared.u32 	[%r406+3072], %r414;
	ld.shared.u32 	%r415, [%r406+4096];
	add.s32 	%r416, %r415, %r50;
	st.shared.u32 	[%r406+4096], %r416;
	ld.shared.u32 	%r417, [%r406+5120];
	add.s32 	%r418, %r417, %r50;
	st.shared.u32 	[%r406+5120], %r418;
	ld.shared.u32 	%r419, [%r406+6144];
	add.s32 	%r420, %r419, %r50;
	st.shared.u32 	[%r406+6144], %r420;
	ld.shared.u32 	%r421, [%r406+7168];
	add.s32 	%r422, %r421, %r50;
	st.shared.u32 	[%r406+7168], %r422;
	ld.shared.u32 	%r423, [%r406+8192];
	add.s32 	%r424, %r423, %r50;
	st.shared.u32 	[%r406+8192], %r424;
	ld.shared.u32 	%r425, [%r406+9216];
	add.s32 	%r426, %r425, %r50;
	st.shared.u32 	[%r406+9216], %r426;
	ld.shared.u32 	%r427, [%r406+10240];
	add.s32 	%r428, %r427, %r50;
	st.shared.u32 	[%r406+10240], %r428;
	ld.shared.u32 	%r429, [%r406+11264];
	add.s32 	%r430, %r429, %r50;
	st.shared.u32 	[%r406+11264], %r430;
$L__BB7_99:
	bar.sync 	0;
	// begin inline asm
	mov.u32 %r431, %lanemask_le;
	// end inline asm
	mov.b32 	%r434, 1;
	// begin inline asm
	{
    .reg .pred p;
    and.b32 %r432, %r32, %r434;    setp.ne.u32 p, %r432, 0;
    vote.ballot.sync.b32 %r432, p, 0xffffffff;
    @!p not.b32 %r432, %r432;
}

	// end inline asm
	mov.b32 	%r437, 2;
	// begin inline asm
	{
    .reg .pred p;
    and.b32 %r435, %r32, %r437;    setp.ne.u32 p, %r435, 0;
    vote.ballot.sync.b32 %r435, p, 0xffffffff;
    @!p not.b32 %r435, %r435;
}

	// end inline asm
	and.b32  	%r457, %r435, %r432;
	mov.b32 	%r440, 4;
	// begin inline asm
	{
    .reg .pred p;
    and.b32 %r438, %r32, %r440;    setp.ne.u32 p, %r438, 0;
    vote.ballot.sync.b32 %r438, p, 0xffffffff;
    @!p not.b32 %r438, %r438;
}

	// end inline asm
	and.b32  	%r458, %r438, %r457;
	mov.b32 	%r443, 8;
	// begin inline asm
	{
    .reg .pred p;
    and.b32 %r441, %r32, %r443;    setp.ne.u32 p, %r441, 0;
    vote.ballot.sync.b32 %r441, p, 0xffffffff;
    @!p not.b32 %r441, %r441;
}

	// end inline asm
	and.b32  	%r459, %r441, %r458;
	mov.b32 	%r446, 16;
	// begin inline asm
	{
    .reg .pred p;
    and.b32 %r444, %r32, %r446;    setp.ne.u32 p, %r444, 0;
    vote.ballot.sync.b32 %r444, p, 0xffffffff;
    @!p not.b32 %r444, %r444;
}

	// end inline asm
	and.b32  	%r460, %r444, %r459;
	mov.b32 	%r449, 32;
	// begin inline asm
	{
    .reg .pred p;
    and.b32 %r447, %r32, %r449;    setp.ne.u32 p, %r447, 0;
    vote.ballot.sync.b32 %r447, p, 0xffffffff;
    @!p not.b32 %r447, %r447;
}

	// end inline asm
	and.b32  	%r461, %r447, %r460;
	mov.b32 	%r452, 64;
	// begin inline asm
	{
    .reg .pred p;
    and.b32 %r450, %r32, %r452;    setp.ne.u32 p, %r450, 0;
    vote.ballot.sync.b32 %r450, p, 0xffffffff;
    @!p not.b32 %r450, %r450;
}

	// end inline asm
	and.b32  	%r462, %r450, %r461;
	mov.b32 	%r455, 128;
	// begin inline asm
	{
    .reg .pred p;
    and.b32 %r453, %r32, %r455;    setp.ne.u32 p, %r453, 0;
    vote.ballot.sync.b32 %r453, p, 0xffffffff;
    @!p not.b32 %r453, %r453;
}

	// end inline asm
	and.b32  	%r463, %r453, %r462;
	clz.b32 	%r464, %r463;
	sub.s32 	%r52, 31, %r464;
	and.b32  	%r465, %r431, %r463;
	popc.b32 	%r53, %r465;
	setp.ne.s32 	%p65, %r140, %r52;
	mov.b32 	%r1334, 0;
	@%p65 bra 	$L__BB7_101;
	atom.shared.add.u32 	%r1334, [%r33], %r53;
$L__BB7_101:
	shfl.sync.idx.b32	%r491|%p66, %r1334, %r52, 31, -1;
	add.s32 	%r56, %r53, %r491;
	cvt.u32.u64 	%r492, %rd63;
	shr.u64 	%rd148, %rd398, %r492;
	cvt.u32.u64 	%r493, %rd148;
	and.b32  	%r488, %r493, %r31;
	mov.b32 	%r468, 1;
	// begin inline asm
	{
    .reg .pred p;
    and.b32 %r466, %r488, %r468;    setp.ne.u32 p, %r466, 0;
    vote.ballot.sync.b32 %r466, p, 0xffffffff;
    @!p not.b32 %r466, %r466;
}

	// end inline asm
	mov.b32 	%r471, 2;
	// begin inline asm
	{
    .reg .pred p;
    and.b32 %r469, %r488, %r471;    setp.ne.u32 p, %r469, 0;
    vote.ballot.sync.b32 %r469, p, 0xffffffff;
    @!p not.b32 %r469, %r469;
}

	// end inline asm
	and.b32  	%r494, %r469, %r466;
	mov.b32 	%r474, 4;
	// begin inline asm
	{
    .reg .pred p;
    and.b32 %r472, %r488, %r474;    setp.ne.u32 p, %r472, 0;
    vote.ballot.sync.b32 %r472, p, 0xffffffff;
    @!p not.b32 %r472, %r472;
}

	// end inline asm
	and.b32  	%r495, %r472, %r494;
	mov.b32 	%r477, 8;
	// begin inline asm
	{
    .reg .pred p;
    and.b32 %r475, %r488, %r477;    setp.ne.u32 p, %r475, 0;
    vote.ballot.sync.b32 %r475, p, 0xffffffff;
    @!p not.b32 %r475, %r475;
}

	// end inline asm
	and.b32  	%r496, %r475, %r495;
	mov.b32 	%r480, 16;
	// begin inline asm
	{
    .reg .pred p;
    and.b32 %r478, %r488, %r480;    setp.ne.u32 p, %r478, 0;
    vote.ballot.sync.b32 %r478, p, 0xffffffff;
    @!p not.b32 %r478, %r478;
}

	// end inline asm
	and.b32  	%r497, %r478, %r496;
	mov.b32 	%r483, 32;
	// begin inline asm
	{
    .reg .pred p;
    and.b32 %r481, %r488, %r483;    setp.ne.u32 p, %r481, 0;
    vote.ballot.sync.b32 %r481, p, 0xffffffff;
    @!p not.b32 %r481, %r481;
}

	// end inline asm
	and.b32  	%r498, %r481, %r497;
	mov.b32 	%r486, 64;
	// begin inline asm
	{
    .reg .pred p;
    and.b32 %r484, %r488, %r486;    setp.ne.u32 p, %r484, 0;
    vote.ballot.sync.b32 %r484, p, 0xffffffff;
    @!p not.b32 %r484, %r484;
}

	// end inline asm
	and.b32  	%r499, %r484, %r498;
	mov.b32 	%r489, 128;
	// begin inline asm
	{
    .reg .pred p;
    and.b32 %r487, %r488, %r489;    setp.ne.u32 p, %r487, 0;
    vote.ballot.sync.b32 %r487, p, 0xffffffff;
    @!p not.b32 %r487, %r487;
}

	// end inline asm
	and.b32  	%r500, %r487, %r499;
	clz.b32 	%r501, %r500;
	sub.s32 	%r57, 31, %r501;
	and.b32  	%r502, %r431, %r500;
	popc.b32 	%r58, %r502;
	setp.ne.s32 	%p67, %r140, %r57;
	mov.b32 	%r1335, 0;
	@%p67 bra 	$L__BB7_103;
	atom.shared.add.u32 	%r1335, [%r34], %r58;
$L__BB7_103:
	shfl.sync.idx.b32	%r528|%p68, %r1335, %r57, 31, -1;
	add.s32 	%r61, %r58, %r528;
	shr.u64 	%rd149, %rd399, %r492;
	cvt.u32.u64 	%r530, %rd149;
	and.b32  	%r525, %r530, %r31;
	mov.b32 	%r505, 1;
	// begin inline asm
	{
    .reg .pred p;
    and.b32 %r503, %r525, %r505;    setp.ne.u32 p, %r503, 0;
    vote.ballot.sync.b32 %r503, p, 0xffffffff;
    @!p not.b32 %r503, %r503;
}

	// end inline asm
	mov.b32 	%r508, 2;
	// begin inline asm
	{
    .reg .pred p;
    and.b32 %r506, %r525, %r508;    setp.ne.u32 p, %r506, 0;
    vote.ballot.sync.b32 %r506, p, 0xffffffff;
    @!p not.b32 %r506, %r506;
}

	// end inline asm
	and.b32  	%r531, %r506, %r503;
	mov.b32 	%r511, 4;
	// begin inline asm
	{
    .reg .pred p;
    and.b32 %r509, %r525, %r511;    setp.ne.u32 p, %r509, 0;
    vote.ballot.sync.b32 %r509, p, 0xffffffff;
    @!p not.b32 %r509, %r509;
}

	// end inline asm
	and.b32  	%r532, %r509, %r531;
	mov.b32 	%r514, 8;
	// begin inline asm
	{
    .reg .pred p;
    and.b32 %r512, %r525, %r514;    setp.ne.u32 p, %r512, 0;
    vote.ballot.sync.b32 %r512, p, 0xffffffff;
    @!p not.b32 %r512, %r512;
}

	// end inline asm
	and.b32  	%r533, %r512, %r532;
	mov.b32 	%r517, 16;
	// begin inline asm
	{
    .reg .pred p;
    and.b32 %r515, %r525, %r517;    setp.ne.u32 p, %r515, 0;
    vote.ballot.sync.b32 %r515, p, 0xffffffff;
    @!p not.b32 %r515, %r515;
}

	// end inline asm
	and.b32  	%r534, %r515, %r533;
	mov.b32 	%r520, 32;
	// begin inline asm
	{
    .reg .pred p;
    and.b32 %r518, %r525, %r520;    setp.ne.u32 p, %r518, 0;
    vote.ballot.sync.b32 %r518, p, 0xffffffff;
    @!p not.b32 %r518, %r518;
}

	// end inline asm
	and.b32  	%r535, %r518, %r534;
	mov.b32 	%r523, 64;
	// begin inline asm
	{
    .reg .pred p;
    and.b32 %r521, %r525, %r523;    setp.ne.u32 p, %r521, 0;
    vote.ballot.sync.b32 %r521, p, 0xffffffff;
    @!p not.b32 %r521, %r521;
}

	// end inline asm
	and.b32  	%r536, %r521, %r535;
	mov.b32 	%r526, 128;
	// begin inline asm
	{
    .reg .pred p;
    and.b32 %r524, %r525, %r526;    setp.ne.u32 p, %r524, 0;
    vote.ballot.sync.b32 %r524, p, 0xffffffff;
    @!p not.b32 %r524, %r524;
}

	// end inline asm
	and.b32  	%r537, %r524, %r536;
	clz.b32 	%r538, %r537;
	sub.s32 	%r62, 31, %r538;
	and.b32  	%r539, %r431, %r537;
	popc.b32 	%r63, %r539;
	setp.ne.s32 	%p69, %r140, %r62;
	mov.b32 	%r1336, 0;
	@%p69 bra 	$L__BB7_105;
	shl.b32 	%r540, %r1, 5;
	and.b32  	%r541, %r540, 31744;
	mov.u32 	%r542, _ZZN3cub18CUB_300001_SM_10006detail10radix_sort29DeviceRadixSortOnesweepKernelINS1_5radix10policy_hubImNS0_8NullTypeEyE10Policy1000ELNS0_9SortOrderE0EmS6_yiiNS1_21identity_decomposer_tEEEvPT5_SC_PT3_PKSD_PT1_PKSH_PT2_PKSL_T4_iiT6_E1s;
	add.s32 	%r543, %r542, %r541;
	shl.b32 	%r547, %r525, 2;
	add.s32 	%r548, %r543, %r547;
	atom.shared.add.u32 	%r1336, [%r548], %r63;
$L__BB7_105:
	shfl.sync.idx.b32	%r574|%p70, %r1336, %r62, 31, -1;
	add.s32 	%r66, %r63, %r574;
	shr.u64 	%rd151, %rd400, %r492;
	cvt.u32.u64 	%r576, %rd151;
	and.b32  	%r571, %r576, %r31;
	mov.b32 	%r551, 1;
	// begin inline asm
	{
    .reg .pred p;
    and.b32 %r549, %r571, %r551;    setp.ne.u32 p, %r549, 0;
    vote.ballot.sync.b32 %r549, p, 0xffffffff;
    @!p not.b32 %r549, %r549;
}

	// end inline asm
	mov.b32 	%r554, 2;
	// begin inline asm
	{
    .reg .pred p;
    and.b32 %r552, %r571, %r554;    setp.ne.u32 p, %r552, 0;
    vote.ballot.sync.b32 %r552, p, 0xffffffff;
    @!p not.b32 %r552, %r552;
}

	// end inline asm
	and.b32  	%r577, %r552, %r549;
	mov.b32 	%r557, 4;
	// begin inline asm
	{
    .reg .pred p;
    and.b32 %r555, %r571, %r557;    setp.ne.u32 p, %r555, 0;
    vote.ballot.sync.b32 %r555, p, 0xffffffff;
    @!p not.b32 %r555, %r555;
}

	// end inline asm
	and.b32  	%r578, %r555, %r577;
	mov.b32 	%r560, 8;
	// begin inline asm
	{
    .reg .pred p;
    and.b32 %r558, %r571, %r560;    setp.ne.u32 p, %r558, 0;
    vote.ballot.sync.b32 %r558, p, 0xffffffff;
    @!p not.b32 %r558, %r558;
}

	// end inline asm
	and.b32  	%r579, %r558, %r578;
	mov.b32 	%r563, 16;
	// begin inline asm
	{
    .reg .pred p;
    and.b32 %r561, %r571, %r563;    setp.ne.u32 p, %r561, 0;
    vote.ballot.sync.b32 %r561, p, 0xffffffff;
    @!p not.b32 %r561, %r561;
}

	// end inline asm
	and.b32  	%r580, %r561, %r579;
	mov.b32 	%r566, 32;
	// begin inline asm
	{
    .reg .pred p;
    and.b32 %r564, %r571, %r566;    setp.ne.u32 p, %r564, 0;
    vote.ballot.sync.b32 %r564, p, 0xffffffff;
    @!p not.b32 %r564, %r564;
}

	// end inline asm
	and.b32  	%r581, %r564, %r580;
	mov.b32 	%r569, 64;
	// begin inline asm
	{
    .reg .pred p;
    and.b32 %r567, %r571, %r569;    setp.ne.u32 p, %r567, 0;
    vote.ballot.sync.b32 %r567, p, 0xffffffff;
    @!p not.b32 %r567, %r567;
}

	// end inline asm
	and.b32  	%r582, %r567, %r581;
	mov.b32 	%r572, 128;
	// begin inline asm
	{
    .reg .pred p;
    and.b32 %r570, %r571, %r572;    setp.ne.u32 p, %r570, 0;
    vote.ballot.sync.b32 %r570, p, 0xffffffff;
    @!p not.b32 %r570, %r570;
}

	// end inline asm
	and.b32  	%r583, %r570, %r582;
	clz.b32 	%r584, %r583;
	sub.s32 	%r67, 31, %r584;
	and.b32  	%r585, %r431, %r583;
	popc.b32 	%r68, %r585;
	setp.ne.s32 	%p71, %r140, %r67;
	mov.b32 	%r1337, 0;
	@%p71 bra 	$L__BB7_107;
	shl.b32 	%r586, %r1, 5;
	and.b32  	%r587, %r586, 31744;
	mov.u32 	%r588, _ZZN3cub18CUB_300001_SM_10006detail10radix_sort29DeviceRadixSortOnesweepKernelINS1_5radix10policy_hubImNS0_8NullTypeEyE10Policy1000ELNS0_9SortOrderE0EmS6_yiiNS1_21identity_decomposer_tEEEvPT5_SC_PT3_PKSD_PT1_PKSH_PT2_PKSL_T4_iiT6_E1s;
	add.s32 	%r589, %r588, %r587;
	shl.b32 	%r593, %r571, 2;
	add.s32 	%r594, %r589, %r593;
	atom.shared.add.u32 	%r1337, [%r594], %r68;
$L__BB7_107:
	shfl.sync.idx.b32	%r620|%p72, %r1337, %r67, 31, -1;
	add.s32 	%r71, %r68, %r620;
	shr.u64 	%rd153, %rd401, %r492;
	cvt.u32.u64 	%r622, %rd153;
	and.b32  	%r617, %r622, %r31;
	mov.b32 	%r597, 1;
	// begin inline asm
	{
    .reg .pred p;
    and.b32 %r595, %r617, %r597;    setp.ne.u32 p, %r595, 0;
    vote.ballot.sync.b32 %r595, p, 0xffffffff;
    @!p not.b32 %r595, %r595;
}

	// end inline asm
	mov.b32 	%r600, 2;
	// begin inline asm
	{
    .reg .pred p;
    and.b32 %r598, %r617, %r600;    setp.ne.u32 p, %r598, 0;
    vote.ballot.sync.b32 %r598, p, 0xffffffff;
    @!p not.b32 %r598, %r598;
}

	// end inline asm
	and.b32  	%r623, %r598, %r595;
	mov.b32 	%r603, 4;
	// begin inline asm
	{
    .reg .pred p;
    and.b32 %r601, %r617, %r603;    setp.ne.u32 p, %r601, 0;
    vote.ballot.sync.b32 %r601, p, 0xffffffff;
    @!p not.b32 %r601, %r601;
}

	// end inline asm
	and.b32  	%r624, %r601, %r623;
	mov.b32 	%r606, 8;
	// begin inline asm
	{
    .reg .pred p;
    and.b32 %r604, %r617, %r606;    setp.ne.u32 p, %r604, 0;
    vote.ballot.sync.b32 %r604, p, 0xffffffff;
    @!p not.b32 %r604, %r604;
}

	// end inline asm
	and.b32  	%r625, %r604, %r624;
	mov.b32 	%r609, 16;
	// begin inline asm
	{
    .reg .pred p;
    and.b32 %r607, %r617, %r609;    setp.ne.u32 p, %r607, 0;
    vote.ballot.sync.b32 %r607, p, 0xffffffff;
    @!p not.b32 %r607, %r607;
}

	// end inline asm
	and.b32  	%r626, %r607, %r625;
	mov.b32 	%r612, 32;
	// begin inline asm
	{
    .reg .pred p;
    and.b32 %r610, %r617, %r612;    setp.ne.u32 p, %r610, 0;
    vote.ballot.sync.b32 %r610, p, 0xffffffff;
    @!p not.b32 %r610, %r610;
}

	// end inline asm
	and.b32  	%r627, %r610, %r626;
	mov.b32 	%r615, 64;
	// begin inline asm
	{
    .reg .pred p;
    and.b32 %r613, %r617, %r615;    setp.ne.u32 p, %r613, 0;
    vote.ballot.sync.b32 %r613, p, 0xffffffff;
    @!p not.b32 %r613, %r613;
}

	// end inline asm
	and.b32  	%r628, %r613, %r627;
	mov.b32 	%r618, 128;
	// begin inline asm
	{
    .reg .pred p;
    and.b32 %r616, %r617, %r618;    setp.ne.u32 p, %r616, 0;
    vote.ballot.sync.b32 %r616, p, 0xffffffff;
    @!p not.b32 %r616, %r616;
}

	// end inline asm
	and.b32  	%r629, %r616, %r628;
	clz.b32 	%r630, %r629;
	sub.s32 	%r72, 31, %r630;
	and.b32  	%r631, %r431, %r629;
	popc.b32 	%r73, %r631;
	setp.ne.s32 	%p73, %r140, %r72;
	mov.b32 	%r1338, 0;
	@%p73 bra 	$L__BB7_109;
	shl.b32 	%r632, %r1, 5;
	and.b32  	%r633, %r632, 31744;
	mov.u32 	%r634, _ZZN3cub18CUB_300001_SM_10006detail10radix_sort29DeviceRadixSortOnesweepKernelINS1_5radix10policy_hubImNS0_8NullTypeEyE10Policy1000ELNS0_9SortOrderE0EmS6_yiiNS1_21identity_decomposer_tEEEvPT5_SC_PT3_PKSD_PT1_PKSH_PT2_PKSL_T4_iiT6_E1s;
	add.s32 	%r635, %r634, %r633;
	shl.b32 	%r639, %r617, 2;
	add.s32 	%r640, %r635, %r639;
	atom.shared.add.u32 	%r1338, [%r640], %r73;
$L__BB7_109:
	shfl.sync.idx.b32	%r666|%p74, %r1338, %r72, 31, -1;
	add.s32 	%r76, %r73, %r666;
	shr.u64 	%rd155, %rd402, %r492;
	cvt.u32.u64 	%r668, %rd155;
	and.b32  	%r663, %r668, %r31;
	mov.b32 	%r643, 1;
	// begin inline asm
	{
    .reg .pred p;
    and.b32 %r641, %r663, %r643;    setp.ne.u32 p, %r641, 0;
    vote.ballot.sync.b32 %r641, p, 0xffffffff;
    @!p not.b32 %r641, %r641;
}

	// end inline asm
	mov.b32 	%r646, 2;
	// begin inline asm
	{
    .reg .pred p;
    and.b32 %r644, %r663, %r646;    setp.ne.u32 p, %r644, 0;
    vote.ballot.sync.b32 %r644, p, 0xffffffff;
    @!p not.b32 %r644, %r644;
}

	// end inline asm
	and.b32  	%r669, %r644, %r641;
	mov.b32 	%r649, 4;
	// begin inline asm
	{
    .reg .pred p;
    and.b32 %r647, %r663, %r649;    setp.ne.u32 p, %r647, 0;
    vote.ballot.sync.b32 %r647, p, 0xffffffff;
    @!p not.b32 %r647, %r647;
}

	// end inline asm
	and.b32  	%r670, %r647, %r669;
	mov.b32 	%r652, 8;
	// begin inline asm
	{
    .reg .pred p;
    and.b32 %r650, %r663, %r652;    setp.ne.u32 p, %r650, 0;
    vote.ballot.sync.b32 %r650, p, 0xffffffff;
    @!p not.b32 %r650, %r650;
}

	// end inline asm
	and.b32  	%r671, %r650, %r670;
	mov.b32 	%r655, 16;
	// begin inline asm
	{
    .reg .pred p;
    and.b32 %r653, %r663, %r655;    setp.ne.u32 p, %r653, 0;
    vote.ballot.sync.b32 %r653, p, 0xffffffff;
    @!p not.b32 %r653, %r653;
}

	// end inline asm
	and.b32  	%r672, %r653, %r671;
	mov.b32 	%r658, 32;
	// begin inline asm
	{
    .reg .pred p;
    and.b32 %r656, %r663, %r658;    setp.ne.u32 p, %r656, 0;
    vote.ballot.sync.b32 %r656, p, 0xffffffff;
    @!p not.b32 %r656, %r656;
}

	// end inline asm
	and.b32  	%r673, %r656, %r672;
	mov.b32 	%r661, 64;
	// begin inline asm
	{
    .reg .pred p;
    and.b32 %r659, %r663, %r661;    setp.ne.u32 p, %r659, 0;
    vote.ballot.sync.b32 %r659, p, 0xffffffff;
    @!p not.b32 %r659, %r659;
}

	// end inline asm
	and.b32  	%r674, %r659, %r673;
	mov.b32 	%r664, 128;
	// begin inline asm
	{
    .reg .pred p;
    and.b32 %r662, %r663, %r664;    setp.ne.u32 p, %r662, 0;
    vote.ballot.sync.b32 %r662, p, 0xffffffff;
    @!p not.b32 %r662, %r662;
}

	// end inline asm
	and.b32  	%r675, %r662, %r674;
	clz.b32 	%r676, %r675;
	sub.s32 	%r77, 31, %r676;
	and.b32  	%r677, %r431, %r675;
	popc.b32 	%r78, %r677;
	setp.ne.s32 	%p75, %r140, %r77;
	mov.b32 	%r1339, 0;
	@%p75 bra 	$L__BB7_111;
	shl.b32 	%r678, %r1, 5;
	and.b32  	%r679, %r678, 31744;
	mov.u32 	%r680, _ZZN3cub18CUB_300001_SM_10006detail10radix_sort29DeviceRadixSortOnesweepKernelINS1_5radix10policy_hubImNS0_8NullTypeEyE10Policy1000ELNS0_9SortOrderE0EmS6_yiiNS1_21identity_decomposer_tEEEvPT5_SC_PT3_PKSD_PT1_PKSH_PT2_PKSL_T4_iiT6_E1s;
	add.s32 	%r681, %r680, %r679;
	shl.b32 	%r685, %r663, 2;
	add.s32 	%r686, %r681, %r685;
	atom.shared.add.u32 	%r1339, [%r686], %r78;
$L__BB7_111:
	shfl.sync.idx.b32	%r712|%p76, %r1339, %r77, 31, -1;
	add.s32 	%r81, %r78, %r712;
	shr.u64 	%rd157, %rd403, %r492;
	cvt.u32.u64 	%r714, %rd157;
	and.b32  	%r709, %r714, %r31;
	mov.b32 	%r689, 1;
	// begin inline asm
	{
    .reg .pred p;
    and.b32 %r687, %r709, %r689;    setp.ne.u32 p, %r687, 0;
    vote.ballot.sync.b32 %r687, p, 0xffffffff;
    @!p not.b32 %r687, %r687;
}

	// end inline asm
	mov.b32 	%r692, 2;
	// begin inline asm
	{
    .reg .pred p;
    and.b32 %r690, %r709, %r692;    setp.ne.u32 p, %r690, 0;
    vote.ballot.sync.b32 %r690, p, 0xffffffff;
    @!p not.b32 %r690, %r690;
}

	// end inline asm
	and.b32  	%r715, %r690, %r687;
	mov.b32 	%r695, 4;
	// begin inline asm
	{
    .reg .pred p;
    and.b32 %r693, %r709, %r695;    setp.ne.u32 p, %r693, 0;
    vote.ballot.sync.b32 %r693, p, 0xffffffff;
    @!p not.b32 %r693, %r693;
}

	// end inline asm
	and.b32  	%r716, %r693, %r715;
	mov.b32 	%r698, 8;
	// begin inline asm
	{
    .reg .pred p;
    and.b32 %r696, %r709, %r698;    setp.ne.u32 p, %r696, 0;
    vote.ballot.sync.b32 %r696, p, 0xffffffff;
    @!p not.b32 %r696, %r696;
}

	// end inline asm
	and.b32  	%r717, %r696, %r716;
	mov.b32 	%r701, 16;
	// begin inline asm
	{
    .reg .pred p;
    and.b32 %r699, %r709, %r701;    setp.ne.u32 p, %r699, 0;
    vote.ballot.sync.b32 %r699, p, 0xffffffff;
    @!p not.b32 %r699, %r699;
}

	// end inline asm
	and.b32  	%r718, %r699, %r717;
	mov.b32 	%r704, 32;
	// begin inline asm
	{
    .reg .pred p;
    and.b32 %r702, %r709, %r704;    setp.ne.u32 p, %r702, 0;
    vote.ballot.sync.b32 %r702, p, 0xffffffff;
    @!p not.b32 %r702, %r702;
}

	// end inline asm
	and.b32  	%r719, %r702, %r718;
	mov.b32 	%r707, 64;
	// begin inline asm
	{
    .reg .pred p;
    and.b32 %r705, %r709, %r707;    setp.ne.u32 p, %r705, 0;
    vote.ballot.sync.b32 %r705, p, 0xffffffff;
    @!p not.b32 %r705, %r705;
}

	// end inline asm
	and.b32  	%r720, %r705, %r719;
	mov.b32 	%r710, 128;
	// begin inline asm
	{
    .reg .pred p;
    and.b32 %r708, %r709, %r710;    setp.ne.u32 p, %r708, 0;
    vote.ballot.sync.b32 %r708, p, 0xffffffff;
    @!p not.b32 %r708, %r708;
}

	// end inline asm
	and.b32  	%r721, %r708, %r720;
	clz.b32 	%r722, %r721;
	sub.s32 	%r82, 31, %r722;
	and.b32  	%r723, %r431, %r721;
	popc.b32 	%r83, %r723;
	setp.ne.s32 	%p77, %r140, %r82;
	mov.b32 	%r1340, 0;
	@%p77 bra 	$L__BB7_113;
	shl.b32 	%r724, %r1, 5;
	and.b32  	%r725, %r724, 31744;
	mov.u32 	%r726, _ZZN3cub18CUB_300001_SM_10006detail10radix_sort29DeviceRadixSortOnesweepKernelINS1_5radix10policy_hubImNS0_8NullTypeEyE10Policy1000ELNS0_9SortOrderE0EmS6_yiiNS1_21identity_decomposer_tEEEvPT5_SC_PT3_PKSD_PT1_PKSH_PT2_PKSL_T4_iiT6_E1s;
	add.s32 	%r727, %r726, %r725;
	shr.u64 	%rd158, %rd403, %r492;
	cvt.u32.u64 	%r729, %rd158;
	and.b32  	%r730, %r729, %r31;
	shl.b32 	%r731, %r730, 2;
	add.s32 	%r732, %r727, %r731;
	atom.shared.add.u32 	%r1340, [%r732], %r83;
$L__BB7_113:
	shfl.sync.idx.b32	%r758|%p78, %r1340, %r82, 31, -1;
	add.s32 	%r86, %r83, %r758;
	shr.u64 	%rd159, %rd404, %r492;
	cvt.u32.u64 	%r760, %rd159;
	and.b32  	%r755, %r760, %r31;
	mov.b32 	%r735, 1;
	// begin inline asm
	{
    .reg .pred p;
    and.b32 %r733, %r755, %r735;    setp.ne.u32 p, %r733, 0;
    vote.ballot.sync.b32 %r733, p, 0xffffffff;
    @!p not.b32 %r733, %r733;
}

	// end inline asm
	mov.b32 	%r738, 2;
	// begin inline asm
	{
    .reg .pred p;
    and.b32 %r736, %r755, %r738;    setp.ne.u32 p, %r736, 0;
    vote.ballot.sync.b32 %r736, p, 0xffffffff;
    @!p not.b32 %r736, %r736;
}

	// end inline asm
	and.b32  	%r761, %r736, %r733;
	mov.b32 	%r741, 4;
	// begin inline asm
	{
    .reg .pred p;
    and.b32 %r739, %r755, %r741;    setp.ne.u32 p, %r739, 0;
    vote.ballot.sync.b32 %r739, p, 0xffffffff;
    @!p not.b32 %r739, %r739;
}

	// end inline asm
	and.b32  	%r762, %r739, %r761;
	mov.b32 	%r744, 8;
	// begin inline asm
	{
    .reg .pred p;
    and.b32 %r742, %r755, %r744;    setp.ne.u32 p, %r742, 0;
    vote.ballot.sync.b32 %r742, p, 0xffffffff;
    @!p not.b32 %r742, %r742;
}

	// end inline asm
	and.b32  	%r763, %r742, %r762;
	mov.b32 	%r747, 16;
	// begin inline asm
	{
    .reg .pred p;
    and.b32 %r745, %r755, %r747;    setp.ne.u32 p, %r745, 0;
    vote.ballot.sync.b32 %r745, p, 0xffffffff;
    @!p not.b32 %r745, %r745;
}

	// end inline asm
	and.b32  	%r764, %r745, %r763;
	mov.b32 	%r750, 32;
	// begin inline asm
	{
    .reg .pred p;
    and.b32 %r748, %r755, %r750;    setp.ne.u32 p, %r748, 0;
    vote.ballot.sync.b32 %r748, p, 0xffffffff;
    @!p not.b32 %r748, %r748;
}

	// end inline asm
	and.b32  	%r765, %r748, %r764;
	mov.b32 	%r753, 64;
	// begin inline asm
	{
    .reg .pred p;
    and.b32 %r751, %r755, %r753;    setp.ne.u32 p, %r751, 0;
    vote.ballot.sync.b32 %r751, p, 0xffffffff;
    @!p not.b32 %r751, %r751;
}

	// end inline asm
	and.b32  	%r766, %r751, %r765;
	mov.b32 	%r756, 128;
	// begin inline asm
	{
    .reg .pred p;
    and.b32 %r754, %r755, %r756;    setp.ne.u32 p, %r754, 0;
    vote.ballot.sync.b32 %r754, p, 0xffffffff;
    @!p not.b32 %r754, %r754;
}

	// end inline asm
	and.b32  	%r767, %r754, %r766;
	clz.b32 	%r768, %r767;
	sub.s32 	%r87, 31, %r768;
	and.b32  	%r769, %r431, %r767;
	popc.b32 	%r88, %r769;
	setp.ne.s32 	%p79, %r140, %r87;
	mov.b32 	%r1341, 0;
	@%p79 bra 	$L__BB7_115;
	shl.b32 	%r770, %r1, 5;
	and.b32  	%r771, %r770, 31744;
	mov.u32 	%r772, _ZZN3cub18CUB_300001_SM_10006detail10radix_sort29DeviceRadixSortOnesweepKernelINS1_5radix10policy_hubImNS0_8NullTypeEyE10Policy1000ELNS0_9SortOrderE0EmS6_yiiNS1_21identity_decomposer_tEEEvPT5_SC_PT3_PKSD_PT1_PKSH_PT2_PKSL_T4_iiT6_E1s;
	add.s32 	%r773, %r772, %r771;
	shr.u64 	%rd160, %rd404, %r492;
	cvt.u32.u64 	%r775, %rd160;
	and.b32  	%r776, %r775, %r31;
	shl.b32 	%r777, %r776, 2;
	add.s32 	%r778, %r773, %r777;
	atom.shared.add.u32 	%r1341, [%r778], %r88;
$L__BB7_115:
	shfl.sync.idx.b32	%r804|%p80, %r1341, %r87, 31, -1;
	add.s32 	%r91, %r88, %r804;
	shr.u64 	%rd161, %rd405, %r492;
	cvt.u32.u64 	%r806, %rd161;
	and.b32  	%r801, %r806, %r31;
	mov.b32 	%r781, 1;
	// begin inline asm
	{
    .reg .pred p;
    and.b32 %r779, %r801, %r781;    setp.ne.u32 p, %r779, 0;
    vote.ballot.sync.b32 %r779, p, 0xffffffff;
    @!p not.b32 %r779, %r779;
}

	// end inline asm
	mov.b32 	%r784, 2;
	// begin inline asm
	{
    .reg .pred p;
    and.b32 %r782, %r801, %r784;    setp.ne.u32 p, %r782, 0;
    vote.ballot.sync.b32 %r782, p, 0xffffffff;
    @!p not.b32 %r782, %r782;
}

	// end inline asm
	and.b32  	%r807, %r782, %r779;
	mov.b32 	%r787, 4;
	// begin inline asm
	{
    .reg .pred p;
    and.b32 %r785, %r801, %r787;    setp.ne.u32 p, %r785, 0;
    vote.ballot.sync.b32 %r785, p, 0xffffffff;
    @!p not.b32 %r785, %r785;
}

	// end inline asm
	and.b32  	%r808, %r785, %r807;
	mov.b32 	%r790, 8;
	// begin inline asm
	{
    .reg .pred p;
    and.b32 %r788, %r801, %r790;    setp.ne.u32 p, %r788, 0;
    vote.ballot.sync.b32 %r788, p, 0xffffffff;
    @!p not.b32 %r788, %r788;
}

	// end inline asm
	and.b32  	%r809, %r788, %r808;
	mov.b32 	%r793, 16;
	// begin inline asm
	{
    .reg .pred p;
    and.b32 %r791, %r801, %r793;    setp.ne.u32 p, %r791, 0;
    vote.ballot.sync.b32 %r791, p, 0xffffffff;
    @!p not.b32 %r791, %r791;
}

	// end inline asm
	and.b32  	%r810, %r791, %r809;
	mov.b32 	%r796, 32;
	// begin inline asm
	{
    .reg .pred p;
    and.b32 %r794, %r801, %r796;    setp.ne.u32 p, %r794, 0;
    vote.ballot.sync.b32 %r794, p, 0xffffffff;
    @!p not.b32 %r794, %r794;
}

	// end inline asm
	and.b32  	%r811, %r794, %r810;
	mov.b32 	%r799, 64;
	// begin inline asm
	{
    .reg .pred p;
    and.b32 %r797, %r801, %r799;    setp.ne.u32 p, %r797, 0;
    vote.ballot.sync.b32 %r797, p, 0xffffffff;
    @!p not.b32 %r797, %r797;
}

	// end inline asm
	and.b32  	%r812, %r797, %r811;
	mov.b32 	%r802, 128;
	// begin inline asm
	{
    .reg .pred p;
    and.b32 %r800, %r801, %r802;    setp.ne.u32 p, %r800, 0;
    vote.ballot.sync.b32 %r800, p, 0xffffffff;
    @!p not.b32 %r800, %r800;
}

	// end inline asm
	and.b32  	%r813, %r800, %r812;
	clz.b32 	%r814, %r813;
	sub.s32 	%r92, 31, %r814;
	and.b32  	%r815, %r431, %r813;
	popc.b32 	%r93, %r815;
	setp.ne.s32 	%p81, %r140, %r92;
	mov.b32 	%r1342, 0;
	@%p81 bra 	$L__BB7_117;
	shl.b32 	%r816, %r1, 5;
	and.b32  	%r817, %r816, 31744;
	mov.u32 	%r818, _ZZN3cub18CUB_300001_SM_10006detail10radix_sort29DeviceRadixSortOnesweepKernelINS1_5radix10policy_hubImNS0_8NullTypeEyE10Policy1000ELNS0_9SortOrderE0EmS6_yiiNS1_21identity_decomposer_tEEEvPT5_SC_PT3_PKSD_PT1_PKSH_PT2_PKSL_T4_iiT6_E1s;
	add.s32 	%r819, %r818, %r817;
	shr.u64 	%rd162, %rd405, %r492;
	cvt.u32.u64 	%r821, %rd162;
	and.b32  	%r822, %r821, %r31;
	shl.b32 	%r823, %r822, 2;
	add.s32 	%r824, %r819, %r823;
	atom.shared.add.u32 	%r1342, [%r824], %r93;
$L__BB7_117:
	shfl.sync.idx.b32	%r850|%p82, %r1342, %r92, 31, -1;
	add.s32 	%r96, %r93, %r850;
	shr.u64 	%rd163, %rd406, %r492;
	cvt.u32.u64 	%r852, %rd163;
	and.b32  	%r847, %r852, %r31;
	mov.b32 	%r827, 1;
	// begin inline asm
	{
    .reg .pred p;
    and.b32 %r825, %r847, %r827;    setp.ne.u32 p, %r825, 0;
    vote.ballot.sync.b32 %r825, p, 0xffffffff;
    @!p not.b32 %r825, %r825;
}

	// end inline asm
	mov.b32 	%r830, 2;
	// begin inline asm
	{
    .reg .pred p;
    and.b32 %r828, %r847, %r830;    setp.ne.u32 p, %r828, 0;
    vote.ballot.sync.b32 %r828, p, 0xffffffff;
    @!p not.b32 %r828, %r828;
}

	// end inline asm
	and.b32  	%r853, %r828, %r825;
	mov.b32 	%r833, 4;
	// begin inline asm
	{
    .reg .pred p;
    and.b32 %r831, %r847, %r833;    setp.ne.u32 p, %r831, 0;
    vote.ballot.sync.b32 %r831, p, 0xffffffff;
    @!p not.b32 %r831, %r831;
}

	// end inline asm
	and.b32  	%r854, %r831, %r853;
	mov.b32 	%r836, 8;
	// begin inline asm
	{
    .reg .pred p;
    and.b32 %r834, %r847, %r836;    setp.ne.u32 p, %r834, 0;
    vote.ballot.sync.b32 %r834, p, 0xffffffff;
    @!p not.b32 %r834, %r834;
}

	// end inline asm
	and.b32  	%r855, %r834, %r854;
	mov.b32 	%r839, 16;
	// begin inline asm
	{
    .reg .pred p;
    and.b32 %r837, %r847, %r839;    setp.ne.u32 p, %r837, 0;
    vote.ballot.sync.b32 %r837, p, 0xffffffff;
    @!p not.b32 %r837, %r837;
}

	// end inline asm
	and.b32  	%r856, %r837, %r855;
	mov.b32 	%r842, 32;
	// begin inline asm
	{
    .reg .pred p;
    and.b32 %r840, %r847, %r842;    setp.ne.u32 p, %r840, 0;
    vote.ballot.sync.b32 %r840, p, 0xffffffff;
    @!p not.b32 %r840, %r840;
}

	// end inline asm
	and.b32  	%r857, %r840, %r856;
	mov.b32 	%r845, 64;
	// begin inline asm
	{
    .reg .pred p;
    and.b32 %r843, %r847, %r845;    setp.ne.u32 p, %r843, 0;
    vote.ballot.sync.b32 %r843, p, 0xffffffff;
    @!p not.b32 %r843, %r843;
}

	// end inline asm
	and.b32  	%r858, %r843, %r857;
	mov.b32 	%r848, 128;
	// begin inline asm
	{
    .reg .pred p;
    and.b32 %r846, %r847, %r848;    setp.ne.u32 p, %r846, 0;
    vote.ballot.sync.b32 %r846, p, 0xffffffff;
    @!p not.b32 %r846, %r846;
}

	// end inline asm
	and.b32  	%r859, %r846, %r858;
	clz.b32 	%r860, %r859;
	sub.s32 	%r97, 31, %r860;
	and.b32  	%r861, %r431, %r859;
	popc.b32 	%r98, %r861;
	setp.ne.s32 	%p83, %r140, %r97;
	mov.b32 	%r1343, 0;
	@%p83 bra 	$L__BB7_119;
	shl.b32 	%r862, %r1, 5;
	and.b32  	%r863, %r862, 31744;
	mov.u32 	%r864, _ZZN3cub18CUB_300001_SM_10006detail10radix_sort29DeviceRadixSortOnesweepKernelINS1_5radix10policy_hubImNS0_8NullTypeEyE10Policy1000ELNS0_9SortOrderE0EmS6_yiiNS1_21identity_decomposer_tEEEvPT5_SC_PT3_PKSD_PT1_PKSH_PT2_PKSL_T4_iiT6_E1s;
	add.s32 	%r865, %r864, %r863;
	shr.u64 	%rd164, %rd406, %r492;
	cvt.u32.u64 	%r867, %rd164;
	and.b32  	%r868, %r867, %r31;
	shl.b32 	%r869, %r868, 2;
	add.s32 	%r870, %r865, %r869;
	atom.shared.add.u32 	%r1343, [%r870], %r98;
$L__BB7_119:
	shfl.sync.idx.b32	%r896|%p84, %r1343, %r97, 31, -1;
	add.s32 	%r101, %r98, %r896;
	shr.u64 	%rd165, %rd407, %r492;
	cvt.u32.u64 	%r898, %rd165;
	and.b32  	%r893, %r898, %r31;
	mov.b32 	%r873, 1;
	// begin inline asm
	{
    .reg .pred p;
    and.b32 %r871, %r893, %r873;    setp.ne.u32 p, %r871, 0;
    vote.ballot.sync.b32 %r871, p, 0xffffffff;
    @!p not.b32 %r871, %r871;
}

	// end inline asm
	mov.b32 	%r876, 2;
	// begin inline asm
	{
    .reg .pred p;
    and.b32 %r874, %r893, %r876;    setp.ne.u32 p, %r874, 0;
    vote.ballot.sync.b32 %r874, p, 0xffffffff;
    @!p not.b32 %r874, %r874;
}

	// end inline asm
	and.b32  	%r899, %r874, %r871;
	mov.b32 	%r879, 4;
	// begin inline asm
	{
    .reg .pred p;
    and.b32 %r877, %r893, %r879;    setp.ne.u32 p, %r877, 0;
    vote.ballot.sync.b32 %r877, p, 0xffffffff;
    @!p not.b32 %r877, %r877;
}

	// end inline asm
	and.b32  	%r900, %r877, %r899;
	mov.b32 	%r882, 8;
	// begin inline asm
	{
    .reg .pred p;
    and.b32 %r880, %r893, %r882;    setp.ne.u32 p, %r880, 0;
    vote.ballot.sync.b32 %r880, p, 0xffffffff;
    @!p not.b32 %r880, %r880;
}

	// end inline asm
	and.b32  	%r901, %r880, %r900;
	mov.b32 	%r885, 16;
	// begin inline asm
	{
    .reg .pred p;
    and.b32 %r883, %r893, %r885;    setp.ne.u32 p, %r883, 0;
    vote.ballot.sync.b32 %r883, p, 0xffffffff;
    @!p not.b32 %r883, %r883;
}

	// end inline asm
	and.b32  	%r902, %r883, %r901;
	mov.b32 	%r888, 32;
	// begin inline asm
	{
    .reg .pred p;
    and.b32 %r886, %r893, %r888;    setp.ne.u32 p, %r886, 0;
    vote.ballot.sync.b32 %r886, p, 0xffffffff;
    @!p not.b32 %r886, %r886;
}

	// end inline asm
	and.b32  	%r903, %r886, %r902;
	mov.b32 	%r891, 64;
	// begin inline asm
	{
    .reg .pred p;
    and.b32 %r889, %r893, %r891;    setp.ne.u32 p, %r889, 0;
    vote.ballot.sync.b32 %r889, p, 0xffffffff;
    @!p not.b32 %r889, %r889;
}

	// end inline asm
	and.b32  	%r904, %r889, %r903;
	mov.b32 	%r894, 128;
	// begin inline asm
	{
    .reg .pred p;
    and.b32 %r892, %r893, %r894;    setp.ne.u32 p, %r892, 0;
    vote.ballot.sync.b32 %r892, p, 0xffffffff;
    @!p not.b32 %r892, %r892;
}

	// end inline asm
	and.b32  	%r905, %r892, %r904;
	clz.b32 	%r906, %r905;
	sub.s32 	%r102, 31, %r906;
	and.b32  	%r907, %r431, %r905;
	popc.b32 	%r103, %r907;
	setp.ne.s32 	%p85, %r140, %r102;
	mov.b32 	%r1344, 0;
	@%p85 bra 	$L__BB7_121;
	shl.b32 	%r908, %r1, 5;
	and.b32  	%r909, %r908, 31744;
	mov.u32 	%r910, _ZZN3cub18CUB_300001_SM_10006detail10radix_sort29DeviceRadixSortOnesweepKernelINS1_5radix10policy_hubImNS0_8NullTypeEyE10Policy1000ELNS0_9SortOrderE0EmS6_yiiNS1_21identity_decomposer_tEEEvPT5_SC_PT3_PKSD_PT1_PKSH_PT2_PKSL_T4_iiT6_E1s;
	add.s32 	%r911, %r910, %r909;
	shr.u64 	%rd166, %rd407, %r492;
	cvt.u32.u64 	%r913, %rd166;
	and.b32  	%r914, %r913, %r31;
	shl.b32 	%r915, %r914, 2;
	add.s32 	%r916, %r911, %r915;
	atom.shared.add.u32 	%r1344, [%r916], %r103;
$L__BB7_121:
	shfl.sync.idx.b32	%r942|%p86, %r1344, %r102, 31, -1;
	add.s32 	%r106, %r103, %r942;
	shr.u64 	%rd167, %rd408, %r492;
	cvt.u32.u64 	%r944, %rd167;
	and.b32  	%r939, %r944, %r31;
	mov.b32 	%r919, 1;
	// begin inline asm
	{
    .reg .pred p;
    and.b32 %r917, %r939, %r919;    setp.ne.u32 p, %r917, 0;
    vote.ballot.sync.b32 %r917, p, 0xffffffff;
    @!p not.b32 %r917, %r917;
}

	// end inline asm
	mov.b32 	%r922, 2;
	// begin inline asm
	{
    .reg .pred p;
    and.b32 %r920, %r939, %r922;    setp.ne.u32 p, %r920, 0;
    vote.ballot.sync.b32 %r920, p, 0xffffffff;
    @!p not.b32 %r920, %r920;
}

	// end inline asm
	and.b32  	%r945, %r920, %r917;
	mov.b32 	%r925, 4;
	// begin inline asm
	{
    .reg .pred p;
    and.b32 %r923, %r939, %r925;    setp.ne.u32 p, %r923, 0;
    vote.ballot.sync.b32 %r923, p, 0xffffffff;
    @!p not.b32 %r923, %r923;
}

	// end inline asm
	and.b32  	%r946, %r923, %r945;
	mov.b32 	%r928, 8;
	// begin inline asm
	{
    .reg .pred p;
    and.b32 %r926, %r939, %r928;    setp.ne.u32 p, %r926, 0;
    vote.ballot.sync.b32 %r926, p, 0xffffffff;
    @!p not.b32 %r926, %r926;
}

	// end inline asm
	and.b32  	%r947, %r926, %r946;
	mov.b32 	%r931, 16;
	// begin inline asm
	{
    .reg .pred p;
    and.b32 %r929, %r939, %r931;    setp.ne.u32 p, %r929, 0;
    vote.ballot.sync.b32 %r929, p, 0xffffffff;
    @!p not.b32 %r929, %r929;
}

	// end inline asm
	and.b32  	%r948, %r929, %r947;
	mov.b32 	%r934, 32;
	// begin inline asm
	{
    .reg .pred p;
    and.b32 %r932, %r939, %r934;    setp.ne.u32 p, %r932, 0;
    vote.ballot.sync.b32 %r932, p, 0xffffffff;
    @!p not.b32 %r932, %r932;
}

	// end inline asm
	and.b32  	%r949, %r932, %r948;
	mov.b32 	%r937, 64;
	// begin inline asm
	{
    .reg .pred p;
    and.b32 %r935, %r939, %r937;    setp.ne.u32 p, %r935, 0;
    vote.ballot.sync.b32 %r935, p, 0xffffffff;
    @!p not.b32 %r935, %r935;
}

	// end inline asm
	and.b32  	%r950, %r935, %r949;
	mov.b32 	%r940, 128;
	// begin inline asm
	{
    .reg .pred p;
    and.b32 %r938, %r939, %r940;    setp.ne.u32 p, %r938, 0;
    vote.ballot.sync.b32 %r938, p, 0xffffffff;
    @!p not.b32 %r938, %r938;
}

	// end inline asm
	and.b32  	%r951, %r938, %r950;
	clz.b32 	%r952, %r951;
	sub.s32 	%r107, 31, %r952;
	and.b32  	%r953, %r431, %r951;
	popc.b32 	%r108, %r953;
	setp.ne.s32 	%p87, %r140, %r107;
	mov.b32 	%r1345, 0;
	@%p87 bra 	$L__BB7_123;
	shl.b32 	%r954, %r1, 5;
	and.b32  	%r955, %r954, 31744;
	mov.u32 	%r956, _ZZN3cub18CUB_300001_SM_10006detail10radix_sort29DeviceRadixSortOnesweepKernelINS1_5radix10policy_hubImNS0_8NullTypeEyE10Policy1000ELNS0_9SortOrderE0EmS6_yiiNS1_21identity_decomposer_tEEEvPT5_SC_PT3_PKSD_PT1_PKSH_PT2_PKSL_T4_iiT6_E1s;
	add.s32 	%r957, %r956, %r955;
	shr.u64 	%rd168, %rd408, %r492;
	cvt.u32.u64 	%r959, %rd168;
	and.b32  	%r960, %r959, %r31;
	shl.b32 	%r961, %r960, 2;
	add.s32 	%r962, %r957, %r961;
	atom.shared.add.u32 	%r1345, [%r962], %r108;
$L__BB7_123:
	shfl.sync.idx.b32	%r988|%p88, %r1345, %r107, 31, -1;
	add.s32 	%r111, %r108, %r988;
	shr.u64 	%rd169, %rd409, %r492;
	cvt.u32.u64 	%r990, %rd169;
	and.b32  	%r985, %r990, %r31;
	mov.b32 	%r965, 1;
	// begin inline asm
	{
    .reg .pred p;
    and.b32 %r963, %r985, %r965;    setp.ne.u32 p, %r963, 0;
    vote.ballot.sync.b32 %r963, p, 0xffffffff;
    @!p not.b32 %r963, %r963;
}

	// end inline asm
	mov.b32 	%r968, 2;
	// begin inline asm
	{
    .reg .pred p;
    and.b32 %r966, %r985, %r968;    setp.ne.u32 p, %r966, 0;
    vote.ballot.sync.b32 %r966, p, 0xffffffff;
    @!p not.b32 %r966, %r966;
}

	// end inline asm
	and.b32  	%r991, %r966, %r963;
	mov.b32 	%r971, 4;
	// begin inline asm
	{
    .reg .pred p;
    and.b32 %r969, %r985, %r971;    setp.ne.u32 p, %r969, 0;
    vote.ballot.sync.b32 %r969, p, 0xffffffff;
    @!p not.b32 %r969, %r969;
}

	// end inline asm
	and.b32  	%r992, %r969, %r991;
	mov.b32 	%r974, 8;
	// begin inline asm
	{
    .reg .pred p;
    and.b32 %r972, %r985, %r974;    setp.ne.u32 p, %r972, 0;
    vote.ballot.sync.b32 %r972, p, 0xffffffff;
    @!p not.b32 %r972, %r972;
}

	// end inline asm
	and.b32  	%r993, %r972, %r992;
	mov.b32 	%r977, 16;
	// begin inline asm
	{
    .reg .pred p;
    and.b32 %r975, %r985, %r977;    setp.ne.u32 p, %r975, 0;
    vote.ballot.sync.b32 %r975, p, 0xffffffff;
    @!p not.b32 %r975, %r975;
}

	// end inline asm
	and.b32  	%r994, %r975, %r993;
	mov.b32 	%r980, 32;
	// begin inline asm
	{
    .reg .pred p;
    and.b32 %r978, %r985, %r980;    setp.ne.u32 p, %r978, 0;
    vote.ballot.sync.b32 %r978, p, 0xffffffff;
    @!p not.b32 %r978, %r978;
}

	// end inline asm
	and.b32  	%r995, %r978, %r994;
	mov.b32 	%r983, 64;
	// begin inline asm
	{
    .reg .pred p;
    and.b32 %r981, %r985, %r983;    setp.ne.u32 p, %r981, 0;
    vote.ballot.sync.b32 %r981, p, 0xffffffff;
    @!p not.b32 %r981, %r981;
}

	// end inline asm
	and.b32  	%r996, %r981, %r995;
	mov.b32 	%r986, 128;
	// begin inline asm
	{
    .reg .pred p;
    and.b32 %r984, %r985, %r986;    setp.ne.u32 p, %r984, 0;
    vote.ballot.sync.b32 %r984, p, 0xffffffff;
    @!p not.b32 %r984, %r984;
}

	// end inline asm
	and.b32  	%r997, %r984, %r996;
	clz.b32 	%r998, %r997;
	sub.s32 	%r112, 31, %r998;
	and.b32  	%r999, %r431, %r997;
	popc.b32 	%r113, %r999;
	setp.ne.s32 	%p89, %r140, %r112;
	mov.b32 	%r1346, 0;
	@%p89 bra 	$L__BB7_125;
	shl.b32 	%r1000, %r1, 5;
	and.b32  	%r1001, %r1000, 31744;
	mov.u32 	%r1002, _ZZN3cub18CUB_300001_SM_10006detail10radix_sort29DeviceRadixSortOnesweepKernelINS1_5radix10policy_hubImNS0_8NullTypeEyE10Policy1000ELNS0_9SortOrderE0EmS6_yiiNS1_21identity_decomposer_tEEEvPT5_SC_PT3_PKSD_PT1_PKSH_PT2_PKSL_T4_iiT6_E1s;
	add.s32 	%r1003, %r1002, %r1001;
	shr.u64 	%rd170, %rd409, %r492;
	cvt.u32.u64 	%r1005, %rd170;
	and.b32  	%r1006, %r1005, %r31;
	shl.b32 	%r1007, %r1006, 2;
	add.s32 	%r1008, %r1003, %r1007;
	atom.shared.add.u32 	%r1346, [%r1008], %r113;
$L__BB7_125:
	shfl.sync.idx.b32	%r1034|%p90, %r1346, %r112, 31, -1;
	add.s32 	%r116, %r113, %r1034;
	shr.u64 	%rd171, %rd410, %r492;
	cvt.u32.u64 	%r1036, %rd171;
	and.b32  	%r1031, %r1036, %r31;
	mov.b32 	%r1011, 1;
	// begin inline asm
	{
    .reg .pred p;
    and.b32 %r1009, %r1031, %r1011;    setp.ne.u32 p, %r1009, 0;
    vote.ballot.sync.b32 %r1009, p, 0xffffffff;
    @!p not.b32 %r1009, %r1009;
}

	// end inline asm
	mov.b32 	%r1014, 2;
	// begin inline asm
	{
    .reg .pred p;
    and.b32 %r1012, %r1031, %r1014;    setp.ne.u32 p, %r1012, 0;
    vote.ballot.sync.b32 %r1012, p, 0xffffffff;
    @!p not.b32 %r1012, %r1012;
}

	// end inline asm
	and.b32  	%r1037, %r1012, %r1009;
	mov.b32 	%r1017, 4;
	// begin inline asm
	{
    .reg .pred p;
    and.b32 %r1015, %r1031, %r1017;    setp.ne.u32 p, %r1015, 0;
    vote.ballot.sync.b32 %r1015, p, 0xffffffff;
    @!p not.b32 %r1015, %r1015;
}

	// end inline asm
	and.b32  	%r1038, %r1015, %r1037;
	mov.b32 	%r1020, 8;
	// begin inline asm
	{
    .reg .pred p;
    and.b32 %r1018, %r1031, %r1020;    setp.ne.u32 p, %r1018, 0;
    vote.ballot.sync.b32 %r1018, p, 0xffffffff;
    @!p not.b32 %r1018, %r1018;
}

	// end inline asm
	and.b32  	%r1039, %r1018, %r1038;
	mov.b32 	%r1023, 16;
	// begin inline asm
	{
    .reg .pred p;
    and.b32 %r1021, %r1031, %r1023;    setp.ne.u32 p, %r1021, 0;
    vote.ballot.sync.b32 %r1021, p, 0xffffffff;
    @!p not.b32 %r1021, %r1021;
}

	// end inline asm
	and.b32  	%r1040, %r1021, %r1039;
	mov.b32 	%r1026, 32;
	// begin inline asm
	{
    .reg .pred p;
    and.b32 %r1024, %r1031, %r1026;    setp.ne.u32 p, %r1024, 0;
    vote.ballot.sync.b32 %r1024, p, 0xffffffff;
    @!p not.b32 %r1024, %r1024;
}

	// end inline asm
	and.b32  	%r1041, %r1024, %r1040;
	mov.b32 	%r1029, 64;
	// begin inline asm
	{
    .reg .pred p;
    and.b32 %r1027, %r1031, %r1029;    setp.ne.u32 p, %r1027, 0;
    vote.ballot.sync.b32 %r1027, p, 0xffffffff;
    @!p not.b32 %r1027, %r1027;
}

	// end inline asm
	and.b32  	%r1042, %r1027, %r1041;
	mov.b32 	%r1032, 128;
	// begin inline asm
	{
    .reg .pred p;
    and.b32 %r1030, %r1031, %r1032;    setp.ne.u32 p, %r1030, 0;
    vote.ballot.sync.b32 %r1030, p, 0xffffffff;
    @!p not.b32 %r1030, %r1030;
}

	// end inline asm
	and.b32  	%r1043, %r1030, %r1042;
	clz.b32 	%r1044, %r1043;
	sub.s32 	%r117, 31, %r1044;
	and.b32  	%r1045, %r431, %r1043;
	popc.b32 	%r118, %r1045;
	setp.ne.s32 	%p91, %r140, %r117;
	mov.b32 	%r1347, 0;
	@%p91 bra 	$L__BB7_127;
	shl.b32 	%r1046, %r1, 5;
	and.b32  	%r1047, %r1046, 31744;
	mov.u32 	%r1048, _ZZN3cub18CUB_300001_SM_10006detail10radix_sort29DeviceRadixSortOnesweepKernelINS1_5radix10policy_hubImNS0_8NullTypeEyE10Policy1000ELNS0_9SortOrderE0EmS6_yiiNS1_21identity_decomposer_tEEEvPT5_SC_PT3_PKSD_PT1_PKSH_PT2_PKSL_T4_iiT6_E1s;
	add.s32 	%r1049, %r1048, %r1047;
	shr.u64 	%rd172, %rd410, %r492;
	cvt.u32.u64 	%r1051, %rd172;
	and.b32  	%r1052, %r1051, %r31;
	shl.b32 	%r1053, %r1052, 2;
	add.s32 	%r1054, %r1049, %r1053;
	atom.shared.add.u32 	%r1347, [%r1054], %r118;
$L__BB7_127:
	shfl.sync.idx.b32	%r1080|%p92, %r1347, %r117, 31, -1;
	add.s32 	%r121, %r118, %r1080;
	shr.u64 	%rd173, %rd411, %r492;
	cvt.u32.u64 	%r1082, %rd173;
	and.b32  	%r1077, %r1082, %r31;
	mov.b32 	%r1057, 1;
	// begin inline asm
	{
    .reg .pred p;
    and.b32 %r1055, %r1077, %r1057;    setp.ne.u32 p, %r1055, 0;
    vote.ballot.sync.b32 %r1055, p, 0xffffffff;
    @!p not.b32 %r1055, %r1055;
}

	// end inline asm
	mov.b32 	%r1060, 2;
	// begin inline asm
	{
    .reg .pred p;
    and.b32 %r1058, %r1077, %r1060;    setp.ne.u32 p, %r1058, 0;
    vote.ballot.sync.b32 %r1058, p, 0xffffffff;
    @!p not.b32 %r1058, %r1058;
}

	// end inline asm
	and.b32  	%r1083, %r1058, %r1055;
	mov.b32 	%r1063, 4;
	// begin inline asm
	{
    .reg .pred p;
    and.b32 %r1061, %r1077, %r1063;    setp.ne.u32 p, %r1061, 0;
    vote.ballot.sync.b32 %r1061, p, 0xffffffff;
    @!p not.b32 %r1061, %r1061;
}

	// end inline asm
	and.b32  	%r1084, %r1061, %r1083;
	mov.b32 	%r1066, 8;
	// begin inline asm
	{
    .reg .pred p;
    and.b32 %r1064, %r1077, %r1066;    setp.ne.u32 p, %r1064, 0;
    vote.ballot.sync.b32 %r1064, p, 0xffffffff;
    @!p not.b32 %r1064, %r1064;
}

	// end inline asm
	and.b32  	%r1085, %r1064, %r1084;
	mov.b32 	%r1069, 16;
	// begin inline asm
	{
    .reg .pred p;
    and.b32 %r1067, %r1077, %r1069;    setp.ne.u32 p, %r1067, 0;
    vote.ballot.sync.b32 %r1067, p, 0xffffffff;
    @!p not.b32 %r1067, %r1067;
}

	// end inline asm
	and.b32  	%r1086, %r1067, %r1085;
	mov.b32 	%r1072, 32;
	// begin inline asm
	{
    .reg .pred p;
    and.b32 %r1070, %r1077, %r1072;    setp.ne.u32 p, %r1070, 0;
    vote.ballot.sync.b32 %r1070, p, 0xffffffff;
    @!p not.b32 %r1070, %r1070;
}

	// end inline asm
	and.b32  	%r1087, %r1070, %r1086;
	mov.b32 	%r1075, 64;
	// begin inline asm
	{
    .reg .pred p;
    and.b32 %r1073, %r1077, %r1075;    setp.ne.u32 p, %r1073, 0;
    vote.ballot.sync.b32 %r1073, p, 0xffffffff;
    @!p not.b32 %r1073, %r1073;
}

	// end inline asm
	and.b32  	%r1088, %r1073, %r1087;
	mov.b32 	%r1078, 128;
	// begin inline asm
	{
    .reg .pred p;
    and.b32 %r1076, %r1077, %r1078;    setp.ne.u32 p, %r1076, 0;
    vote.ballot.sync.b32 %r1076, p, 0xffffffff;
    @!p not.b32 %r1076, %r1076;
}

	// end inline asm
	and.b32  	%r1089, %r1076, %r1088;
	clz.b32 	%r1090, %r1089;
	sub.s32 	%r122, 31, %r1090;
	and.b32  	%r1091, %r431, %r1089;
	popc.b32 	%r123, %r1091;
	setp.ne.s32 	%p93, %r140, %r122;
	mov.b32 	%r1348, 0;
	@%p93 bra 	$L__BB7_129;
	shl.b32 	%r1092, %r1, 5;
	and.b32  	%r1093, %r1092, 31744;
	mov.u32 	%r1094, _ZZN3cub18CUB_300001_SM_10006detail10radix_sort29DeviceRadixSortOnesweepKernelINS1_5radix10policy_hubImNS0_8NullTypeEyE10Policy1000ELNS0_9SortOrderE0EmS6_yiiNS1_21identity_decomposer_tEEEvPT5_SC_PT3_PKSD_PT1_PKSH_PT2_PKSL_T4_iiT6_E1s;
	add.s32 	%r1095, %r1094, %r1093;
	shr.u64 	%rd174, %rd411, %r492;
	cvt.u32.u64 	%r1097, %rd174;
	and.b32  	%r1098, %r1097, %r31;
	shl.b32 	%r1099, %r1098, 2;
	add.s32 	%r1100, %r1095, %r1099;
	atom.shared.add.u32 	%r1348, [%r1100], %r123;
$L__BB7_129:
	shfl.sync.idx.b32	%r1101|%p95, %r1348, %r122, 31, -1;
	add.s32 	%r1102, %r123, %r1101;
	bar.sync 	0;
	shl.b32 	%r1103, %r56, 3;
	mov.u32 	%r1104, _ZZN3cub18CUB_300001_SM_10006detail10radix_sort29DeviceRadixSortOnesweepKernelINS1_5radix10policy_hubImNS0_8NullTypeEyE10Policy1000ELNS0_9SortOrderE0EmS6_yiiNS1_21identity_decomposer_tEEEvPT5_SC_PT3_PKSD_PT1_PKSH_PT2_PKSL_T4_iiT6_E1s;
	add.s32 	%r1105, %r1104, %r1103;
	st.shared.u64 	[%r1105+-8], %rd397;
	shl.b32 	%r1106, %r61, 3;
	add.s32 	%r1107, %r1104, %r1106;
	st.shared.u64 	[%r1107+-8], %rd398;
	shl.b32 	%r1108, %r66, 3;
	add.s32 	%r1109, %r1104, %r1108;
	st.shared.u64 	[%r1109+-8], %rd399;
	shl.b32 	%r1110, %r71, 3;
	add.s32 	%r1111, %r1104, %r1110;
	st.shared.u64 	[%r1111+-8], %rd400;
	shl.b32 	%r1112, %r76, 3;
	add.s32 	%r1113, %r1104, %r1112;
	st.shared.u64 	[%r1113+-8], %rd401;
	shl.b32 	%r1114, %r81, 3;
	add.s32 	%r1115, %r1104, %r1114;
	st.shared.u64 	[%r1115+-8], %rd402;
	shl.b32 	%r1116, %r86, 3;
	add.s32 	%r1117, %r1104, %r1116;
	st.shared.u64 	[%r1117+-8], %rd403;
	shl.b32 	%r1118, %r91, 3;
	add.s32 	%r1119, %r1104, %r1118;
	st.shared.u64 	[%r1119+-8], %rd404;
	shl.b32 	%r1120, %r96, 3;
	add.s32 	%r1121, %r1104, %r1120;
	st.shared.u64 	[%r1121+-8], %rd405;
	shl.b32 	%r1122, %r101, 3;
	add.s32 	%r1123, %r1104, %r1122;
	st.shared.u64 	[%r1123+-8], %rd406;
	shl.b32 	%r1124, %r106, 3;
	add.s32 	%r1125, %r1104, %r1124;
	st.shared.u64 	[%r1125+-8], %rd407;
	shl.b32 	%r1126, %r111, 3;
	add.s32 	%r1127, %r1104, %r1126;
	st.shared.u64 	[%r1127+-8], %rd408;
	shl.b32 	%r1128, %r116, 3;
	add.s32 	%r1129, %r1104, %r1128;
	st.shared.u64 	[%r1129+-8], %rd409;
	shl.b32 	%r1130, %r121, 3;
	add.s32 	%r1131, %r1104, %r1130;
	st.shared.u64 	[%r1131+-8], %rd410;
	shl.b32 	%r1132, %r1102, 3;
	add.s32 	%r1133, %r1104, %r1132;
	st.shared.u64 	[%r1133+-8], %rd411;
	shl.b32 	%r1134, %r1, 3;
	add.s32 	%r1135, %r1104, %r1134;
	add.s32 	%r126, %r1135, 46080;
	@%p64 bra 	$L__BB7_137;
	ld.param.u64 	%rd381, [_ZN3cub18CUB_300001_SM_10006detail10radix_sort29DeviceRadixSortOnesweepKernelINS1_5radix10policy_hubImNS0_8NullTypeEyE10Policy1000ELNS0_9SortOrderE0EmS6_yiiNS1_21identity_decomposer_tEEEvPT5_SC_PT3_PKSD_PT1_PKSH_PT2_PKSL_T4_iiT6__param_3];
	cvta.to.global.u64 	%rd175, %rd381;
	shl.b64 	%rd176, %rd67, 3;
	add.s64 	%rd177, %rd175, %rd176;
	ld.global.u64 	%rd178, [%rd177];
	cvt.s64.s32 	%rd179, %r50;
	sub.s64 	%rd413, %rd178, %rd179;
	st.shared.u64 	[%r126], %rd413;
	setp.lt.s32 	%p96, %r4, 1;
	mov.u32 	%r1352, %r1329;
	@%p96 bra 	$L__BB7_136;
	mov.b32 	%r1350, -1;
	mov.u32 	%r1349, %r4;
	mov.u32 	%r1352, %r1329;
$L__BB7_132:
	ld.param.u64 	%rd374, [_ZN3cub18CUB_300001_SM_10006detail10radix_sort29DeviceRadixSortOnesweepKernelINS1_5radix10policy_hubImNS0_8NullTypeEyE10Policy1000ELNS0_9SortOrderE0EmS6_yiiNS1_21identity_decomposer_tEEEvPT5_SC_PT3_PKSD_PT1_PKSH_PT2_PKSL_T4_iiT6__param_0];
	add.s32 	%r130, %r1349, -1;
	shl.b32 	%r1137, %r130, 8;
	add.s32 	%r1138, %r1137, %r1;
	cvta.to.global.u64 	%rd180, %rd374;
	mul.wide.s32 	%rd181, %r1138, 4;
	add.s64 	%rd75, %rd180, %rd181;
$L__BB7_133:
	membar.cta;
	ld.volatile.global.u32 	%r131, [%rd75];
	setp.eq.s32 	%p97, %r131, 0;
	@%p97 bra 	$L__BB7_133;
	and.b32  	%r1139, %r131, 1073741823;
	add.s32 	%r1352, %r1139, %r1352;
	setp.gt.s32 	%p98, %r131, -1;
	vote.sync.ballot.b32 	%r1350, %p98, %r1350;
	setp.gt.u32 	%p100, %r1349, 1;
	and.pred  	%p101, %p98, %p100;
	mov.u32 	%r1349, %r130;
	@%p101 bra 	$L__BB7_132;
	ld.shared.u64 	%rd413, [%r126];
$L__BB7_136:
	ld.param.u64 	%rd375, [_ZN3cub18CUB_300001_SM_10006detail10radix_sort29DeviceRadixSortOnesweepKernelINS1_5radix10policy_hubImNS0_8NullTypeEyE10Policy1000ELNS0_9SortOrderE0EmS6_yiiNS1_21identity_decomposer_tEEEvPT5_SC_PT3_PKSD_PT1_PKSH_PT2_PKSL_T4_iiT6__param_0];
	or.b32  	%r1140, %r1352, -2147483648;
	cvta.to.global.u64 	%rd182, %rd375;
	shl.b32 	%r1141, %r4, 8;
	add.s32 	%r1142, %r1141, %r1;
	mul.wide.s32 	%rd183, %r1142, 4;
	add.s64 	%rd184, %rd182, %rd183;
	st.volatile.global.u32 	[%rd184], %r1140;
	sub.s32 	%r1143, %r1352, %r1329;
	cvt.s64.s32 	%rd185, %r1143;
	add.s64 	%rd186, %rd413, %rd185;
	st.shared.u64 	[%r126], %rd186;
$L__BB7_137:
	ld.param.u32 	%r1316, [_ZN3cub18CUB_300001_SM_10006detail10radix_sort29DeviceRadixSortOnesweepKernelINS1_5radix10policy_hubImNS0_8NullTypeEyE10Policy1000ELNS0_9SortOrderE0EmS6_yiiNS1_21identity_decomposer_tEEEvPT5_SC_PT3_PKSD_PT1_PKSH_PT2_PKSL_T4_iiT6__param_8];
	ld.param.u64 	%rd378, [_ZN3cub18CUB_300001_SM_10006detail10radix_sort29DeviceRadixSortOnesweepKernelINS1_5radix10policy_hubImNS0_8NullTypeEyE10Policy1000ELNS0_9SortOrderE0EmS6_yiiNS1_21identity_decomposer_tEEEvPT5_SC_PT3_PKSD_PT1_PKSH_PT2_PKSL_T4_iiT6__param_2];
	setp.gt.u32 	%p102, %r1, 255;
	mad.lo.s32 	%r135, %r4, 5760, 5760;
	setp.lt.s32 	%p103, %r135, %r1316;
	setp.eq.s64 	%p104, %rd378, 0;
	or.pred  	%p105, %p104, %p103;
	or.pred  	%p106, %p102, %p105;
	@%p106 bra 	$L__BB7_139;
	ld.param.u64 	%rd379, [_ZN3cub18CUB_300001_SM_10006detail10radix_sort29DeviceRadixSortOnesweepKernelINS1_5radix10policy_hubImNS0_8NullTypeEyE10Policy1000ELNS0_9SortOrderE0EmS6_yiiNS1_21identity_decomposer_tEEEvPT5_SC_PT3_PKSD_PT1_PKSH_PT2_PKSL_T4_iiT6__param_2];
	ld.shared.u64 	%rd187, [%r126];
	cvt.s64.s32 	%rd188, %r1329;
	cvt.s64.s32 	%rd189, %r50;
	add.s64 	%rd190, %rd189, %rd188;
	add.s64 	%rd191, %rd190, %rd187;
	cvta.to.global.u64 	%rd192, %rd379;
	shl.b64 	%rd193, %rd67, 3;
	add.s64 	%rd194, %rd192, %rd193;
	st.global.u64 	[%rd194], %rd191;
$L__BB7_139:
	ld.param.u32 	%r1317, [_ZN3cub18CUB_300001_SM_10006detail10radix_sort29DeviceRadixSortOnesweepKernelINS1_5radix10policy_hubImNS0_8NullTypeEyE10Policy1000ELNS0_9SortOrderE0EmS6_yiiNS1_21identity_decomposer_tEEEvPT5_SC_PT3_PKSD_PT1_PKSH_PT2_PKSL_T4_iiT6__param_8];
	setp.gt.s32 	%p107, %r135, %r1317;
	bar.sync 	0;
	@%p107 bra 	$L__BB7_141;
	ld.shared.u64 	%rd195, [%r126+-46080];
	shr.u64 	%rd196, %rd195, %r492;
	cvt.u32.u64 	%r1145, %rd196;
	and.b32  	%r1146, %r1145, %r31;
	shl.b32 	%r1147, %r1146, 3;
	add.s32 	%r1149, %r1104, 46080;
	add.s32 	%r1150, %r1149, %r1147;
	ld.shared.u64 	%rd197, [%r1150];
	add.s64 	%rd198, %rd197, %rd67;
	shl.b64 	%rd199, %rd198, 3;
	add.s64 	%rd200, %rd66, %rd199;
	st.global.u64 	[%rd200], %rd195;
	bar.warp.sync 	-1;
	ld.shared.u64 	%rd201, [%r126+-43008];
	shr.u64 	%rd202, %rd201, %r492;
	cvt.u32.u64 	%r1151, %rd202;
	and.b32  	%r1152, %r1151, %r31;
	shl.b32 	%r1153, %r1152, 3;
	add.s32 	%r1154, %r1149, %r1153;
	ld.shared.u64 	%rd203, [%r1154];
	add.s64 	%rd204, %rd203, %rd67;
	shl.b64 	%rd205, %rd204, 3;
	add.s64 	%rd206, %rd66, %rd205;
	st.global.u64 	[%rd206+3072], %rd201;
	bar.warp.sync 	-1;
	ld.shared.u64 	%rd207, [%r126+-39936];
	shr.u64 	%rd208, %rd207, %r492;
	cvt.u32.u64 	%r1155, %rd208;
	and.b32  	%r1156, %r1155, %r31;
	shl.b32 	%r1157, %r1156, 3;
	add.s32 	%r1158, %r1149, %r1157;
	ld.shared.u64 	%rd209, [%r1158];
	add.s64 	%rd210, %rd209, %rd67;
	shl.b64 	%rd211, %rd210, 3;
	add.s64 	%rd212, %rd66, %rd211;
	st.global.u64 	[%rd212+6144], %rd207;
	bar.warp.sync 	-1;
	ld.shared.u64 	%rd213, [%r126+-36864];
	shr.u64 	%rd214, %rd213, %r492;
	cvt.u32.u64 	%r1159, %rd214;
	and.b32  	%r1160, %r1159, %r31;
	shl.b32 	%r1161, %r1160, 3;
	add.s32 	%r1162, %r1149, %r1161;
	ld.shared.u64 	%rd215, [%r1162];
	add.s64 	%rd216, %rd215, %rd67;
	shl.b64 	%rd217, %rd216, 3;
	add.s64 	%rd218, %rd66, %rd217;
	st.global.u64 	[%rd218+9216], %rd213;
	bar.warp.sync 	-1;
	ld.shared.u64 	%rd219, [%r126+-33792];
	shr.u64 	%rd220, %rd219, %r492;
	cvt.u32.u64 	%r1163, %rd220;
	and.b32  	%r1164, %r1163, %r31;
	shl.b32 	%r1165, %r1164, 3;
	add.s32 	%r1166, %r1149, %r1165;
	ld.shared.u64 	%rd221, [%r1166];
	add.s64 	%rd222, %rd221, %rd67;
	shl.b64 	%rd223, %rd222, 3;
	add.s64 	%rd224, %rd66, %rd223;
	st.global.u64 	[%rd224+12288], %rd219;
	bar.warp.sync 	-1;
	ld.shared.u64 	%rd225, [%r126+-30720];
	shr.u64 	%rd226, %rd225, %r492;
	cvt.u32.u64 	%r1167, %rd226;
	and.b32  	%r1168, %r1167, %r31;
	shl.b32 	%r1169, %r1168, 3;
	add.s32 	%r1170, %r1149, %r1169;
	ld.shared.u64 	%rd227, [%r1170];
	add.s64 	%rd228, %rd227, %rd67;
	shl.b64 	%rd229, %rd228, 3;
	add.s64 	%rd230, %rd66, %rd229;
	st.global.u64 	[%rd230+15360], %rd225;
	bar.warp.sync 	-1;
	ld.shared.u64 	%rd231, [%r126+-27648];
	shr.u64 	%rd232, %rd231, %r492;
	cvt.u32.u64 	%r1171, %rd232;
	and.b32  	%r1172, %r1171, %r31;
	shl.b32 	%r1173, %r1172, 3;
	add.s32 	%r1174, %r1149, %r1173;
	ld.shared.u64 	%rd233, [%r1174];
	add.s64 	%rd234, %rd233, %rd67;
	shl.b64 	%rd235, %rd234, 3;
	add.s64 	%rd236, %rd66, %rd235;
	st.global.u64 	[%rd236+18432], %rd231;
	bar.warp.sync 	-1;
	ld.shared.u64 	%rd237, [%r126+-24576];
	shr.u64 	%rd238, %rd237, %r492;
	cvt.u32.u64 	%r1175, %rd238;
	and.b32  	%r1176, %r1175, %r31;
	shl.b32 	%r1177, %r1176, 3;
	add.s32 	%r1178, %r1149, %r1177;
	ld.shared.u64 	%rd239, [%r1178];
	add.s64 	%rd240, %rd239, %rd67;
	shl.b64 	%rd241, %rd240, 3;
	add.s64 	%rd242, %rd66, %rd241;
	st.global.u64 	[%rd242+21504], %rd237;
	bar.warp.sync 	-1;
	ld.shared.u64 	%rd243, [%r126+-21504];
	shr.u64 	%rd244, %rd243, %r492;
	cvt.u32.u64 	%r1179, %rd244;
	and.b32  	%r1180, %r1179, %r31;
	shl.b32 	%r1181, %r1180, 3;
	add.s32 	%r1182, %r1149, %r1181;
	ld.shared.u64 	%rd245, [%r1182];
	add.s64 	%rd246, %rd245, %rd67;
	shl.b64 	%rd247, %rd246, 3;
	add.s64 	%rd248, %rd66, %rd247;
	st.global.u64 	[%rd248+24576], %rd243;
	bar.warp.sync 	-1;
	ld.shared.u64 	%rd249, [%r126+-18432];
	shr.u64 	%rd250, %rd249, %r492;
	cvt.u32.u64 	%r1183, %rd250;
	and.b32  	%r1184, %r1183, %r31;
	shl.b32 	%r1185, %r1184, 3;
	add.s32 	%r1186, %r1149, %r1185;
	ld.shared.u64 	%rd251, [%r1186];
	add.s64 	%rd252, %rd251, %rd67;
	shl.b64 	%rd253, %rd252, 3;
	add.s64 	%rd254, %rd66, %rd253;
	st.global.u64 	[%rd254+27648], %rd249;
	bar.warp.sync 	-1;
	ld.shared.u64 	%rd255, [%r126+-15360];
	shr.u64 	%rd256, %rd255, %r492;
	cvt.u32.u64 	%r1187, %rd256;
	and.b32  	%r1188, %r1187, %r31;
	shl.b32 	%r1189, %r1188, 3;
	add.s32 	%r1190, %r1149, %r1189;
	ld.shared.u64 	%rd257, [%r1190];
	add.s64 	%rd258, %rd257, %rd67;
	shl.b64 	%rd259, %rd258, 3;
	add.s64 	%rd260, %rd66, %rd259;
	st.global.u64 	[%rd260+30720], %rd255;
	bar.warp.sync 	-1;
	ld.shared.u64 	%rd261, [%r126+-12288];
	shr.u64 	%rd262, %rd261, %r492;
	cvt.u32.u64 	%r1191, %rd262;
	and.b32  	%r1192, %r1191, %r31;
	shl.b32 	%r1193, %r1192, 3;
	add.s32 	%r1194, %r1149, %r1193;
	ld.shared.u64 	%rd263, [%r1194];
	add.s64 	%rd264, %rd263, %rd67;
	shl.b64 	%rd265, %rd264, 3;
	add.s64 	%rd266, %rd66, %rd265;
	st.global.u64 	[%rd266+33792], %rd261;
	bar.warp.sync 	-1;
	ld.shared.u64 	%rd267, [%r126+-9216];
	shr.u64 	%rd268, %rd267, %r492;
	cvt.u32.u64 	%r1195, %rd268;
	and.b32  	%r1196, %r1195, %r31;
	shl.b32 	%r1197, %r1196, 3;
	add.s32 	%r1198, %r1149, %r1197;
	ld.shared.u64 	%rd269, [%r1198];
	add.s64 	%rd270, %rd269, %rd67;
	shl.b64 	%rd271, %rd270, 3;
	add.s64 	%rd272, %rd66, %rd271;
	st.global.u64 	[%rd272+36864], %rd267;
	bar.warp.sync 	-1;
	ld.shared.u64 	%rd273, [%r126+-6144];
	shr.u64 	%rd274, %rd273, %r492;
	cvt.u32.u64 	%r1199, %rd274;
	and.b32  	%r1200, %r1199, %r31;
	shl.b32 	%r1201, %r1200, 3;
	add.s32 	%r1202, %r1149, %r1201;
	ld.shared.u64 	%rd275, [%r1202];
	add.s64 	%rd276, %rd275, %rd67;
	shl.b64 	%rd277, %rd276, 3;
	add.s64 	%rd278, %rd66, %rd277;
	st.global.u64 	[%rd278+39936], %rd273;
	bar.warp.sync 	-1;
	ld.shared.u64 	%rd279, [%r126+-3072];
	shr.u64 	%rd280, %rd279, %r492;
	cvt.u32.u64 	%r1203, %rd280;
	and.b32  	%r1204, %r1203, %r31;
	shl.b32 	%r1205, %r1204, 3;
	add.s32 	%r1206, %r1149, %r1205;
	ld.shared.u64 	%rd281, [%r1206];
	add.s64 	%rd282, %rd281, %rd67;
	shl.b64 	%rd283, %rd282, 3;
	add.s64 	%rd284, %rd66, %rd283;
	st.global.u64 	[%rd284+43008], %rd279;
	bar.warp.sync 	-1;
	bra.uni 	$L__BB7_172;
$L__BB7_141:
	ld.param.u32 	%r1318, [_ZN3cub18CUB_300001_SM_10006detail10radix_sort29DeviceRadixSortOnesweepKernelINS1_5radix10policy_hubImNS0_8NullTypeEyE10Policy1000ELNS0_9SortOrderE0EmS6_yiiNS1_21identity_decomposer_tEEEvPT5_SC_PT3_PKSD_PT1_PKSH_PT2_PKSL_T4_iiT6__param_8];
	mad.lo.s32 	%r136, %r4, -5760, %r1318;
	setp.ge.s32 	%p108, %r1, %r136;
	@%p108 bra 	$L__BB7_143;
	ld.shared.u64 	%rd285, [%r126+-46080];
	shr.u64 	%rd286, %rd285, %r492;
	cvt.u32.u64 	%r1208, %rd286;
	and.b32  	%r1209, %r1208, %r31;
	shl.b32 	%r1210, %r1209, 3;
	add.s32 	%r1212, %r1104, %r1210;
	ld.shared.u64 	%rd287, [%r1212+46080];
	add.s64 	%rd288, %rd287, %rd67;
	shl.b64 	%rd289, %rd288, 3;
	add.s64 	%rd290, %rd66, %rd289;
	st.global.u64 	[%rd290], %rd285;
$L__BB7_143:
	bar.warp.sync 	-1;
	add.s32 	%r1213, %r1, 384;
	setp.ge.s32 	%p109, %r1213, %r136;
	@%p109 bra 	$L__BB7_145;
	ld.shared.u64 	%rd291, [%r126+-43008];
	shr.u64 	%rd292, %rd291, %r492;
	cvt.u32.u64 	%r1215, %rd292;
	and.b32  	%r1216, %r1215, %r31;
	shl.b32 	%r1217, %r1216, 3;
	add.s32 	%r1219, %r1104, %r1217;
	ld.shared.u64 	%rd293, [%r1219+46080];
	add.s64 	%rd294, %rd293, %rd67;
	shl.b64 	%rd295, %rd294, 3;
	add.s64 	%rd296, %rd66, %rd295;
	st.global.u64 	[%rd296+3072], %rd291;
$L__BB7_145:
	bar.warp.sync 	-1;
	add.s32 	%r1220, %r1, 768;
	setp.ge.s32 	%p110, %r1220, %r136;
	@%p110 bra 	$L__BB7_147;
	ld.shared.u64 	%rd297, [%r126+-39936];
	shr.u64 	%rd298, %rd297, %r492;
	cvt.u32.u64 	%r1222, %rd298;
	and.b32  	%r1223, %r1222, %r31;
	shl.b32 	%r1224, %r1223, 3;
	add.s32 	%r1226, %r1104, %r1224;
	ld.shared.u64 	%rd299, [%r1226+46080];
	add.s64 	%rd300, %rd299, %rd67;
	shl.b64 	%rd301, %rd300, 3;
	add.s64 	%rd302, %rd66, %rd301;
	st.global.u64 	[%rd302+6144], %rd297;
$L__BB7_147:
	bar.warp.sync 	-1;
	add.s32 	%r1227, %r1, 1152;
	setp.ge.s32 	%p111, %r1227, %r136;
	@%p111 bra 	$L__BB7_149;
	ld.shared.u64 	%rd303, [%r126+-36864];
	shr.u64 	%rd304, %rd303, %r492;
	cvt.u32.u64 	%r1229, %rd304;
	and.b32  	%r1230, %r1229, %r31;
	shl.b32 	%r1231, %r1230, 3;
	add.s32 	%r1233, %r1104, %r1231;
	ld.shared.u64 	%rd305, [%r1233+46080];
	add.s64 	%rd306, %rd305, %rd67;
	shl.b64 	%rd307, %rd306, 3;
	add.s64 	%rd308, %rd66, %rd307;
	st.global.u64 	[%rd308+9216], %rd303;
$L__BB7_149:
	bar.warp.sync 	-1;
	add.s32 	%r1234, %r1, 1536;
	setp.ge.s32 	%p112, %r1234, %r136;
	@%p112 bra 	$L__BB7_151;
	ld.shared.u64 	%rd309, [%r126+-33792];
	shr.u64 	%rd310, %rd309, %r492;
	cvt.u32.u64 	%r1236, %rd310;
	and.b32  	%r1237, %r1236, %r31;
	shl.b32 	%r1238, %r1237, 3;
	add.s32 	%r1240, %r1104, %r1238;
	ld.shared.u64 	%rd311, [%r1240+46080];
	add.s64 	%rd312, %rd311, %rd67;
	shl.b64 	%rd313, %rd312, 3;
	add.s64 	%rd314, %rd66, %rd313;
	st.global.u64 	[%rd314+12288], %rd309;
$L__BB7_151:
	bar.warp.sync 	-1;
	add.s32 	%r1241, %r1, 1920;
	setp.ge.s32 	%p113, %r1241, %r136;
	@%p113 bra 	$L__BB7_153;
	ld.shared.u64 	%rd315, [%r126+-30720];
	shr.u64 	%rd316, %rd315, %r492;
	cvt.u32.u64 	%r1243, %rd316;
	and.b32  	%r1244, %r1243, %r31;
	shl.b32 	%r1245, %r1244, 3;
	add.s32 	%r1247, %r1104, %r1245;
	ld.shared.u64 	%rd317, [%r1247+46080];
	add.s64 	%rd318, %rd317, %rd67;
	shl.b64 	%rd319, %rd318, 3;
	add.s64 	%rd320, %rd66, %rd319;
	st.global.u64 	[%rd320+15360], %rd315;
$L__BB7_153:
	bar.warp.sync 	-1;
	add.s32 	%r1248, %r1, 2304;
	setp.ge.s32 	%p114, %r1248, %r136;
	@%p114 bra 	$L__BB7_155;
	ld.shared.u64 	%rd321, [%r126+-27648];
	shr.u64 	%rd322, %rd321, %r492;
	cvt.u32.u64 	%r1250, %rd322;
	and.b32  	%r1251, %r1250, %r31;
	shl.b32 	%r1252, %r1251, 3;
	add.s32 	%r1254, %r1104, %r1252;
	ld.shared.u64 	%rd323, [%r1254+46080];
	add.s64 	%rd324, %rd323, %rd67;
	shl.b64 	%rd325, %rd324, 3;
	add.s64 	%rd326, %rd66, %rd325;
	st.global.u64 	[%rd326+18432], %rd321;
$L__BB7_155:
	bar.warp.sync 	-1;
	add.s32 	%r1255, %r1, 2688;
	setp.ge.s32 	%p115, %r1255, %r136;
	@%p115 bra 	$L__BB7_157;
	ld.shared.u64 	%rd327, [%r126+-24576];
	shr.u64 	%rd328, %rd327, %r492;
	cvt.u32.u64 	%r1257, %rd328;
	and.b32  	%r1258, %r1257, %r31;
	shl.b32 	%r1259, %r1258, 3;
	add.s32 	%r1261, %r1104, %r1259;
	ld.shared.u64 	%rd329, [%r1261+46080];
	add.s64 	%rd330, %rd329, %rd67;
	shl.b64 	%rd331, %rd330, 3;
	add.s64 	%rd332, %rd66, %rd331;
	st.global.u64 	[%rd332+21504], %rd327;
$L__BB7_157:
	bar.warp.sync 	-1;
	or.b32  	%r1262, %r1, 3072;
	setp.ge.s32 	%p116, %r1262, %r136;
	@%p116 bra 	$L__BB7_159;
	ld.shared.u64 	%rd333, [%r126+-21504];
	shr.u64 	%rd334, %rd333, %r492;
	cvt.u32.u64 	%r1264, %rd334;
	and.b32  	%r1265, %r1264, %r31;
	shl.b32 	%r1266, %r1265, 3;
	add.s32 	%r1268, %r1104, %r1266;
	ld.shared.u64 	%rd335, [%r1268+46080];
	add.s64 	%rd336, %rd335, %rd67;
	shl.b64 	%rd337, %rd336, 3;
	add.s64 	%rd338, %rd66, %rd337;
	st.global.u64 	[%rd338+24576], %rd333;
$L__BB7_159:
	bar.warp.sync 	-1;
	add.s32 	%r1269, %r1, 3456;
	setp.ge.s32 	%p117, %r1269, %r136;
	@%p117 bra 	$L__BB7_161;
	ld.shared.u64 	%rd339, [%r126+-18432];
	shr.u64 	%rd340, %rd339, %r492;
	cvt.u32.u64 	%r1271, %rd340;
	and.b32  	%r1272, %r1271, %r31;
	shl.b32 	%r1273, %r1272, 3;
	add.s32 	%r1275, %r1104, %r1273;
	ld.shared.u64 	%rd341, [%r1275+46080];
	add.s64 	%rd342, %rd341, %rd67;
	shl.b64 	%rd343, %rd342, 3;
	add.s64 	%rd344, %rd66, %rd343;
	st.global.u64 	[%rd344+27648], %rd339;
$L__BB7_161:
	bar.warp.sync 	-1;
	add.s32 	%r1276, %r1, 3840;
	setp.ge.s32 	%p118, %r1276, %r136;
	@%p118 bra 	$L__BB7_163;
	ld.shared.u64 	%rd345, [%r126+-15360];
	shr.u64 	%rd346, %rd345, %r492;
	cvt.u32.u64 	%r1278, %rd346;
	and.b32  	%r1279, %r1278, %r31;
	shl.b32 	%r1280, %r1279, 3;
	add.s32 	%r1282, %r1104, %r1280;
	ld.shared.u64 	%rd347, [%r1282+46080];
	add.s64 	%rd348, %rd347, %rd67;
	shl.b64 	%rd349, %rd348, 3;
	add.s64 	%rd350, %rd66, %rd349;
	st.global.u64 	[%rd350+30720], %rd345;
$L__BB7_163:
	bar.warp.sync 	-1;
	add.s32 	%r1283, %r1, 4224;
	setp.ge.s32 	%p119, %r1283, %r136;
	@%p119 bra 	$L__BB7_165;
	ld.shared.u64 	%rd351, [%r126+-12288];
	shr.u64 	%rd352, %rd351, %r492;
	cvt.u32.u64 	%r1285, %rd352;
	and.b32  	%r1286, %r1285, %r31;
	shl.b32 	%r1287, %r1286, 3;
	add.s32 	%r1289, %r1104, %r1287;
	ld.shared.u64 	%rd353, [%r1289+46080];
	add.s64 	%rd354, %rd353, %rd67;
	shl.b64 	%rd355, %rd354, 3;
	add.s64 	%rd356, %rd66, %rd355;
	st.global.u64 	[%rd356+33792], %rd351;
$L__BB7_165:
	bar.warp.sync 	-1;
	add.s32 	%r1290, %r1, 4608;
	setp.ge.s32 	%p120, %r1290, %r136;
	@%p120 bra 	$L__BB7_167;
	ld.shared.u64 	%rd357, [%r126+-9216];
	shr.u64 	%rd358, %rd357, %r492;
	cvt.u32.u64 	%r1292, %rd358;
	and.b32  	%r1293, %r1292, %r31;
	shl.b32 	%r1294, %r1293, 3;
	add.s32 	%r1296, %r1104, %r1294;
	ld.shared.u64 	%rd359, [%r1296+46080];
	add.s64 	%rd360, %rd359, %rd67;
	shl.b64 	%rd361, %rd360, 3;
	add.s64 	%rd362, %rd66, %rd361;
	st.global.u64 	[%rd362+36864], %rd357;
$L__BB7_167:
	bar.warp.sync 	-1;
	add.s32 	%r1297, %r1, 4992;
	setp.ge.s32 	%p121, %r1297, %r136;
	@%p121 bra 	$L__BB7_169;
	ld.shared.u64 	%rd363, [%r126+-6144];
	shr.u64 	%rd364, %rd363, %r492;
	cvt.u32.u64 	%r1299, %rd364;
	and.b32  	%r1300, %r1299, %r31;
	shl.b32 	%r1301, %r1300, 3;
	add.s32 	%r1303, %r1104, %r1301;
	ld.shared.u64 	%rd365, [%r1303+46080];
	add.s64 	%rd366, %rd365, %rd67;
	shl.b64 	%rd367, %rd366, 3;
	add.s64 	%rd368, %rd66, %rd367;
	st.global.u64 	[%rd368+39936], %rd363;
$L__BB7_169:
	bar.warp.sync 	-1;
	add.s32 	%r1304, %r1, 5376;
	ld.shared.u64 	%rd78, [%r126+-3072];
	shr.u64 	%rd369, %rd78, %r492;
	cvt.u32.u64 	%r1306, %rd369;
	and.b32  	%r1307, %r1306, %r31;
	shl.b32 	%r1308, %r1307, 3;
	add.s32 	%r1310, %r1104, %r1308;
	ld.shared.u64 	%rd370, [%r1310+46080];
	add.s64 	%rd79, %rd370, %rd67;
	setp.ge.s32 	%p122, %r1304, %r136;
	@%p122 bra 	$L__BB7_171;
	shl.b64 	%rd371, %rd79, 3;
	add.s64 	%rd372, %rd66, %rd371;
	st.global.u64 	[%rd372+43008], %rd78;
$L__BB7_171:
	bar.warp.sync 	-1;
$L__BB7_172:
	ret;

}
	// .globl	_ZN11circles_gpu24get_touched_tiles_kernelEPjiPKfS2_S2_ii
.visible .entry _ZN11circles_gpu24get_touched_tiles_kernelEPjiPKfS2_S2_ii(
	.param .u64 .ptr .align 1 _ZN11circles_gpu24get_touched_tiles_kernelEPjiPKfS2_S2_ii_param_0,
	.param .u32 _ZN11circles_gpu24get_touched_tiles_kernelEPjiPKfS2_S2_ii_param_1,
	.param .u64 .ptr .align 1 _ZN11circles_gpu24get_touched_tiles_kernelEPjiPKfS2_S2_ii_param_2,
	.param .u64 .ptr .align 1 _ZN11circles_gpu24get_touched_tiles_kernelEPjiPKfS2_S2_ii_param_3,
	.param .u64 .ptr .align 1 _ZN11circles_gpu24get_touched_tiles_kernelEPjiPKfS2_S2_ii_param_4,
	.param .u32 _ZN11circles_gpu24get_touched_tiles_kernelEPjiPKfS2_S2_ii_param_5,
	.param .u32 _ZN11circles_gpu24get_touched_tiles_kernelEPjiPKfS2_S2_ii_param_6
)
{
	.reg .pred 	%p<2>;
	.reg .b32 	%r<19>;
	.reg .b32 	%f<8>;
	.reg .b64 	%rd<14>;

	ld.param.u64 	%rd1, [_ZN11circles_gpu24get_touched_tiles_kernelEPjiPKfS2_S2_ii_param_0];
	ld.param.u32 	%r2, [_ZN11circles_gpu24get_touched_tiles_kernelEPjiPKfS2_S2_ii_param_1];
	ld.param.u64 	%rd2, [_ZN11circles_gpu24get_touched_tiles_kernelEPjiPKfS2_S2_ii_param_2];
	ld.param.u64 	%rd3, [_ZN11circles_gpu24get_touched_tiles_kernelEPjiPKfS2_S2_ii_param_3];
	ld.param.u64 	%rd4, [_ZN11circles_gpu24get_touched_tiles_kernelEPjiPKfS2_S2_ii_param_4];
	mov.u32 	%r3, %ctaid.x;
	mov.u32 	%r4, %ntid.x;
	mov.u32 	%r5, %tid.x;
	mad.lo.s32 	%r1, %r3, %r4, %r5;
	setp.ge.u32 	%p1, %r1, %r2;
	@%p1 bra 	$L__BB8_2;
	cvta.to.global.u64 	%rd5, %rd2;
	cvta.to.global.u64 	%rd6, %rd3;
	cvta.to.global.u64 	%rd7, %rd4;
	cvta.to.global.u64 	%rd8, %rd1;
	mul.wide.u32 	%rd9, %r1, 4;
	add.s64 	%rd10, %rd5, %rd9;
	ld.global.f32 	%f1, [%rd10];
	add.s64 	%rd11, %rd6, %rd9;
	ld.global.f32 	%f2, [%rd11];
	add.s64 	%rd12, %rd7, %rd9;
	ld.global.f32 	%f3, [%rd12];
	sub.f32 	%f4, %f1, %f3;
	cvt.rzi.u32.f32 	%r6, %f4;
	add.f32 	%f5, %f1, %f3;
	cvt.rzi.u32.f32 	%r7, %f5;
	sub.f32 	%f6, %f2, %f3;
	cvt.rzi.u32.f32 	%r8, %f6;
	add.f32 	%f7, %f2, %f3;
	cvt.rzi.u32.f32 	%r9, %f7;
	shr.u32 	%r10, %r6, 4;
	shr.u32 	%r11, %r7, 4;
	shr.u32 	%r12, %r8, 4;
	shr.u32 	%r13, %r9, 4;
	sub.s32 	%r14, %r11, %r10;
	sub.s32 	%r15, %r13, %r12;
	mad.lo.s32 	%r16, %r15, %r14, %r15;
	add.s32 	%r17, %r14, %r16;
	add.s32 	%r18, %r17, 1;
	add.s64 	%rd13, %rd8, %rd9;
	st.global.u32 	[%rd13], %r18;
$L__BB8_2:
	ret;

}
	// .globl	_ZN11circles_gpu20get_tile_circle_keysEPmiiPKfS2_S2_iiPjS3_
.visible .entry _ZN11circles_gpu20get_tile_circle_keysEPmiiPKfS2_S2_iiPjS3_(
	.param .u64 .ptr .align 1 _ZN11circles_gpu20get_tile_circle_keysEPmiiPKfS2_S2_iiPjS3__param_0,
	.param .u32 _ZN11circles_gpu20get_tile_circle_keysEPmiiPKfS2_S2_iiPjS3__param_1,
	.param .u32 _ZN11circles_gpu20get_tile_circle_keysEPmiiPKfS2_S2_iiPjS3__param_2,
	.param .u64 .ptr .align 1 _ZN11circles_gpu20get_tile_circle_keysEPmiiPKfS2_S2_iiPjS3__param_3,
	.param .u64 .ptr .align 1 _ZN11circles_gpu20get_tile_circle_keysEPmiiPKfS2_S2_iiPjS3__param_4,
	.param .u64 .ptr .align 1 _ZN11circles_gpu20get_tile_circle_keysEPmiiPKfS2_S2_iiPjS3__param_5,
	.param .u32 _ZN11circles_gpu20get_tile_circle_keysEPmiiPKfS2_S2_iiPjS3__param_6,
	.param .u32 _ZN11circles_gpu20get_tile_circle_keysEPmiiPKfS2_S2_iiPjS3__param_7,
	.param .u64 .ptr .align 1 _ZN11circles_gpu20get_tile_circle_keysEPmiiPKfS2_S2_iiPjS3__param_8,
	.param .u64 .ptr .align 1 _ZN11circles_gpu20get_tile_circle_keysEPmiiPKfS2_S2_iiPjS3__param_9
)
{
	.reg .pred 	%p<11>;
	.reg .b32 	%r<95>;
	.reg .b32 	%f<8>;
	.reg .b64 	%rd<53>;

	ld.param.u64 	%rd7, [_ZN11circles_gpu20get_tile_circle_keysEPmiiPKfS2_S2_iiPjS3__param_0];
	ld.param.u32 	%r52, [_ZN11circles_gpu20get_tile_circle_keysEPmiiPKfS2_S2_iiPjS3__param_1];
	ld.param.u64 	%rd3, [_ZN11circles_gpu20get_tile_circle_keysEPmiiPKfS2_S2_iiPjS3__param_3];
	ld.param.u64 	%rd4, [_ZN11circles_gpu20get_tile_circle_keysEPmiiPKfS2_S2_iiPjS3__param_4];
	ld.param.u64 	%rd5, [_ZN11circles_gpu20get_tile_circle_keysEPmiiPKfS2_S2_iiPjS3__param_5];
	ld.param.u32 	%r51, [_ZN11circles_gpu20get_tile_circle_keysEPmiiPKfS2_S2_iiPjS3__param_6];
	ld.param.u64 	%rd6, [_ZN11circles_gpu20get_tile_circle_keysEPmiiPKfS2_S2_iiPjS3__param_9];
	cvta.to.global.u64 	%rd1, %rd7;
	mov.u32 	%r53, %ctaid.x;
	mov.u32 	%r54, %ntid.x;
	mov.u32 	%r55, %tid.x;
	mad.lo.s32 	%r1, %r53, %r54, %r55;
	setp.ge.u32 	%p1, %r1, %r52;
	@%p1 bra 	$L__BB9_16;
	cvta.to.global.u64 	%rd8, %rd3;
	cvta.to.global.u64 	%rd9, %rd4;
	cvta.to.global.u64 	%rd10, %rd5;
	cvt.u64.u32 	%rd2, %r1;
	mul.wide.u32 	%rd11, %r1, 4;
	add.s64 	%rd12, %rd8, %rd11;
	ld.global.f32 	%f1, [%rd12];
	add.s64 	%rd13, %rd9, %rd11;
	ld.global.f32 	%f2, [%rd13];
	add.s64 	%rd14, %rd10, %rd11;
	ld.global.f32 	%f3, [%rd14];
	sub.f32 	%f4, %f1, %f3;
	cvt.rzi.u32.f32 	%r57, %f4;
	add.f32 	%f5, %f1, %f3;
	cvt.rzi.u32.f32 	%r58, %f5;
	sub.f32 	%f6, %f2, %f3;
	cvt.rzi.u32.f32 	%r59, %f6;
	add.f32 	%f7, %f2, %f3;
	cvt.rzi.u32.f32 	%r60, %f7;
	shr.u32 	%r79, %r57, 4;
	shr.u32 	%r3, %r58, 4;
	shr.u32 	%r4, %r59, 4;
	shr.u32 	%r5, %r60, 4;
	setp.eq.s32 	%p2, %r1, 0;
	mov.b32 	%r94, 0;
	@%p2 bra 	$L__BB9_3;
	add.s32 	%r61, %r1, -1;
	cvta.to.global.u64 	%rd15, %rd6;
	mul.wide.u32 	%rd16, %r61, 4;
	add.s64 	%rd17, %rd15, %rd16;
	ld.global.u32 	%r94, [%rd17];
$L__BB9_3:
	setp.gt.u32 	%p3, %r79, %r3;
	@%p3 bra 	$L__BB9_16;
	shr.s32 	%r62, %r51, 31;
	shr.u32 	%r63, %r62, 28;
	add.s32 	%r64, %r51, %r63;
	shr.s32 	%r8, %r64, 4;
	sub.s32 	%r9, %r5, %r4;
	add.s32 	%r65, %r9, 1;
	and.b32  	%r10, %r65, 3;
	and.b32  	%r11, %r65, 1;
	mul.lo.s32 	%r16, %r8, %r4;
	add.s32 	%r12, %r16, %r8;
	shl.b32 	%r13, %r8, 2;
	add.s32 	%r66, %r4, 2;
	mul.lo.s32 	%r14, %r8, %r66;
	add.s32 	%r67, %r4, 3;
	mul.lo.s32 	%r15, %r8, %r67;
	and.b32  	%r68, %r65, -4;
	neg.s32 	%r17, %r68;
$L__BB9_5:
	mov.u32 	%r18, %r79;
	setp.lt.u32 	%p4, %r5, %r4;
	@%p4 bra 	$L__BB9_15;
	setp.lt.u32 	%p5, %r9, 3;
	mov.u32 	%r92, %r4;
	@%p5 bra 	$L__BB9_10;
	add.s32 	%r86, %r12, %r18;
	add.s32 	%r85, %r14, %r18;
	add.s32 	%r84, %r15, %r18;
	add.s32 	%r83, %r16, %r18;
	add.s32 	%r82, %r94, 1;
	mov.u32 	%r81, %r17;
	mov.u32 	%r92, %r4;
$L__BB9_8:
	.pragma "nounroll";
	add.s32 	%r70, %r82, -1;
	cvt.u64.u32 	%rd18, %r83;
	shl.b64 	%rd19, %rd18, 32;
	or.b64  	%rd20, %rd19, %rd2;
	mul.wide.u32 	%rd21, %r70, 8;
	add.s64 	%rd22, %rd1, %rd21;
	st.global.u64 	[%rd22], %rd20;
	add.s32 	%r71, %r82, 2;
	cvt.u64.u32 	%rd23, %r86;
	shl.b64 	%rd24, %rd23, 32;
	or.b64  	%rd25, %rd24, %rd2;
	mul.wide.u32 	%rd26, %r82, 8;
	add.s64 	%rd27, %rd1, %rd26;
	st.global.u64 	[%rd27], %rd25;
	add.s32 	%r72, %r82, 1;
	cvt.u64.u32 	%rd28, %r85;
	shl.b64 	%rd29, %rd28, 32;
	or.b64  	%rd30, %rd29, %rd2;
	mul.wide.u32 	%rd31, %r72, 8;
	add.s64 	%rd32, %rd1, %rd31;
	st.global.u64 	[%rd32], %rd30;
	cvt.u64.u32 	%rd33, %r84;
	shl.b64 	%rd34, %rd33, 32;
	or.b64  	%rd35, %rd34, %rd2;
	mul.wide.u32 	%rd36, %r71, 8;
	add.s64 	%rd37, %rd1, %rd36;
	st.global.u64 	[%rd37], %rd35;
	add.s32 	%r92, %r92, 4;
	add.s32 	%r86, %r86, %r13;
	add.s32 	%r85, %r85, %r13;
	add.s32 	%r84, %r84, %r13;
	add.s32 	%r83, %r83, %r13;
	add.s32 	%r82, %r82, 4;
	add.s32 	%r81, %r81, 4;
	setp.ne.s32 	%p6, %r81, 0;
	@%p6 bra 	$L__BB9_8;
	add.s32 	%r94, %r82, -1;
$L__BB9_10:
	setp.eq.s32 	%p7, %r10, 0;
	@%p7 bra 	$L__BB9_15;
	setp.eq.s32 	%p8, %r10, 1;
	@%p8 bra 	$L__BB9_13;
	mad.lo.s32 	%r74, %r92, %r8, %r18;
	cvt.u64.u32 	%rd38, %r74;
	shl.b64 	%rd39, %rd38, 32;
	or.b64  	%rd40, %rd39, %rd2;
	mul.wide.u32 	%rd41, %r94, 8;
	add.s64 	%rd42, %rd1, %rd41;
	st.global.u64 	[%rd42], %rd40;
	add.s32 	%r75, %r94, 1;
	add.s32 	%r76, %r74, %r8;
	cvt.u64.u32 	%rd43, %r76;
	shl.b64 	%rd44, %rd43, 32;
	or.b64  	%rd45, %rd44, %rd2;
	mul.wide.u32 	%rd46, %r75, 8;
	add.s64 	%rd47, %rd1, %rd46;
	st.global.u64 	[%rd47], %rd45;
	add.s32 	%r94, %r94, 2;
	add.s32 	%r92, %r92, 2;
$L__BB9_13:
	setp.eq.s32 	%p9, %r11, 0;
	@%p9 bra 	$L__BB9_15;
	mad.lo.s32 	%r77, %r92, %r8, %r18;
	cvt.u64.u32 	%rd48, %r77;
	shl.b64 	%rd49, %rd48, 32;
	or.b64  	%rd50, %rd49, %rd2;
	mul.wide.u32 	%rd51, %r94, 8;
	add.s64 	%rd52, %rd1, %rd51;
	st.global.u64 	[%rd52], %rd50;
	add.s32 	%r94, %r94, 1;
$L__BB9_15:
	add.s32 	%r79, %r18, 1;
	setp.ne.s32 	%p10, %r18, %r3;
	@%p10 bra 	$L__BB9_5;
$L__BB9_16:
	ret;

}
	// .globl	_ZN11circles_gpu20identify_tile_rangesEiPmP5uint2
.visible .entry _ZN11circles_gpu20identify_tile_rangesEiPmP5uint2(
	.param .u32 _ZN11circles_gpu20identify_tile_rangesEiPmP5uint2_param_0,
	.param .u64 .ptr .align 1 _ZN11circles_gpu20identify_tile_rangesEiPmP5uint2_param_1,
	.param .u64 .ptr .align 1 _ZN11circles_gpu20identify_tile_rangesEiPmP5uint2_param_2
)
{
	.reg .pred 	%p<5>;
	.reg .b32 	%r<8>;
	.reg .b64 	%rd<15>;

	ld.param.u32 	%r2, [_ZN11circles_gpu20identify_tile_rangesEiPmP5uint2_param_0];
	ld.param.u64 	%rd6, [_ZN11circles_gpu20identify_tile_rangesEiPmP5uint2_param_1];
	ld.param.u64 	%rd7, [_ZN11circles_gpu20identify_tile_rangesEiPmP5uint2_param_2];
	cvta.to.global.u64 	%rd1, %rd7;
	mov.u32 	%r3, %ctaid.x;
	mov.u32 	%r4, %ntid.x;
	mov.u32 	%r5, %tid.x;
	mad.lo.s32 	%r1, %r3, %r4, %r5;
	setp.ge.s32 	%p1, %r1, %r2;
	@%p1 bra 	$L__BB10_7;
	cvta.to.global.u64 	%rd8, %rd6;
	mul.wide.s32 	%rd9, %r1, 8;
	add.s64 	%rd2, %rd8, %rd9;
	ld.global.u64 	%rd10, [%rd2];
	shr.u64 	%rd3, %rd10, 32;
	setp.ne.s32 	%p2, %r1, 0;
	shl.b64 	%rd11, %rd3, 3;
	add.s64 	%rd4, %rd1, %rd11;
	@%p2 bra 	$L__BB10_3;
	mov.b32 	%r6, 0;
	st.global.u32 	[%rd4], %r6;
	bra.uni 	$L__BB10_5;
$L__BB10_3:
	ld.global.u64 	%rd12, [%rd2+-8];
	shr.u64 	%rd5, %rd12, 32;
	setp.eq.s64 	%p3, %rd3, %rd5;
	@%p3 bra 	$L__BB10_5;
	shl.b64 	%rd13, %rd5, 3;
	add.s64 	%rd14, %rd1, %rd13;
	st.global.u32 	[%rd14+4], %r1;
	st.global.u32 	[%rd4], %r1;
$L__BB10_5:
	add.s32 	%r7, %r2, -1;
	setp.ne.s32 	%p4, %r1, %r7;
	@%p4 bra 	$L__BB10_7;
	st.global.u32 	[%rd4+4], %r2;
$L__BB10_7:
	ret;

}
	// .globl	_ZN11circles_gpu21rasterize_tile_kernelEPmP5uint2iijPKfS4_S4_S4_S4_S4_S4_PfS5_S5_
.visible .entry _ZN11circles_gpu21rasterize_tile_kernelEPmP5uint2iijPKfS4_S4_S4_S4_S4_S4_PfS5_S5_(
	.param .u64 .ptr .align 1 _ZN11circles_gpu21rasterize_tile_kernelEPmP5uint2iijPKfS4_S4_S4_S4_S4_S4_PfS5_S5__param_0,
	.param .u64 .ptr .align 1 _ZN11circles_gpu21rasterize_tile_kernelEPmP5uint2iijPKfS4_S4_S4_S4_S4_S4_PfS5_S5__param_1,
	.param .u32 _ZN11circles_gpu21rasterize_tile_kernelEPmP5uint2iijPKfS4_S4_S4_S4_S4_S4_PfS5_S5__param_2,
	.param .u32 _ZN11circles_gpu21rasterize_tile_kernelEPmP5uint2iijPKfS4_S4_S4_S4_S4_S4_PfS5_S5__param_3,
	.param .u32 _ZN11circles_gpu21rasterize_tile_kernelEPmP5uint2iijPKfS4_S4_S4_S4_S4_S4_PfS5_S5__param_4,
	.param .u64 .ptr .align 1 _ZN11circles_gpu21rasterize_tile_kernelEPmP5uint2iijPKfS4_S4_S4_S4_S4_S4_PfS5_S5__param_5,
	.param .u64 .ptr .align 1 _ZN11circles_gpu21rasterize_tile_kernelEPmP5uint2iijPKfS4_S4_S4_S4_S4_S4_PfS5_S5__param_6,
	.param .u64 .ptr .align 1 _ZN11circles_gpu21rasterize_tile_kernelEPmP5uint2iijPKfS4_S4_S4_S4_S4_S4_PfS5_S5__param_7,
	.param .u64 .ptr .align 1 _ZN11circles_gpu21rasterize_tile_kernelEPmP5uint2iijPKfS4_S4_S4_S4_S4_S4_PfS5_S5__param_8,
	.param .u64 .ptr .align 1 _ZN11circles_gpu21rasterize_tile_kernelEPmP5uint2iijPKfS4_S4_S4_S4_S4_S4_PfS5_S5__param_9,
	.param .u64 .ptr .align 1 _ZN11circles_gpu21rasterize_tile_kernelEPmP5uint2iijPKfS4_S4_S4_S4_S4_S4_PfS5_S5__param_10,
	.param .u64 .ptr .align 1 _ZN11circles_gpu21rasterize_tile_kernelEPmP5uint2iijPKfS4_S4_S4_S4_S4_S4_PfS5_S5__param_11,
	.param .u64 .ptr .align 1 _ZN11circles_gpu21rasterize_tile_kernelEPmP5uint2iijPKfS4_S4_S4_S4_S4_S4_PfS5_S5__param_12,
	.param .u64 .ptr .align 1 _ZN11circles_gpu21rasterize_tile_kernelEPmP5uint2iijPKfS4_S4_S4_S4_S4_S4_PfS5_S5__param_13,
	.param .u64 .ptr .align 1 _ZN11circles_gpu21rasterize_tile_kernelEPmP5uint2iijPKfS4_S4_S4_S4_S4_S4_PfS5_S5__param_14
)
{
	.reg .pred 	%p<19>;
	.reg .b32 	%r<54>;
	.reg .b32 	%f<160>;
	.reg .b64 	%rd<113>;

	ld.param.u64 	%rd31, [_ZN11circles_gpu21rasterize_tile_kernelEPmP5uint2iijPKfS4_S4_S4_S4_S4_S4_PfS5_S5__param_0];
	ld.param.u32 	%r26, [_ZN11circles_gpu21rasterize_tile_kernelEPmP5uint2iijPKfS4_S4_S4_S4_S4_S4_PfS5_S5__param_2];
	ld.param.u32 	%r27, [_ZN11circles_gpu21rasterize_tile_kernelEPmP5uint2iijPKfS4_S4_S4_S4_S4_S4_PfS5_S5__param_3];
	ld.param.u64 	%rd32, [_ZN11circles_gpu21rasterize_tile_kernelEPmP5uint2iijPKfS4_S4_S4_S4_S4_S4_PfS5_S5__param_5];
	ld.param.u64 	%rd33, [_ZN11circles_gpu21rasterize_tile_kernelEPmP5uint2iijPKfS4_S4_S4_S4_S4_S4_PfS5_S5__param_6];
	ld.param.u64 	%rd34, [_ZN11circles_gpu21rasterize_tile_kernelEPmP5uint2iijPKfS4_S4_S4_S4_S4_S4_PfS5_S5__param_7];
	ld.param.u64 	%rd35, [_ZN11circles_gpu21rasterize_tile_kernelEPmP5uint2iijPKfS4_S4_S4_S4_S4_S4_PfS5_S5__param_8];
	ld.param.u64 	%rd36, [_ZN11circles_gpu21rasterize_tile_kernelEPmP5uint2iijPKfS4_S4_S4_S4_S4_S4_PfS5_S5__param_9];
	ld.param.u64 	%rd37, [_ZN11circles_gpu21rasterize_tile_kernelEPmP5uint2iijPKfS4_S4_S4_S4_S4_S4_PfS5_S5__param_10];
	ld.param.u64 	%rd38, [_ZN11circles_gpu21rasterize_tile_kernelEPmP5uint2iijPKfS4_S4_S4_S4_S4_S4_PfS5_S5__param_11];
	cvta.to.global.u64 	%rd1, %rd38;
	cvta.to.global.u64 	%rd2, %rd37;
	cvta.to.global.u64 	%rd3, %rd36;
	cvta.to.global.u64 	%rd4, %rd35;
	cvta.to.global.u64 	%rd5, %rd34;
	cvta.to.global.u64 	%rd6, %rd33;
	cvta.to.global.u64 	%rd7, %rd32;
	cvta.to.global.u64 	%rd8, %rd31;
	mov.u32 	%r1, %ctaid.x;
	mov.u32 	%r2, %tid.x;
	shr.s32 	%r29, %r26, 31;
	shr.u32 	%r30, %r29, 28;
	add.s32 	%r31, %r26, %r30;
	shr.s32 	%r32, %r31, 4;
	div.s32 	%r33, %r1, %r32;
	mul.lo.s32 	%r34, %r33, %r32;
	sub.s32 	%r35, %r1, %r34;
	shl.b32 	%r36, %r35, 4;
	and.b32  	%r37, %r2, 15;
	or.b32  	%r3, %r36, %r37;
	shl.b32 	%r38, %r33, 4;
	shr.u32 	%r39, %r2, 4;
	add.s32 	%r40, %r38, %r39;
	mul.lo.s32 	%r5, %r40, %r26;
	setp.ge.s32 	%p1, %r3, %r26;
	setp.ge.s32 	%p2, %r40, %r27;
	or.pred  	%p3, %p1, %p2;
	@%p3 bra 	$L__BB11_24;
	ld.param.u64 	%rd101, [_ZN11circles_gpu21rasterize_tile_kernelEPmP5uint2iijPKfS4_S4_S4_S4_S4_S4_PfS5_S5__param_1];
	cvta.to.global.u64 	%rd39, %rd101;
	shl.b32 	%r41, %r2, 2;
	mov.u32 	%r42, _ZN11circles_gpu6sh_memE;
	add.s32 	%r6, %r42, %r41;
	mov.b32 	%r43, 1065353216;
	st.shared.u32 	[%r6], %r43;
	st.shared.u32 	[%r6+1024], %r43;
	st.shared.u32 	[%r6+2048], %r43;
	mul.wide.u32 	%rd40, %r1, 8;
	add.s64 	%rd41, %rd39, %rd40;
	ld.global.v2.u32 	{%r7, %r8}, [%rd41];
	sub.s32 	%r9, %r8, %r7;
	setp.eq.s32 	%p4, %r9, 0;
	mov.f32 	%f139, 0f3F800000;
	mov.f32 	%f140, %f139;
	mov.f32 	%f141, %f139;
	@%p4 bra 	$L__BB11_23;
	cvt.rn.f32.u32 	%f1, %r3;
	cvt.rn.f32.s32 	%f2, %r40;
	and.b32  	%r10, %r9, 3;
	sub.s32 	%r45, %r7, %r8;
	setp.gt.u32 	%p5, %r45, -4;
	mov.b64 	%rd107, 0;
	mov.b32 	%r51, 0;
	mov.f32 	%f139, 0f3F800000;
	@%p5 bra 	$L__BB11_17;
	and.b32  	%r51, %r9, -4;
	neg.s32 	%r50, %r51;
	add.s32 	%r49, %r7, 3;
	mov.b64 	%rd107, 0;
	mov.f32 	%f139, 0f3F800000;
	mov.f32 	%f140, %f139;
	mov.f32 	%f141, %f139;
$L__BB11_4:
	add.s32 	%r16, %r49, -2;
	add.s32 	%r46, %r49, -3;
	mul.wide.u32 	%rd44, %r46, 8;
	add.s64 	%rd45, %rd8, %rd44;
	ld.global.u64 	%rd10, [%rd45];
	setp.eq.s64 	%p6, %rd107, %rd10;
	@%p6 bra 	$L__BB11_7;
	shl.b64 	%rd46, %rd10, 32;
	shr.s64 	%rd11, %rd46, 30;
	add.s64 	%rd47, %rd7, %rd11;
	ld.global.f32 	%f48, [%rd47];
	add.s64 	%rd48, %rd6, %rd11;
	ld.global.f32 	%f49, [%rd48];
	add.s64 	%rd49, %rd5, %rd11;
	ld.global.f32 	%f50, [%rd49];
	sub.f32 	%f51, %f1, %f48;
	sub.f32 	%f52, %f2, %f49;
	mul.f32 	%f53, %f52, %f52;
	fma.rn.f32 	%f54, %f51, %f51, %f53;
	mul.f32 	%f55, %f50, %f50;
	setp.geu.f32 	%p7, %f54, %f55;
	mov.u64 	%rd107, %rd10;
	@%p7 bra 	$L__BB11_7;
	add.s64 	%rd50, %rd4, %rd11;
	ld.global.f32 	%f56, [%rd50];
	add.s64 	%rd51, %rd3, %rd11;
	ld.global.f32 	%f57, [%rd51];
	add.s64 	%rd52, %rd2, %rd11;
	ld.global.f32 	%f58, [%rd52];
	add.s64 	%rd53, %rd1, %rd11;
	ld.global.f32 	%f59, [%rd53];
	mov.f32 	%f60, 0f3F800000;
	sub.f32 	%f61, %f60, %f59;
	mul.f32 	%f62, %f141, %f61;
	fma.rn.f32 	%f141, %f56, %f59, %f62;
	st.shared.f32 	[%r6], %f141;
	mul.f32 	%f63, %f61, %f140;
	fma.rn.f32 	%f140, %f57, %f59, %f63;
	st.shared.f32 	[%r6+1024], %f140;
	mul.f32 	%f64, %f61, %f139;
	fma.rn.f32 	%f139, %f58, %f59, %f64;
	st.shared.f32 	[%r6+2048], %f139;
$L__BB11_7:
	mul.wide.u32 	%rd54, %r16, 8;
	add.s64 	%rd55, %rd8, %rd54;
	ld.global.u64 	%rd13, [%rd55];
	setp.eq.s64 	%p8, %rd107, %rd13;
	@%p8 bra 	$L__BB11_10;
	shl.b64 	%rd56, %rd13, 32;
	shr.s64 	%rd14, %rd56, 30;
	add.s64 	%rd57, %rd7, %rd14;
	ld.global.f32 	%f65, [%rd57];
	add.s64 	%rd58, %rd6, %rd14;
	ld.global.f32 	%f66, [%rd58];
	add.s64 	%rd59, %rd5, %rd14;
	ld.global.f32 	%f67, [%rd59];
	sub.f32 	%f68, %f1, %f65;
	sub.f32 	%f69, %f2, %f66;
	mul.f32 	%f70, %f69, %f69;
	fma.rn.f32 	%f71, %f68, %f68, %f70;
	mul.f32 	%f72, %f67, %f67;
	setp.geu.f32 	%p9, %f71, %f72;
	mov.u64 	%rd107, %rd13;
	@%p9 bra 	$L__BB11_10;
	add.s64 	%rd60, %rd4, %rd14;
	ld.global.f32 	%f73, [%rd60];
	add.s64 	%rd61, %rd3, %rd14;
	ld.global.f32 	%f74, [%rd61];
	add.s64 	%rd62, %rd2, %rd14;
	ld.global.f32 	%f75, [%rd62];
	add.s64 	%rd63, %rd1, %rd14;
	ld.global.f32 	%f76, [%rd63];
	mov.f32 	%f77, 0f3F800000;
	sub.f32 	%f78, %f77, %f76;
	mul.f32 	%f79, %f141, %f78;
	fma.rn.f32 	%f141, %f73, %f76, %f79;
	st.shared.f32 	[%r6], %f141;
	mul.f32 	%f80, %f78, %f140;
	fma.rn.f32 	%f140, %f74, %f76, %f80;
	st.shared.f32 	[%r6+1024], %f140;
	mul.f32 	%f81, %f78, %f139;
	fma.rn.f32 	%f139, %f75, %f76, %f81;
	st.shared.f32 	[%r6+2048], %f139;
$L__BB11_10:
	add.s32 	%r47, %r16, 1;
	mul.wide.u32 	%rd64, %r47, 8;
	add.s64 	%rd65, %rd8, %rd64;
	ld.global.u64 	%rd16, [%rd65];
	setp.eq.s64 	%p10, %rd107, %rd16;
	@%p10 bra 	$L__BB11_13;
	shl.b64 	%rd66, %rd16, 32;
	shr.s64 	%rd17, %rd66, 30;
	add.s64 	%rd67, %rd7, %rd17;
	ld.global.f32 	%f82, [%rd67];
	add.s64 	%rd68, %rd6, %rd17;
	ld.global.f32 	%f83, [%rd68];
	add.s64 	%rd69, %rd5, %rd17;
	ld.global.f32 	%f84, [%rd69];
	sub.f32 	%f85, %f1, %f82;
	sub.f32 	%f86, %f2, %f83;
	mul.f32 	%f87, %f86, %f86;
	fma.rn.f32 	%f88, %f85, %f85, %f87;
	mul.f32 	%f89, %f84, %f84;
	setp.geu.f32 	%p11, %f88, %f89;
	mov.u64 	%rd107, %rd16;
	@%p11 bra 	$L__BB11_13;
	add.s64 	%rd70, %rd4, %rd17;
	ld.global.f32 	%f90, [%rd70];
	add.s64 	%rd71, %rd3, %rd17;
	ld.global.f32 	%f91, [%rd71];
	add.s64 	%rd72, %rd2, %rd17;
	ld.global.f32 	%f92, [%rd72];
	add.s64 	%rd73, %rd1, %rd17;
	ld.global.f32 	%f93, [%rd73];
	mov.f32 	%f94, 0f3F800000;
	sub.f32 	%f95, %f94, %f93;
	mul.f32 	%f96, %f141, %f95;
	fma.rn.f32 	%f141, %f90, %f93, %f96;
	st.shared.f32 	[%r6], %f141;
	mul.f32 	%f97, %f95, %f140;
	fma.rn.f32 	%f140, %f91, %f93, %f97;
	st.shared.f32 	[%r6+1024], %f140;
	mul.f32 	%f98, %f95, %f139;
	fma.rn.f32 	%f139, %f92, %f93, %f98;
	st.shared.f32 	[%r6+2048], %f139;
$L__BB11_13:
	mul.wide.u32 	%rd74, %r49, 8;
	add.s64 	%rd75, %rd8, %rd74;
	ld.global.u64 	%rd19, [%rd75];
	setp.eq.s64 	%p12, %rd107, %rd19;
	@%p12 bra 	$L__BB11_16;
	shl.b64 	%rd76, %rd19, 32;
	shr.s64 	%rd20, %rd76, 30;
	add.s64 	%rd77, %rd7, %rd20;
	ld.global.f32 	%f99, [%rd77];
	add.s64 	%rd78, %rd6, %rd20;
	ld.global.f32 	%f100, [%rd78];
	add.s64 	%rd79, %rd5, %rd20;
	ld.global.f32 	%f101, [%rd79];
	sub.f32 	%f102, %f1, %f99;
	sub.f32 	%f103, %f2, %f100;
	mul.f32 	%f104, %f103, %f103;
	fma.rn.f32 	%f105, %f102, %f102, %f104;
	mul.f32 	%f106, %f101, %f101;
	setp.geu.f32 	%p13, %f105, %f106;
	mov.u64 	%rd107, %rd19;
	@%p13 bra 	$L__BB11_16;
	add.s64 	%rd80, %rd4, %rd20;
	ld.global.f32 	%f107, [%rd80];
	add.s64 	%rd81, %rd3, %rd20;
	ld.global.f32 	%f108, [%rd81];
	add.s64 	%rd82, %rd2, %rd20;
	ld.global.f32 	%f109, [%rd82];
	add.s64 	%rd83, %rd1, %rd20;
	ld.global.f32 	%f110, [%rd83];
	mov.f32 	%f111, 0f3F800000;
	sub.f32 	%f112, %f111, %f110;
	mul.f32 	%f113, %f141, %f112;
	fma.rn.f32 	%f141, %f107, %f110, %f113;
	st.shared.f32 	[%r6], %f141;
	mul.f32 	%f114, %f112, %f140;
	fma.rn.f32 	%f140, %f108, %f110, %f114;
	st.shared.f32 	[%r6+1024], %f140;
	mul.f32 	%f115, %f112, %f139;
	fma.rn.f32 	%f139, %f109, %f110, %f115;
	st.shared.f32 	[%r6+2048], %f139;
$L__BB11_16:
	add.s32 	%r50, %r50, 4;
	add.s32 	%r49, %r49, 4;
	setp.ne.s32 	%p14, %r50, 0;
	@%p14 bra 	$L__BB11_4;
$L__BB11_17:
	setp.eq.s32 	%p15, %r10, 0;
	@%p15 bra 	$L__BB11_23;
	add.s32 	%r53, %r7, %r51;
	neg.s32 	%r52, %r10;
$L__BB11_19:
	.pragma "nounroll";
	mul.wide.u32 	%rd84, %r53, 8;
	add.s64 	%rd85, %rd8, %rd84;
	ld.global.u64 	%rd24, [%rd85];
	setp.eq.s64 	%p16, %rd107, %rd24;
	@%p16 bra 	$L__BB11_22;
	shl.b64 	%rd86, %rd24, 32;
	shr.s64 	%rd25, %rd86, 30;
	add.s64 	%rd87, %rd7, %rd25;
	ld.global.f32 	%f116, [%rd87];
	add.s64 	%rd88, %rd6, %rd25;
	ld.global.f32 	%f117, [%rd88];
	add.s64 	%rd89, %rd5, %rd25;
	ld.global.f32 	%f118, [%rd89];
	sub.f32 	%f119, %f1, %f116;
	sub.f32 	%f120, %f2, %f117;
	mul.f32 	%f121, %f120, %f120;
	fma.rn.f32 	%f122, %f119, %f119, %f121;
	mul.f32 	%f123, %f118, %f118;
	setp.geu.f32 	%p17, %f122, %f123;
	mov.u64 	%rd107, %rd24;
	@%p17 bra 	$L__BB11_22;
	add.s64 	%rd90, %rd4, %rd25;
	ld.global.f32 	%f124, [%rd90];
	add.s64 	%rd91, %rd3, %rd25;
	ld.global.f32 	%f125, [%rd91];
	add.s64 	%rd92, %rd2, %rd25;
	ld.global.f32 	%f126, [%rd92];
	add.s64 	%rd93, %rd1, %rd25;
	ld.global.f32 	%f127, [%rd93];
	mov.f32 	%f128, 0f3F800000;
	sub.f32 	%f129, %f128, %f127;
	mul.f32 	%f130, %f141, %f129;
	fma.rn.f32 	%f141, %f124, %f127, %f130;
	st.shared.f32 	[%r6], %f141;
	mul.f32 	%f131, %f129, %f140;
	fma.rn.f32 	%f140, %f125, %f127, %f131;
	st.shared.f32 	[%r6+1024], %f140;
	mul.f32 	%f132, %f129, %f139;
	fma.rn.f32 	%f139, %f126, %f127, %f132;
	st.shared.f32 	[%r6+2048], %f139;
$L__BB11_22:
	add.s32 	%r53, %r53, 1;
	add.s32 	%r52, %r52, 1;
	setp.ne.s32 	%p18, %r52, 0;
	@%p18 bra 	$L__BB11_19;
$L__BB11_23:
	ld.param.u64 	%rd104, [_ZN11circles_gpu21rasterize_tile_kernelEPmP5uint2iijPKfS4_S4_S4_S4_S4_S4_PfS5_S5__param_14];
	ld.param.u64 	%rd103, [_ZN11circles_gpu21rasterize_tile_kernelEPmP5uint2iijPKfS4_S4_S4_S4_S4_S4_PfS5_S5__param_13];
	ld.param.u64 	%rd102, [_ZN11circles_gpu21rasterize_tile_kernelEPmP5uint2iijPKfS4_S4_S4_S4_S4_S4_PfS5_S5__param_12];
	add.s32 	%r48, %r5, %r3;
	cvta.to.global.u64 	%rd94, %rd102;
	mul.wide.s32 	%rd95, %r48, 4;
	add.s64 	%rd96, %rd94, %rd95;
	st.global.f32 	[%rd96], %f141;
	cvta.to.global.u64 	%rd97, %rd103;
	add.s64 	%rd98, %rd97, %rd95;
	st.global.f32 	[%rd98], %f140;
	cvta.to.global.u64 	%rd99, %rd104;
	add.s64 	%rd100, %rd99, %rd95;
	st.global.f32 	[%rd100], %f139;
$L__BB11_24:
	ret;

}


// ===== COMPILED SASS (sm_100) =====

	.target	sm_100

	.elftype	@"ET_EXEC"


//--------------------- .note.nv.tkinfo           --------------------------
	.section	.note.nv.tkinfo,"",@"SHT_NOTE"
	.sectionflags	@"SHF_NOTE_NV_TKINFO"
	.tkinfo
        /*0018*/ 	.word	0x00000002
        /*0030*/ 	.string	""
        /*0030*/ 	.string	"ptxas"
        /*0030*/ 	.string	"Cuda compilation tools, release 13.0, V13.0.88"
        /*0030*/ 	.string	"Build cuda_13.0.r13.0/compiler.36424714_0"
        /*0030*/ 	.string	"-arch sm_100 -m 64 "



//--------------------- .note.nv.cuinfo           --------------------------
	.section	.note.nv.cuinfo,"",@"SHT_NOTE"
	.sectionflags	@"SHF_NOTE_NV_CUINFO"
        /*0018*/ 	.short	0x0002
        /*001a*/ 	.short	0x0064
        /*001c*/ 	.short	0x0082
	.zero		2


//--------------------- .nv.info                  --------------------------
	.section	.nv.info,"",@"SHT_CUDA_INFO"
	.align	4


	//----- nvinfo : EIATTR_REGCOUNT
	.align		4
        /*0000*/ 	.byte	0x04, 0x2f
        /*0002*/ 	.short	(.L_46 - .L_45)
	.align		4
.L_45:
        /*0004*/ 	.word	index@(_ZN3cub18CUB_300001_SM_10006detail11EmptyKernelIvEEvv)
        /*0008*/ 	.word	0x00000004


	//----- nvinfo : EIATTR_FRAME_SIZE
	.align		4
.L_46:
        /*000c*/ 	.byte	0x04, 0x11
        /*000e*/ 	.short	(.L_48 - .L_47)
	.align		4
.L_47:
        /*0010*/ 	.word	index@(_ZN3cub18CUB_300001_SM_10006detail11EmptyKernelIvEEvv)
        /*0014*/ 	.word	0x00000000


	//----- nvinfo : EIATTR_REGCOUNT
	.align		4
.L_48:
        /*0018*/ 	.byte	0x04, 0x2f
        /*001a*/ 	.short	(.L_50 - .L_49)
	.align		4
.L_49:
        /*001c*/ 	.word	index@(_ZN3cub18CUB_300001_SM_10006detail4scan20DeviceScanInitKernelINS0_13ScanTileStateIjLb1EEEEEvT_i)
        /*0020*/ 	.word	0x00000008


	//----- nvinfo : EIATTR_FRAME_SIZE
	.align		4
.L_50:
        /*0024*/ 	.byte	0x04, 0x11
        /*0026*/ 	.short	(.L_52 - .L_51)
	.align		4
.L_51:
        /*0028*/ 	.word	index@(_ZN3cub18CUB_300001_SM_10006detail4scan20DeviceScanInitKernelINS0_13ScanTileStateIjLb1EEEEEvT_i)
        /*002c*/ 	.word	0x00000000


	//----- nvinfo : EIATTR_REGCOUNT
	.align		4
.L_52:
        /*0030*/ 	.byte	0x04, 0x2f
        /*0032*/ 	.short	(.L_54 - .L_53)
	.align		4
.L_53:
        /*0034*/ 	.word	index@(_ZN3cub18CUB_300001_SM_10006detail4scan16DeviceScanKernelINS2_10policy_hubIjjjjN4cuda3std3__44plusIvEEE10Policy1000EPjSC_NS0_13ScanTileStateIjLb1EEES9_NS0_8NullTypeEjjLb0ESF_EEvT0_T1_T2_iT3_T4_T5_)
        /*0038*/ 	.word	0x00000038


	//----- nvinfo : EIATTR_FRAME_SIZE
	.align		4
.L_54:
        /*003c*/ 	.byte	0x04, 0x11
        /*003e*/ 	.short	(.L_56 - .L_55)
	.align		4
.L_55:
        /*0040*/ 	.word	index@(_ZN3cub18CUB_300001_SM_10006detail4scan16DeviceScanKernelINS2_10policy_hubIjjjjN4cuda3std3__44plusIvEEE10Policy1000EPjSC_NS0_13ScanTileStateIjLb1EEES9_NS0_8NullTypeEjjLb0ESF_EEvT0_T1_T2_iT3_T4_T5_)
        /*0044*/ 	.word	0x00000000


	//----- nvinfo : EIATTR_REGCOUNT
	.align		4
.L_56:
        /*0048*/ 	.byte	0x04, 0x2f
        /*004a*/ 	.short	(.L_58 - .L_57)
	.align		4
.L_57:
        /*004c*/ 	.word	index@(_ZN3cub18CUB_300001_SM_10006detail4scan16DeviceScanKernelINS2_10policy_hubIjjjmN4cuda3std3__44plusIvEEE10Policy1000EPjSC_NS0_13ScanTileStateIjLb1EEES9_NS0_8NullTypeEmjLb0ESF_EEvT0_T1_T2_iT3_T4_T5_)
        /*0050*/ 	.word	0x00000030


	//----- nvinfo : EIATTR_FRAME_SIZE
	.align		4
.L_58:
        /*0054*/ 	.byte	0x04, 0x11
        /*0056*/ 	.short	(.L_60 - .L_59)
	.align		4
.L_59:
        /*0058*/ 	.word	index@(_ZN3cub18CUB_300001_SM_10006detail4scan16DeviceScanKernelINS2_10policy_hubIjjjmN4cuda3std3__44plusIvEEE10Policy1000EPjSC_NS0_13ScanTileStateIjLb1EEES9_NS0_8NullTypeEmjLb0ESF_EEvT0_T1_T2_iT3_T4_T5_)
        /*005c*/ 	.word	0x00000000


	//----- nvinfo : EIATTR_REGCOUNT
	.align		4
.L_60:
        /*0060*/ 	.byte	0x04, 0x2f
        /*0062*/ 	.short	(.L_62 - .L_61)
	.align		4
.L_61:
        /*0064*/ 	.word	index@(_ZN3cub18CUB_300001_SM_10006detail10radix_sort31DeviceRadixSortSingleTileKernelINS1_5radix10policy_hubImNS0_8NullTypeEyE10Policy1000ELNS0_9SortOrderE0EmS6_yNS1_21identity_decomposer_tEEEvPKT1_PSB_PKT2_PSF_T3_iiT4_)
        /*0068*/ 	.word	0x0000005f


	//----- nvinfo : EIATTR_FRAME_SIZE
	.align		4
.L_62:
        /*006c*/ 	.byte	0x04, 0x11
        /*006e*/ 	.short	(.L_64 - .L_63)
	.align		4
.L_63:
        /*0070*/ 	.word	index@(_ZN3cub18CUB_300001_SM_10006detail10radix_sort31DeviceRadixSortSingleTileKernelINS1_5radix10policy_hubImNS0_8NullTypeEyE10Policy1000ELNS0_9SortOrderE0EmS6_yNS1_21identity_decomposer_tEEEvPKT1_PSB_PKT2_PSF_T3_iiT4_)
        /*0074*/ 	.word	0x00000000


	//----- nvinfo : EIATTR_REGCOUNT
	.align		4
.L_64:
        /*0078*/ 	.byte	0x04, 0x2f
        /*007a*/ 	.short	(.L_66 - .L_65)
	.align		4
.L_65:
        /*007c*/ 	.word	index@(_ZN3cub18CUB_300001_SM_10006detail10radix_sort30DeviceRadixSortHistogramKernelINS1_5radix10policy_hubImNS0_8NullTypeEyE10Policy1000ELNS0_9SortOrderE0EmyNS1_21identity_decomposer_tEEEvPT2_PKT1_SB_iiT3_)
        /*0080*/ 	.word	0x00000030


	//----- nvinfo : EIATTR_FRAME_SIZE
	.align		4
.L_66:
        /*0084*/ 	.byte	0x04, 0x11
        /*0086*/ 	.short	(.L_68 - .L_67)
	.align		4
.L_67:
        /*0088*/ 	.word	index@(_ZN3cub18CUB_300001_SM_10006detail10radix_sort30DeviceRadixSortHistogramKernelINS1_5radix10policy_hubImNS0_8NullTypeEyE10Policy1000ELNS0_9SortOrderE0EmyNS1_21identity_decomposer_tEEEvPT2_PKT1_SB_iiT3_)
        /*008c*/ 	.word	0x00000000


	//----- nvinfo : EIATTR_REGCOUNT
	.align		4
.L_68:
        /*0090*/ 	.byte	0x04, 0x2f
        /*0092*/ 	.short	(.L_70 - .L_69)
	.align		4
.L_69:
        /*0094*/ 	.word	index@(_ZN3cub18CUB_300001_SM_10006detail10radix_sort33DeviceRadixSortExclusiveSumKernelINS1_5radix10policy_hubImNS0_8NullTypeEyE10Policy1000EyEEvPT0_)
        /*0098*/ 	.word	0x00000020


	//----- nvinfo : EIATTR_FRAME_SIZE
	.align		4
.L_70:
        /*009c*/ 	.byte	0x04, 0x11
        /*009e*/ 	.short	(.L_72 - .L_71)
	.align		4
.L_71:
        /*00a0*/ 	.word	index@(_ZN3cub18CUB_300001_SM_10006detail10radix_sort33DeviceRadixSortExclusiveSumKernelINS1_5radix10policy_hubImNS0_8NullTypeEyE10Policy1000EyEEvPT0_)
        /*00a4*/ 	.word	0x00000000


	//----- nvinfo : EIATTR_REGCOUNT
	.align		4
.L_72:
        /*00a8*/ 	.byte	0x04, 0x2f
        /*00aa*/ 	.short	(.L_74 - .L_73)
	.align		4
.L_73:
        /*00ac*/ 	.word	index@(_ZN3cub18CUB_300001_SM_10006detail10radix_sort29DeviceRadixSortOnesweepKernelINS1_5radix10policy_hubImNS0_8NullTypeEyE10Policy1000ELNS0_9SortOrderE0EmS6_yiiNS1_21identity_decomposer_tEEEvPT5_SC_PT3_PKSD_PT1_PKSH_PT2_PKSL_T4_iiT6_)
        /*00b0*/ 	.word	0x0000005d


	//----- nvinfo : EIATTR_FRAME_SIZE
	.align		4
.L_74:
        /*00b4*/ 	.byte	0x04, 0x11
        /*00b6*/ 	.short	(.L_76 - .L_75)
	.align		4
.L_75:
        /*00b8*/ 	.word	index@(_ZN3cub18CUB_300001_SM_10006detail10radix_sort29DeviceRadixSortOnesweepKernelINS1_5radix10policy_hubImNS0_8NullTypeEyE10Policy1000ELNS0_9SortOrderE0EmS6_yiiNS1_21identity_decomposer_tEEEvPT5_SC_PT3_PKSD_PT1_PKSH_PT2_PKSL_T4_iiT6_)
        /*00bc*/ 	.word	0x00000000


	//----- nvinfo : EIATTR_REGCOUNT
	.align		4
.L_76:
        /*00c0*/ 	.byte	0x04, 0x2f
        /*00c2*/ 	.short	(.L_78 - .L_77)
	.align		4
.L_77:
        /*00c4*/ 	.word	index@(_ZN11circles_gpu24get_touched_tiles_kernelEPjiPKfS2_S2_ii)
        /*00c8*/ 	.word	0x0000000e


	//----- nvinfo : EIATTR_FRAME_SIZE
	.align		4
.L_78:
        /*00cc*/ 	.byte	0x04, 0x11
        /*00ce*/ 	.short	(.L_80 - .L_79)
	.align		4
.L_79:
        /*00d0*/ 	.word	index@(_ZN11circles_gpu24get_touched_tiles_kernelEPjiPKfS2_S2_ii)
        /*00d4*/ 	.word	0x00000000


	//----- nvinfo : EIATTR_REGCOUNT
	.align		4
.L_80:
        /*00d8*/ 	.byte	0x04, 0x2f
        /*00da*/ 	.short	(.L_82 - .L_81)
	.align		4
.L_81:
        /*00dc*/ 	.word	index@(_ZN11circles_gpu20get_tile_circle_keysEPmiiPKfS2_S2_iiPjS3_)
        /*00e0*/ 	.word	0x00000020


	//----- nvinfo : EIATTR_FRAME_SIZE
	.align		4
.L_82:
        /*00e4*/ 	.byte	0x04, 0x11
        /*00e6*/ 	.short	(.L_84 - .L_83)
	.align		4
.L_83:
        /*00e8*/ 	.word	index@(_ZN11circles_gpu20get_tile_circle_keysEPmiiPKfS2_S2_iiPjS3_)
        /*00ec*/ 	.word	0x00000000


	//----- nvinfo : EIATTR_REGCOUNT
	.align		4
.L_84:
        /*00f0*/ 	.byte	0x04, 0x2f
        /*00f2*/ 	.short	(.L_86 - .L_85)
	.align		4
.L_85:
        /*00f4*/ 	.word	index@(_ZN11circles_gpu20identify_tile_rangesEiPmP5uint2)
        /*00f8*/ 	.word	0x0000000c


	//----- nvinfo : EIATTR_FRAME_SIZE
	.align		4
.L_86:
        /*00fc*/ 	.byte	0x04, 0x11
        /*00fe*/ 	.short	(.L_88 - .L_87)
	.align		4
.L_87:
        /*0100*/ 	.word	index@(_ZN11circles_gpu20identify_tile_rangesEiPmP5uint2)
        /*0104*/ 	.word	0x00000000


	//----- nvinfo : EIATTR_REGCOUNT
	.align		4
.L_88:
        /*0108*/ 	.byte	0x04, 0x2f
        /*010a*/ 	.short	(.L_90 - .L_89)
	.align		4
.L_89:
        /*010c*/ 	.word	index@(_ZN11circles_gpu21rasterize_tile_kernelEPmP5uint2iijPKfS4_S4_S4_S4_S4_S4_PfS5_S5_)
        /*0110*/ 	.word	0x00000020


	//----- nvinfo : EIATTR_FRAME_SIZE
	.align		4
.L_90:
        /*0114*/ 	.byte	0x04, 0x11
        /*0116*/ 	.short	(.L_92 - .L_91)
	.align		4
.L_91:
        /*0118*/ 	.word	index@(_ZN11circles_gpu21rasterize_tile_kernelEPmP5uint2iijPKfS4_S4_S4_S4_S4_S4_PfS5_S5_)
        /*011c*/ 	.word	0x00000000


	//----- nvinfo : EIATTR_MIN_STACK_SIZE
	.align		4
.L_92:
        /*0120*/ 	.byte	0x04, 0x12
        /*0122*/ 	.short	(.L_94 - .L_93)
	.align		4
.L_93:
        /*0124*/ 	.word	index@(_ZN11circles_gpu21rasterize_tile_kernelEPmP5uint2iijPKfS4_S4_S4_S4_S4_S4_PfS5_S5_)
        /*0128*/ 	.word	0x00000000


	//----- nvinfo : EIATTR_MIN_STACK_SIZE
	.align		4
.L_94:
        /*012c*/ 	.byte	0x04, 0x12
        /*012e*/ 	.short	(.L_96 - .L_95)
	.align		4
.L_95:
        /*0130*/ 	.word	index@(_ZN11circles_gpu20identify_tile_rangesEiPmP5uint2)
        /*0134*/ 	.word	0x00000000


	//----- nvinfo : EIATTR_MIN_STACK_SIZE
	.align		4
.L_96:
        /*0138*/ 	.byte	0x04, 0x12
        /*013a*/ 	.short	(.L_98 - .L_97)
	.align		4
.L_97:
        /*013c*/ 	.word	index@(_ZN11circles_gpu20get_tile_circle_keysEPmiiPKfS2_S2_iiPjS3_)
        /*0140*/ 	.word	0x00000000


	//----- nvinfo : EIATTR_MIN_STACK_SIZE
	.align		4
.L_98:
        /*0144*/ 	.byte	0x04, 0x12
        /*0146*/ 	.short	(.L_100 - .L_99)
	.align		4
.L_99:
        /*0148*/ 	.word	index@(_ZN11circles_gpu24get_touched_tiles_kernelEPjiPKfS2_S2_ii)
        /*014c*/ 	.word	0x00000000


	//----- nvinfo : EIATTR_MIN_STACK_SIZE
	.align		4
.L_100:
        /*0150*/ 	.byte	0x04, 0x12
        /*0152*/ 	.short	(.L_102 - .L_101)
	.align		4
.L_101:
        /*0154*/ 	.word	index@(_ZN3cub18CUB_300001_SM_10006detail10radix_sort29DeviceRadixSortOnesweepKernelINS1_5radix10policy_hubImNS0_8NullTypeEyE10Policy1000ELNS0_9SortOrderE0EmS6_yiiNS1_21identity_decomposer_tEEEvPT5_SC_PT3_PKSD_PT1_PKSH_PT2_PKSL_T4_iiT6_)
        /*0158*/ 	.word	0x00000000


	//----- nvinfo : EIATTR_MIN_STACK_SIZE
	.align		4
.L_102:
        /*015c*/ 	.byte	0x04, 0x12
        /*015e*/ 	.short	(.L_104 - .L_103)
	.align		4
.L_103:
        /*0160*/ 	.word	index@(_ZN3cub18CUB_300001_SM_10006detail10radix_sort33DeviceRadixSortExclusiveSumKernelINS1_5radix10policy_hubImNS0_8NullTypeEyE10Policy1000EyEEvPT0_)
        /*0164*/ 	.word	0x00000000


	//----- nvinfo : EIATTR_MIN_STACK_SIZE
	.align		4
.L_104:
        /*0168*/ 	.byte	0x04, 0x12
        /*016a*/ 	.short	(.L_106 - .L_105)
	.align		4
.L_105:
        /*016c*/ 	.word	index@(_ZN3cub18CUB_300001_SM_10006detail10radix_sort30DeviceRadixSortHistogramKernelINS1_5radix10policy_hubImNS0_8NullTypeEyE10Policy1000ELNS0_9SortOrderE0EmyNS1_21identity_decomposer_tEEEvPT2_PKT1_SB_iiT3_)
        /*0170*/ 	.word	0x00000000


	//----- nvinfo : EIATTR_MIN_STACK_SIZE
	.align		4
.L_106:
        /*0174*/ 	.byte	0x04, 0x12
        /*0176*/ 	.short	(.L_108 - .L_107)
	.align		4
.L_107:
        /*0178*/ 	.word	index@(_ZN3cub18CUB_300001_SM_10006detail10radix_sort31DeviceRadixSortSingleTileKernelINS1_5radix10policy_hubImNS0_8NullTypeEyE10Policy1000ELNS0_9SortOrderE0EmS6_yNS1_21identity_decomposer_tEEEvPKT1_PSB_PKT2_PSF_T3_iiT4_)
        /*017c*/ 	.word	0x00000000


	//----- nvinfo : EIATTR_MIN_STACK_SIZE
	.align		4
.L_108:
        /*0180*/ 	.byte	0x04, 0x12
        /*0182*/ 	.short	(.L_110 - .L_109)
	.align		4
.L_109:
        /*0184*/ 	.word	index@(_ZN3cub18CUB_300001_SM_10006detail4scan16DeviceScanKernelINS2_10policy_hubIjjjmN4cuda3std3__44plusIvEEE10Policy1000EPjSC_NS0_13ScanTileStateIjLb1EEES9_NS0_8NullTypeEmjLb0ESF_EEvT0_T1_T2_iT3_T4_T5_)
        /*0188*/ 	.word	0x00000000


	//----- nvinfo : EIATTR_MIN_STACK_SIZE
	.align		4
.L_110:
        /*018c*/ 	.byte	0x04, 0x12
        /*018e*/ 	.short	(.L_112 - .L_111)
	.align		4
.L_111:
        /*0190*/ 	.word	index@(_ZN3cub18CUB_300001_SM_10006detail4scan16DeviceScanKernelINS2_10policy_hubIjjjjN4cuda3std3__44plusIvEEE10Policy1000EPjSC_NS0_13ScanTileStateIjLb1EEES9_NS0_8NullTypeEjjLb0ESF_EEvT0_T1_T2_iT3_T4_T5_)
        /*0194*/ 	.word	0x00000000


	//----- nvinfo : EIATTR_MIN_STACK_SIZE
	.align		4
.L_112:
        /*0198*/ 	.byte	0x04, 0x12
        /*019a*/ 	.short	(.L_114 - .L_113)
	.align		4
.L_113:
        /*019c*/ 	.word	index@(_ZN3cub18CUB_300001_SM_10006detail4scan20DeviceScanInitKernelINS0_13ScanTileStateIjLb1EEEEEvT_i)
        /*01a0*/ 	.word	0x00000000


	//----- nvinfo : EIATTR_MIN_STACK_SIZE
	.align		4
.L_114:
        /*01a4*/ 	.byte	0x04, 0x12
        /*01a6*/ 	.short	(.L_116 - .L_115)
	.align		4
.L_115:
        /*01a8*/ 	.word	index@(_ZN3cub18CUB_300001_SM_10006detail11EmptyKernelIvEEvv)
        /*01ac*/ 	.word	0x00000000
.L_116:


//--------------------- .nv.compat                --------------------------
	.section	.nv.compat,"",@"SHT_CUDA_COMPAT_INFO"
	.align	4
        /*0000*/ 	.byte	0x02, 0x09, 0x00, 0x00, 0x02, 0x02, 0x01, 0x00, 0x02, 0x05, 0x05, 0x00, 0x03, 0x07, 0x01, 0x01
        /*0010*/ 	.byte	0x02, 0x03, 0x00, 0x00, 0x02, 0x06, 0x01, 0x00, 0x04, 0x0b, 0x08, 0x00, 0x09, 0x00, 0x00, 0x00
        /*0020*/ 	.byte	0x00, 0x00, 0x00, 0x00


//--------------------- .nv.info._ZN11circles_gpu21rasterize_tile_kernelEPmP5uint2iijPKfS4_S4_S4_S4_S4_S4_PfS5_S5_ --------------------------
	.section	.nv.info._ZN11circles_gpu21rasterize_tile_kernelEPmP5uint2iijPKfS4_S4_S4_S4_S4_S4_PfS5_S5_,"",@"SHT_CUDA_INFO"
	.sectionflags	@""
	.align	4


	//----- nvinfo : EIATTR_CUDA_API_VERSION
	.align		4
        /*0000*/ 	.byte	0x04, 0x37
        /*0002*/ 	.short	(.L_118 - .L_117)
.L_117:
        /*0004*/ 	.word	0x00000082


	//----- nvinfo : EIATTR_KPARAM_INFO
	.align		4
.L_118:
        /*0008*/ 	.byte	0x04, 0x17
        /*000a*/ 	.short	(.L_120 - .L_119)
.L_119:
        /*000c*/ 	.word	0x00000000
        /*0010*/ 	.short	0x000e
        /*0012*/ 	.short	0x0068
        /*0014*/ 	.byte	0x00, 0xf5, 0x21, 0x00


	//----- nvinfo : EIATTR_KPARAM_INFO
	.align		4
.L_120:
        /*0018*/ 	.byte	0x04, 0x17
        /*001a*/ 	.short	(.L_122 - .L_121)
.L_121:
        /*001c*/ 	.word	0x00000000
        /*0020*/ 	.short	0x000d
        /*0022*/ 	.short	0x0060
        /*0024*/ 	.byte	0x00, 0xf5, 0x21, 0x00


	//----- nvinfo : EIATTR_KPARAM_INFO
	.align		4
.L_122:
        /*0028*/ 	.byte	0x04, 0x17
        /*002a*/ 	.short	(.L_124 - .L_123)
.L_123:
        /*002c*/ 	.word	0x00000000
        /*0030*/ 	.short	0x000c
        /*0032*/ 	.short	0x0058
        /*0034*/ 	.byte	0x00, 0xf5, 0x21, 0x00


	//----- nvinfo : EIATTR_KPARAM_INFO
	.align		4
.L_124:
        /*0038*/ 	.byte	0x04, 0x17
        /*003a*/ 	.short	(.L_126 - .L_125)
.L_125:
        /*003c*/ 	.word	0x00000000
        /*0040*/ 	.short	0x000b
        /*0042*/ 	.short	0x0050
        /*0044*/ 	.byte	0x00, 0xf5, 0x21, 0x00


	//----- nvinfo : EIATTR_KPARAM_INFO
	.align		4
.L_126:
        /*0048*/ 	.byte	0x04, 0x17
        /*004a*/ 	.short	(.L_128 - .L_127)
.L_127:
        /*004c*/ 	.word	0x00000000
        /*0050*/ 	.short	0x000a
        /*0052*/ 	.short	0x0048
        /*0054*/ 	.byte	0x00, 0xf5, 0x21, 0x00


	//----- nvinfo : EIATTR_KPARAM_INFO
	.align		4
.L_128:
        /*0058*/ 	.byte	0x04, 0x17
        /*005a*/ 	.short	(.L_130 - .L_129)
.L_129:
        /*005c*/ 	.word	0x00000000
        /*0060*/ 	.short	0x0009
        /*0062*/ 	.short	0x0040
        /*0064*/ 	.byte	0x00, 0xf5, 0x21, 0x00


	//----- nvinfo : EIATTR_KPARAM_INFO
	.align		4
.L_130:
        /*0068*/ 	.byte	0x04, 0x17
        /*006a*/ 	.short	(.L_132 - .L_131)
.L_131:
        /*006c*/ 	.word	0x00000000
        /*0070*/ 	.short	0x0008
        /*0072*/ 	.short	0x0038
        /*0074*/ 	.byte	0x00, 0xf5, 0x21, 0x00


	//----- nvinfo : EIATTR_KPARAM_INFO
	.align		4
.L_132:
        /*0078*/ 	.byte	0x04, 0x17
        /*007a*/ 	.short	(.L_134 - .L_133)
.L_133:
        /*007c*/ 	.word	0x00000000
        /*0080*/ 	.short	0x0007
        /*0082*/ 	.short	0x0030
        /*0084*/ 	.byte	0x00, 0xf5, 0x21, 0x00


	//----- nvinfo : EIATTR_KPARAM_INFO
	.align		4
.L_134:
        /*0088*/ 	.byte	0x04, 0x17
        /*008a*/ 	.short	(.L_136 - .L_135)
.L_135:
        /*008c*/ 	.word	0x00000000
        /*0090*/ 	.short	0x0006
        /*0092*/ 	.short	0x0028
        /*0094*/ 	.byte	0x00, 0xf5, 0x21, 0x00


	//----- nvinfo : EIATTR_KPARAM_INFO
	.align		4
.L_136:
        /*0098*/ 	.byte	0x04, 0x17
        /*009a*/ 	.short	(.L_138 - .L_137)
.L_137:
        /*009c*/ 	.word	0x00000000
        /*00a0*/ 	.short	0x0005
        /*00a2*/ 	.short	0x0020
        /*00a4*/ 	.byte	0x00, 0xf5, 0x21, 0x00


	//----- nvinfo : EIATTR_KPARAM_INFO
	.align		4
.L_138:
        /*00a8*/ 	.byte	0x04, 0x17
        /*00aa*/ 	.short	(.L_140 - .L_139)
.L_139:
        /*00ac*/ 	.word	0x00000000
        /*00b0*/ 	.short	0x0004
        /*00b2*/ 	.short	0x0018
        /*00b4*/ 	.byte	0x00, 0xf0, 0x11, 0x00


	//----- nvinfo : EIATTR_KPARAM_INFO
	.align		4
.L_140:
        /*00b8*/ 	.byte	0x04, 0x17
        /*00ba*/ 	.short	(.L_142 - .L_141)
.L_141:
        /*00bc*/ 	.word	0x00000000
        /*00c0*/ 	.short	0x0003
        /*00c2*/ 	.short	0x0014
        /*00c4*/ 	.byte	0x00, 0xf0, 0x11, 0x00


	//----- nvinfo : EIATTR_KPARAM_INFO
	.align		4
.L_142:
        /*00c8*/ 	.byte	0x04, 0x17
        /*00ca*/ 	.short	(.L_144 - .L_143)
.L_143:
        /*00cc*/ 	.word	0x00000000
        /*00d0*/ 	.short	0x0002
        /*00d2*/ 	.short	0x0010
        /*00d4*/ 	.byte	0x00, 0xf0, 0x11, 0x00


	//----- nvinfo : EIATTR_KPARAM_INFO
	.align		4
.L_144:
        /*00d8*/ 	.byte	0x04, 0x17
        /*00da*/ 	.short	(.L_146 - .L_145)
.L_145:
        /*00dc*/ 	.word	0x00000000
        /*00e0*/ 	.short	0x0001
        /*00e2*/ 	.short	0x0008
        /*00e4*/ 	.byte	0x00, 0xf5, 0x21, 0x00


	//----- nvinfo : EIATTR_KPARAM_INFO
	.align		4
.L_146:
        /*00e8*/ 	.byte	0x04, 0x17
        /*00ea*/ 	.short	(.L_148 - .L_147)
.L_147:
        /*00ec*/ 	.word	0x00000000
        /*00f0*/ 	.short	0x0000
        /*00f2*/ 	.short	0x0000
        /*00f4*/ 	.byte	0x00, 0xf5, 0x21, 0x00


	//----- nvinfo : EIATTR_SPARSE_MMA_MASK
	.align		4
.L_148:
        /*00f8*/ 	.byte	0x03, 0x50
        /*00fa*/ 	.short	0x0000


	//----- nvinfo : EIATTR_MAXREG_COUNT
	.align		4
        /*00fc*/ 	.byte	0x03, 0x1b
        /*00fe*/ 	.short	0x00ff


	//----- nvinfo : EIATTR_MERCURY_ISA_VERSION
	.align		4
        /*0100*/ 	.byte	0x03, 0x5f
        /*0102*/ 	.short	0x0101


	//----- nvinfo : EIATTR_VRC_CTA_INIT_COUNT
	.align		4
        /*0104*/ 	.byte	0x02, 0x4a
	.zero		1
	.zero		1


	//----- nvinfo : EIATTR_EXIT_INSTR_OFFSETS
	.align		4
        /*0108*/ 	.byte	0x04, 0x1c
        /*010a*/ 	.short	(.L_150 - .L_149)


	//   ....[0]....
.L_149:
        /*010c*/ 	.word	0x00000290


	//   ....[1]....
        /*0110*/ 	.word	0x00001670


	//----- nvinfo : EIATTR_CRS_STACK_SIZE
	.align		4
.L_150:
        /*0114*/ 	.byte	0x04, 0x1e
        /*0116*/ 	.short	(.L_152 - .L_151)
.L_151:
        /*0118*/ 	.word	0x00000000


	//----- nvinfo : EIATTR_CBANK_PARAM_SIZE
	.align		4
.L_152:
        /*011c*/ 	.byte	0x03, 0x19
        /*011e*/ 	.short	0x0070


	//----- nvinfo : EIATTR_PARAM_CBANK
	.align		4
        /*0120*/ 	.byte	0x04, 0x0a
        /*0122*/ 	.short	(.L_154 - .L_153)
	.align		4
.L_153:
        /*0124*/ 	.word	index@(.nv.constant0._ZN11circles_gpu21rasterize_tile_kernelEPmP5uint2iijPKfS4_S4_S4_S4_S4_S4_PfS5_S5_)
        /*0128*/ 	.short	0x0380
        /*012a*/ 	.short	0x0070


	//----- nvinfo : EIATTR_SW_WAR
	.align		4
.L_154:
        /*012c*/ 	.byte	0x04, 0x36
        /*012e*/ 	.short	(.L_156 - .L_155)
.L_155:
        /*0130*/ 	.word	0x00000008
.L_156:


//--------------------- .nv.info._ZN11circles_gpu20identify_tile_rangesEiPmP5uint2 --------------------------
	.section	.nv.info._ZN11circles_gpu20identify_tile_rangesEiPmP5uint2,"",@"SHT_CUDA_INFO"
	.sectionflags	@""
	.align	4


	//----- nvinfo : EIATTR_CUDA_API_VERSION
	.align		4
        /*0000*/ 	.byte	0x04, 0x37
        /*0002*/ 	.short	(.L_158 - .L_157)
.L_157:
        /*0004*/ 	.word	0x00000082


	//----- nvinfo : EIATTR_KPARAM_INFO
	.align		4
.L_158:
        /*0008*/ 	.byte	0x04, 0x17
        /*000a*/ 	.short	(.L_160 - .L_159)
.L_159:
        /*000c*/ 	.word	0x00000000
        /*0010*/ 	.short	0x0002
        /*0012*/ 	.short	0x0010
        /*0014*/ 	.byte	0x00, 0xf5, 0x21, 0x00


	//----- nvinfo : EIATTR_KPARAM_INFO
	.align		4
.L_160:
        /*0018*/ 	.byte	0x04, 0x17
        /*001a*/ 	.short	(.L_162 - .L_161)
.L_161:
        /*001c*/ 	.word	0x00000000
        /*0020*/ 	.short	0x0001
        /*0022*/ 	.short	0x0008
        /*0024*/ 	.byte	0x00, 0xf5, 0x21, 0x00


	//----- nvinfo : EIATTR_KPARAM_INFO
	.align		4
.L_162:
        /*0028*/ 	.byte	0x04, 0x17
        /*002a*/ 	.short	(.L_164 - .L_163)
.L_163:
        /*002c*/ 	.word	0x00000000
        /*0030*/ 	.short	0x0000
        /*0032*/ 	.short	0x0000
        /*0034*/ 	.byte	0x00, 0xf0, 0x11, 0x00


	//----- nvinfo : EIATTR_SPARSE_MMA_MASK
	.align		4
.L_164:
        /*0038*/ 	.byte	0x03, 0x50
        /*003a*/ 	.short	0x0000


	//----- nvinfo : EIATTR_MAXREG_COUNT
	.align		4
        /*003c*/ 	.byte	0x03, 0x1b
        /*003e*/ 	.short	0x00ff


	//----- nvinfo : EIATTR_MERCURY_ISA_VERSION
	.align		4
        /*0040*/ 	.byte	0x03, 0x5f
        /*0042*/ 	.short	0x0101


	//----- nvinfo : EIATTR_VRC_CTA_INIT_COUNT
	.align		4
        /*0044*/ 	.byte	0x02, 0x4a
	.zero		1
	.zero		1


	//----- nvinfo : EIATTR_EXIT_INSTR_OFFSETS
	.align		4
        /*0048*/ 	.byte	0x04, 0x1c
        /*004a*/ 	.short	(.L_166 - .L_165)


	//   ....[0]....
.L_165:
        /*004c*/ 	.word	0x00000070


	//   ....[1]....
        /*0050*/ 	.word	0x000001d0


	//   ....[2]....
        /*0054*/ 	.word	0x000001f0


	//----- nvinfo : EIATTR_CRS_STACK_SIZE
	.align		4
.L_166:
        /*0058*/ 	.byte	0x04, 0x1e
        /*005a*/ 	.short	(.L_168 - .L_167)
.L_167:
        /*005c*/ 	.word	0x00000000


	//----- nvinfo : EIATTR_CBANK_PARAM_SIZE
	.align		4
.L_168:
        /*0060*/ 	.byte	0x03, 0x19
        /*0062*/ 	.short	0x0018


	//----- nvinfo : EIATTR_PARAM_CBANK
	.align		4
        /*0064*/ 	.byte	0x04, 0x0a
        /*0066*/ 	.short	(.L_170 - .L_169)
	.align		4
.L_169:
        /*0068*/ 	.word	index@(.nv.constant0._ZN11circles_gpu20identify_tile_rangesEiPmP5uint2)
        /*006c*/ 	.short	0x0380
        /*006e*/ 	.short	0x0018


	//----- nvinfo : EIATTR_SW_WAR
	.align		4
.L_170:
        /*0070*/ 	.byte	0x04, 0x36
        /*0072*/ 	.short	(.L_172 - .L_171)
.L_171:
        /*0074*/ 	.word	0x00000008
.L_172:


//--------------------- .nv.info._ZN11circles_gpu20get_tile_circle_keysEPmiiPKfS2_S2_iiPjS3_ --------------------------
	.section	.nv.info._ZN11circles_gpu20get_tile_circle_keysEPmiiPKfS2_S2_iiPjS3_,"",@"SHT_CUDA_INFO"
	.sectionflags	@""
	.align	4


	//----- nvinfo : EIATTR_CUDA_API_VERSION
	.align		4
        /*0000*/ 	.byte	0x04, 0x37
        /*0002*/ 	.short	(.L_174 - .L_173)
.L_173:
        /*0004*/ 	.word	0x00000082


	//----- nvinfo : EIATTR_KPARAM_INFO
	.align		4
.L_174:
        /*0008*/ 	.byte	0x04, 0x17
        /*000a*/ 	.short	(.L_176 - .L_175)
.L_175:
        /*000c*/ 	.word	0x00000000
        /*0010*/ 	.short	0x0009
        /*0012*/ 	.short	0x0038
        /*0014*/ 	.byte	0x00, 0xf5, 0x21, 0x00


	//----- nvinfo : EIATTR_KPARAM_INFO
	.align		4
.L_176:
        /*0018*/ 	.byte	0x04, 0x17
        /*001a*/ 	.short	(.L_178 - .L_177)
.L_177:
        /*001c*/ 	.word	0x00000000
        /*0020*/ 	.short	0x0008
        /*0022*/ 	.short	0x0030
        /*0024*/ 	.byte	0x00, 0xf5, 0x21, 0x00


	//----- nvinfo : EIATTR_KPARAM_INFO
	.align		4
.L_178:
        /*0028*/ 	.byte	0x04, 0x17
        /*002a*/ 	.short	(.L_180 - .L_179)
.L_179:
        /*002c*/ 	.word	0x00000000
        /*0030*/ 	.short	0x0007
        /*0032*/ 	.short	0x002c
        /*0034*/ 	.byte	0x00, 0xf0, 0x11, 0x00


	//----- nvinfo : EIATTR_KPARAM_INFO
	.align		4
.L_180:
        /*0038*/ 	.byte	0x04, 0x17
        /*003a*/ 	.short	(.L_182 - .L_181)
.L_181:
        /*003c*/ 	.word	0x00000000
        /*0040*/ 	.short	0x0006
        /*0042*/ 	.short	0x0028
        /*0044*/ 	.byte	0x00, 0xf0, 0x11, 0x00


	//----- nvinfo : EIATTR_KPARAM_INFO
	.align		4
.L_182:
        /*0048*/ 	.byte	0x04, 0x17
        /*004a*/ 	.short	(.L_184 - .L_183)
.L_183:
        /*004c*/ 	.word	0x00000000
        /*0050*/ 	.short	0x0005
        /*0052*/ 	.short	0x0020
        /*0054*/ 	.byte	0x00, 0xf5, 0x21, 0x00


	//----- nvinfo : EIATTR_KPARAM_INFO
	.align		4
.L_184:
        /*0058*/ 	.byte	0x04, 0x17
        /*005a*/ 	.short	(.L_186 - .L_185)
.L_185:
        /*005c*/ 	.word	0x00000000
        /*0060*/ 	.short	0x0004
        /*0062*/ 	.short	0x0018
        /*0064*/ 	.byte	0x00, 0xf5, 0x21, 0x00


	//----- nvinfo : EIATTR_KPARAM_INFO
	.align		4
.L_186:
        /*0068*/ 	.byte	0x04, 0x17
        /*006a*/ 	.short	(.L_188 - .L_187)
.L_187:
        /*006c*/ 	.word	0x00000000
        /*0070*/ 	.short	0x0003
        /*0072*/ 	.short	0x0010
        /*0074*/ 	.byte	0x00, 0xf5, 0x21, 0x00


	//----- nvinfo : EIATTR_KPARAM_INFO
	.align		4
.L_188:
        /*0078*/ 	.byte	0x04, 0x17
        /*007a*/ 	.short	(.L_190 - .L_189)
.L_189:
        /*007c*/ 	.word	0x00000000
        /*0080*/ 	.short	0x0002
        /*0082*/ 	.short	0x000c
        /*0084*/ 	.byte	0x00, 0xf0, 0x11, 0x00


	//----- nvinfo : EIATTR_KPARAM_INFO
	.align		4
.L_190:
        /*0088*/ 	.byte	0x04, 0x17
        /*008a*/ 	.short	(.L_192 - .L_191)
.L_191:
        /*008c*/ 	.word	0x00000000
        /*0090*/ 	.short	0x0001
        /*0092*/ 	.short	0x0008
        /*0094*/ 	.byte	0x00, 0xf0, 0x11, 0x00


	//----- nvinfo : EIATTR_KPARAM_INFO
	.align		4
.L_192:
        /*0098*/ 	.byte	0x04, 0x17
        /*009a*/ 	.short	(.L_194 - .L_193)
.L_193:
        /*009c*/ 	.word	0x00000000
        /*00a0*/ 	.short	0x0000
        /*00a2*/ 	.short	0x0000
        /*00a4*/ 	.byte	0x00, 0xf5, 0x21, 0x00


	//----- nvinfo : EIATTR_SPARSE_MMA_MASK
	.align		4
.L_194:
        /*00a8*/ 	.byte	0x03, 0x50
        /*00aa*/ 	.short	0x0000


	//----- nvinfo : EIATTR_MAXREG_COUNT
	.align		4
        /*00ac*/ 	.byte	0x03, 0x1b
        /*00ae*/ 	.short	0x00ff


	//----- nvinfo : EIATTR_MERCURY_ISA_VERSION
	.align		4
        /*00b0*/ 	.byte	0x03, 0x5f
        /*00b2*/ 	.short	0x0101


	//----- nvinfo : EIATTR_VRC_CTA_INIT_COUNT
	.align		4
        /*00b4*/ 	.byte	0x02, 0x4a
	.zero		1
	.zero		1


	//----- nvinfo : EIATTR_EXIT_INSTR_OFFSETS
	.align		4
        /*00b8*/ 	.byte	0x04, 0x1c
        /*00ba*/ 	.short	(.L_196 - .L_195)


	//   ....[0]....
.L_195:
        /*00bc*/ 	.word	0x00000070


	//   ....[1]....
        /*00c0*/ 	.word	0x00000200


	//   ....[2]....
        /*00c4*/ 	.word	0x000007f0


	//----- nvinfo : EIATTR_CRS_STACK_SIZE
	.align		4
.L_196:
        /*00c8*/ 	.byte	0x04, 0x1e
        /*00ca*/ 	.short	(.L_198 - .L_197)
.L_197:
        /*00cc*/ 	.word	0x00000000


	//----- nvinfo : EIATTR_CBANK_PARAM_SIZE
	.align		4
.L_198:
        /*00d0*/ 	.byte	0x03, 0x19
        /*00d2*/ 	.short	0x0040


	//----- nvinfo : EIATTR_PARAM_CBANK
	.align		4
        /*00d4*/ 	.byte	0x04, 0x0a
        /*00d6*/ 	.short	(.L_200 - .L_199)
	.align		4
.L_199:
        /*00d8*/ 	.word	index@(.nv.constant0._ZN11circles_gpu20get_tile_circle_keysEPmiiPKfS2_S2_iiPjS3_)
        /*00dc*/ 	.short	0x0380
        /*00de*/ 	.short	0x0040


	//----- nvinfo : EIATTR_SW_WAR
	.align		4
.L_200:
        /*00e0*/ 	.byte	0x04, 0x36
        /*00e2*/ 	.short	(.L_202 - .L_201)
.L_201:
        /*00e4*/ 	.word	0x00000008
.L_202:


//--------------------- .nv.info._ZN11circles_gpu24get_touched_tiles_kernelEPjiPKfS2_S2_ii --------------------------
	.section	.nv.info._ZN11circles_gpu24get_touched_tiles_kernelEPjiPKfS2_S2_ii,"",@"SHT_CUDA_INFO"
	.sectionflags	@""
	.align	4


	//----- nvinfo : EIATTR_CUDA_API_VERSION
	.align		4
        /*0000*/ 	.byte	0x04, 0x37
        /*0002*/ 	.short	(.L_204 - .L_203)
.L_203:
        /*0004*/ 	.word	0x00000082


	//----- nvinfo : EIATTR_KPARAM_INFO
	.align		4
.L_204:
        /*0008*/ 	.byte	0x04, 0x17
        /*000a*/ 	.short	(.L_206 - .L_205)
.L_205:
        /*000c*/ 	.word	0x00000000
        /*0010*/ 	.short	0x0006
        /*0012*/ 	.short	0x002c
        /*0014*/ 	.byte	0x00, 0xf0, 0x11, 0x00


	//----- nvinfo : EIATTR_KPARAM_INFO
	.align		4
.L_206:
        /*0018*/ 	.byte	0x04, 0x17
        /*001a*/ 	.short	(.L_208 - .L_207)
.L_207:
        /*001c*/ 	.word	0x00000000
        /*0020*/ 	.short	0x0005
        /*0022*/ 	.short	0x0028
        /*0024*/ 	.byte	0x00, 0xf0, 0x11, 0x00


	//----- nvinfo : EIATTR_KPARAM_INFO
	.align		4
.L_208:
        /*0028*/ 	.byte	0x04, 0x17
        /*002a*/ 	.short	(.L_210 - .L_209)
.L_209:
        /*002c*/ 	.word	0x00000000
        /*0030*/ 	.short	0x0004
        /*0032*/ 	.short	0x0020
        /*0034*/ 	.byte	0x00, 0xf5, 0x21, 0x00


	//----- nvinfo : EIATTR_KPARAM_INFO
	.align		4
.L_210:
        /*0038*/ 	.byte	0x04, 0x17
        /*003a*/ 	.short	(.L_212 - .L_211)
.L_211:
        /*003c*/ 	.word	0x00000000
        /*0040*/ 	.short	0x0003
        /*0042*/ 	.short	0x0018
        /*0044*/ 	.byte	0x00, 0xf5, 0x21, 0x00


	//----- nvinfo : EIATTR_KPARAM_INFO
	.align		4
.L_212:
        /*0048*/ 	.byte	0x04, 0x17
        /*004a*/ 	.short	(.L_214 - .L_213)
.L_213:
        /*004c*/ 	.word	0x00000000
        /*0050*/ 	.short	0x0002
        /*0052*/ 	.short	0x0010
        /*0054*/ 	.byte	0x00, 0xf5, 0x21, 0x00


	//----- nvinfo : EIATTR_KPARAM_INFO
	.align		4
.L_214:
        /*0058*/ 	.byte	0x04, 0x17
        /*005a*/ 	.short	(.L_216 - .L_215)
.L_215:
        /*005c*/ 	.word	0x00000000
        /*0060*/ 	.short	0x0001
        /*0062*/ 	.short	0x0008
        /*0064*/ 	.byte	0x00, 0xf0, 0x11, 0x00


	//----- nvinfo : EIATTR_KPARAM_INFO
	.align		4
.L_216:
        /*0068*/ 	.byte	0x04, 0x17
        /*006a*/ 	.short	(.L_218 - .L_217)
.L_217:
        /*006c*/ 	.word	0x00000000
        /*0070*/ 	.short	0x0000
        /*0072*/ 	.short	0x0000
        /*0074*/ 	.byte	0x00, 0xf5, 0x21, 0x00


	//----- nvinfo : EIATTR_SPARSE_MMA_MASK
	.align		4
.L_218:
        /*0078*/ 	.byte	0x03, 0x50
        /*007a*/ 	.short	0x0000


	//----- nvinfo : EIATTR_MAXREG_COUNT
	.align		4
        /*007c*/ 	.byte	0x03, 0x1b
        /*007e*/ 	.short	0x00ff


	//----- nvinfo : EIATTR_MERCURY_ISA_VERSION
	.align		4
        /*0080*/ 	.byte	0x03, 0x5f
        /*0082*/ 	.short	0x0101


	//----- nvinfo : EIATTR_VRC_CTA_INIT_COUNT
	.align		4
        /*0084*/ 	.byte	0x02, 0x4a
	.zero		1
	.zero		1


	//----- nvinfo : EIATTR_EXIT_INSTR_OFFSETS
	.align		4
        /*0088*/ 	.byte	0x04, 0x1c
        /*008a*/ 	.short	(.L_220 - .L_219)


	//   ....[0]....
.L_219:
        /*008c*/ 	.word	0x00000070


	//   ....[1]....
        /*0090*/ 	.word	0x00000230


	//----- nvinfo : EIATTR_CBANK_PARAM_SIZE
	.align		4
.L_220:
        /*0094*/ 	.byte	0x03, 0x19
        /*0096*/ 	.short	0x0030


	//----- nvinfo : EIATTR_PARAM_CBANK
	.align		4
        /*0098*/ 	.byte	0x04, 0x0a
        /*009a*/ 	.short	(.L_222 - .L_221)
	.align		4
.L_221:
        /*009c*/ 	.word	index@(.nv.constant0._ZN11circles_gpu24get_touched_tiles_kernelEPjiPKfS2_S2_ii)
        /*00a0*/ 	.short	0x0380
        /*00a2*/ 	.short	0x0030


	//----- nvinfo : EIATTR_SW_WAR
	.align		4
.L_222:
        /*00a4*/ 	.byte	0x04, 0x36
        /*00a6*/ 	.short	(.L_224 - .L_223)
.L_223:
        /*00a8*/ 	.word	0x00000008
.L_224:


//--------------------- .nv.info._ZN3cub18CUB_300001_SM_10006detail10radix_sort29DeviceRadixSortOnesweepKernelINS1_5radix10policy_hubImNS0_8NullTypeEyE10Policy1000ELNS0_9SortOrderE0EmS6_yiiNS1_21identity_decomposer_tEEEvPT5_SC_PT3_PKSD_PT1_PKSH_PT2_PKSL_T4_iiT6_ --------------------------
	.section	.nv.info._ZN3cub18CUB_300001_SM_10006detail10radix_sort29DeviceRadixSortOnesweepKernelINS1_5radix10policy_hubImNS0_8NullTypeEyE10Policy1000ELNS0_9SortOrderE0EmS6_yiiNS1_21identity_decomposer_tEEEvPT5_SC_PT3_PKSD_PT1_PKSH_PT2_PKSL_T4_iiT6_,"",@"SHT_CUDA_INFO"
	.sectionflags	@""
	.align	4


	//----- nvinfo : EIATTR_CUDA_API_VERSION
	.align		4
        /*0000*/ 	.byte	0x04, 0x37
        /*0002*/ 	.short	(.L_226 - .L_225)
.L_225:
        /*0004*/ 	.word	0x00000082


	//----- nvinfo : EIATTR_KPARAM_INFO
	.align		4
.L_226:
        /*0008*/ 	.byte	0x04, 0x17
        /*000a*/ 	.short	(.L_228 - .L_227)
.L_227:
        /*000c*/ 	.word	0x00000000
        /*0010*/ 	.short	0x000b
        /*0012*/ 	.short	0x004c
        /*0014*/ 	.byte	0x00, 0xf0, 0x05, 0x00


	//----- nvinfo : EIATTR_KPARAM_INFO
	.align		4
.L_228:
        /*0018*/ 	.byte	0x04, 0x17
        /*001a*/ 	.short	(.L_230 - .L_229)
.L_229:
        /*001c*/ 	.word	0x00000000
        /*0020*/ 	.short	0x000a
        /*0022*/ 	.short	0x0048
        /*0024*/ 	.byte	0x00, 0xf0, 0x11, 0x00


	//----- nvinfo : EIATTR_KPARAM_INFO
	.align		4
.L_230:
        /*0028*/ 	.byte	0x04, 0x17
        /*002a*/ 	.short	(.L_232 - .L_231)
.L_231:
        /*002c*/ 	.word	0x00000000
        /*0030*/ 	.short	0x0009
        /*0032*/ 	.short	0x0044
        /*0034*/ 	.byte	0x00, 0xf0, 0x11, 0x00


	//----- nvinfo : EIATTR_KPARAM_INFO
	.align		4
.L_232:
        /*0038*/ 	.byte	0x04, 0x17
        /*003a*/ 	.short	(.L_234 - .L_233)
.L_233:
        /*003c*/ 	.word	0x00000000
        /*0040*/ 	.short	0x0008
        /*0042*/ 	.short	0x0040
        /*0044*/ 	.byte	0x00, 0xf0, 0x11, 0x00


	//----- nvinfo : EIATTR_KPARAM_INFO
	.align		4
.L_234:
        /*0048*/ 	.byte	0x04, 0x17
        /*004a*/ 	.short	(.L_236 - .L_235)
.L_235:
        /*004c*/ 	.word	0x00000000
        /*0050*/ 	.short	0x0007
        /*0052*/ 	.short	0x0038
        /*0054*/ 	.byte	0x00, 0xf5, 0x21, 0x00


	//----- nvinfo : EIATTR_KPARAM_INFO
	.align		4
.L_236:
        /*0058*/ 	.byte	0x04, 0x17
        /*005a*/ 	.short	(.L_238 - .L_237)
.L_237:
        /*005c*/ 	.word	0x00000000
        /*0060*/ 	.short	0x0006
        /*0062*/ 	.short	0x0030
        /*0064*/ 	.byte	0x00, 0xf5, 0x21, 0x00


	//----- nvinfo : EIATTR_KPARAM_INFO
	.align		4
.L_238:
        /*0068*/ 	.byte	0x04, 0x17
        /*006a*/ 	.short	(.L_240 - .L_239)
.L_239:
        /*006c*/ 	.word	0x00000000
        /*0070*/ 	.short	0x0005
        /*0072*/ 	.short	0x0028
        /*0074*/ 	.byte	0x00, 0xf5, 0x21, 0x00


	//----- nvinfo : EIATTR_KPARAM_INFO
	.align		4
.L_240:
        /*0078*/ 	.byte	0x04, 0x17
        /*007a*/ 	.short	(.L_242 - .L_241)
.L_241:
        /*007c*/ 	.word	0x00000000
        /*0080*/ 	.short	0x0004
        /*0082*/ 	.short	0x0020
        /*0084*/ 	.byte	0x00, 0xf5, 0x21, 0x00


	//----- nvinfo : EIATTR_KPARAM_INFO
	.align		4
.L_242:
        /*0088*/ 	.byte	0x04, 0x17
        /*008a*/ 	.short	(.L_244 - .L_243)
.L_243:
        /*008c*/ 	.word	0x00000000
        /*0090*/ 	.short	0x0003
        /*0092*/ 	.short	0x0018
        /*0094*/ 	.byte	0x00, 0xf5, 0x21, 0x00


	//----- nvinfo : EIATTR_KPARAM_INFO
	.align		4
.L_244:
        /*0098*/ 	.byte	0x04, 0x17
        /*009a*/ 	.short	(.L_246 - .L_245)
.L_245:
        /*009c*/ 	.word	0x00000000
        /*00a0*/ 	.short	0x0002
        /*00a2*/ 	.short	0x0010
        /*00a4*/ 	.byte	0x00, 0xf5, 0x21, 0x00


	//----- nvinfo : EIATTR_KPARAM_INFO
	.align		4
.L_246:
        /*00a8*/ 	.byte	0x04, 0x17
        /*00aa*/ 	.short	(.L_248 - .L_247)
.L_247:
        /*00ac*/ 	.word	0x00000000
        /*00b0*/ 	.short	0x0001
        /*00b2*/ 	.short	0x0008
        /*00b4*/ 	.byte	0x00, 0xf5, 0x21, 0x00


	//----- nvinfo : EIATTR_KPARAM_INFO
	.align		4
.L_248:
        /*00b8*/ 	.byte	0x04, 0x17
        /*00ba*/ 	.short	(.L_250 - .L_249)
.L_249:
        /*00bc*/ 	.word	0x00000000
        /*00c0*/ 	.short	0x0000
        /*00c2*/ 	.short	0x0000
        /*00c4*/ 	.byte	0x00, 0xf5, 0x21, 0x00


	//----- nvinfo : EIATTR_SPARSE_MMA_MASK
	.align		4
.L_250:
        /*00c8*/ 	.byte	0x03, 0x50
        /*00ca*/ 	.short	0x0000


	//----- nvinfo : EIATTR_MAXREG_COUNT
	.align		4
        /*00cc*/ 	.byte	0x03, 0x1b
        /*00ce*/ 	.short	0x00a8


	//----- nvinfo : EIATTR_NUM_BARRIERS
	.align		4
        /*00d0*/ 	.byte	0x02, 0x4c
        /*00d2*/ 	.byte	0x01
	.zero		1


	//----- nvinfo : EIATTR_MERCURY_ISA_VERSION
	.align		4
        /*00d4*/ 	.byte	0x03, 0x5f
        /*00d6*/ 	.short	0x0101


	//----- nvinfo : EIATTR_COOP_GROUP_MASK_REGIDS
	.align		4
        /*00d8*/ 	.byte	0x04, 0x29
        /*00da*/ 	.short	(.L_252 - .L_251)


	//   ....[0]....
.L_251:
        /*00dc*/ 	.word	0xffffffff


	//   ....[1]....
        /*00e0*/ 	.word	0x05000000


	//   ....[2]....
        /*00e4*/ 	.word	0xffffffff


	//   ....[3]....
        /*00e8*/ 	.word	0xffffffff


	//   ....[4]....
        /*00ec*/ 	.word	0xffffffff


	//   ....[5]....
        /*00f0*/ 	.word	0xffffffff


	//   ....[6]....
        /*00f4*/ 	.word	0xffffffff


	//   ....[7]....
        /*00f8*/ 	.word	0xffffffff


	//   ....[8]....
        /*00fc*/ 	.word	0xffffffff


	//   ....[9]....
        /*0100*/ 	.word	0xffffffff


	//   ....[10]....
        /*0104*/ 	.word	0xffffffff


	//   ....[11]....
        /*0108*/ 	.word	0xffffffff


	//   ....[12]....
        /*010c*/ 	.word	0xffffffff


	//   ....[13]....
        /*0110*/ 	.word	0xffffffff


	//   ....[14]....
        /*0114*/ 	.word	0xffffffff


	//   ....[15]....
        /*0118*/ 	.word	0xffffffff


	//   ....[16]....
        /*011c*/ 	.word	0xffffffff


	//   ....[17]....
        /*0120*/ 	.word	0xffffffff


	//   ....[18]....
        /*0124*/ 	.word	0xffffffff


	//   ....[19]....
        /*0128*/ 	.word	0xffffffff


	//   ....[20]....
        /*012c*/ 	.word	0xffffffff


	//   ....[21]....
        /*0130*/ 	.word	0xffffffff


	//   ....[22]....
        /*0134*/ 	.word	0xffffffff


	//   ....[23]....
        /*0138*/ 	.word	0xffffffff


	//   ....[24]....
        /*013c*/ 	.word	0xffffffff


	//   ....[25]....
        /*0140*/ 	.word	0xffffffff


	//   ....[26]....
        /*0144*/ 	.word	0xffffffff


	//   ....[27]....
        /*0148*/ 	.word	0xffffffff


	//   ....[28]....
        /*014c*/ 	.word	0xffffffff


	//   ....[29]....
        /*0150*/ 	.word	0xffffffff


	//   ....[30]....
        /*0154*/ 	.word	0xffffffff


	//   ....[31]....
        /*0158*/ 	.word	0xffffffff


	//   ....[32]....
        /*015c*/ 	.word	0xffffffff


	//   ....[33]....
        /*0160*/ 	.word	0xffffffff


	//   ....[34]....
        /*0164*/ 	.word	0xffffffff


	//   ....[35]....
        /*0168*/ 	.word	0xffffffff


	//   ....[36]....
        /*016c*/ 	.word	0xffffffff


	//   ....[37]....
        /*0170*/ 	.word	0xffffffff


	//   ....[38]....
        /*0174*/ 	.word	0xffffffff


	//   ....[39]....
        /*0178*/ 	.word	0xffffffff


	//   ....[40]....
        /*017c*/ 	.word	0xffffffff


	//   ....[41]....
        /*0180*/ 	.word	0xffffffff


	//   ....[42]....
        /*0184*/ 	.word	0xffffffff


	//   ....[43]....
        /*0188*/ 	.word	0xffffffff


	//   ....[44]....
        /*018c*/ 	.word	0xffffffff


	//   ....[45]....
        /*0190*/ 	.word	0xffffffff


	//   ....[46]....
        /*0194*/ 	.word	0xffffffff


	//   ....[47]....
        /*0198*/ 	.word	0xffffffff


	//   ....[48]....
        /*019c*/ 	.word	0xffffffff


	//   ....[49]....
        /*01a0*/ 	.word	0xffffffff


	//   ....[50]....
        /*01a4*/ 	.word	0xffffffff


	//   ....[51]....
        /*01a8*/ 	.word	0xffffffff


	//   ....[52]....
        /*01ac*/ 	.word	0xffffffff


	//   ....[53]....
        /*01b0*/ 	.word	0xffffffff


	//   ....[54]....
        /*01b4*/ 	.word	0xffffffff


	//   ....[55]....
        /*01b8*/ 	.word	0xffffffff


	//   ....[56]....
        /*01bc*/ 	.word	0xffffffff


	//   ....[57]....
        /*01c0*/ 	.word	0xffffffff


	//   ....[58]....
        /*01c4*/ 	.word	0xffffffff


	//   ....[59]....
        /*01c8*/ 	.word	0xffffffff


	//   ....[60]....
        /*01cc*/ 	.word	0xffffffff


	//   ....[61]....
        /*01d0*/ 	.word	0xffffffff


	//   ....[62]....
        /*01d4*/ 	.word	0xffffffff


	//   ....[63]....
        /*01d8*/ 	.word	0xffffffff


	//   ....[64]....
        /*01dc*/ 	.word	0xffffffff


	//   ....[65]....
        /*01e0*/ 	.word	0xffffffff


	//   ....[66]....
        /*01e4*/ 	.word	0xffffffff


	//   ....[67]....
        /*01e8*/ 	.word	0xffffffff


	//   ....[68]....
        /*01ec*/ 	.word	0xffffffff


	//   ....[69]....
        /*01f0*/ 	.word	0xffffffff


	//   ....[70]....
        /*01f4*/ 	.word	0xffffffff


	//   ....[71]....
        /*01f8*/ 	.word	0xffffffff


	//   ....[72]....
        /*01fc*/ 	.word	0xffffffff


	//   ....[73]....
        /*0200*/ 	.word	0xffffffff


	//   ....[74]....
        /*0204*/ 	.word	0xffffffff


	//   ....[75]....
        /*0208*/ 	.word	0xffffffff


	//   ....[76]....
        /*020c*/ 	.word	0xffffffff


	//   ....[77]....
        /*0210*/ 	.word	0xffffffff


	//   ....[78]....
        /*0214*/ 	.word	0xffffffff


	//   ....[79]....
        /*0218*/ 	.word	0xffffffff


	//   ....[80]....
        /*021c*/ 	.word	0xffffffff


	//   ....[81]....
        /*0220*/ 	.word	0xffffffff


	//   ....[82]....
        /*0224*/ 	.word	0xffffffff


	//   ....[83]....
        /*0228*/ 	.word	0xffffffff


	//   ....[84]....
        /*022c*/ 	.word	0xffffffff


	//   ....[85]....
        /*0230*/ 	.word	0xffffffff


	//   ....[86]....
        /*0234*/ 	.word	0xffffffff


	//   ....[87]....
        /*0238*/ 	.word	0xffffffff


	//   ....[88]....
        /*023c*/ 	.word	0xffffffff


	//   ....[89]....
        /*0240*/ 	.word	0xffffffff


	//   ....[90]....
        /*0244*/ 	.word	0xffffffff


	//   ....[91]....
        /*0248*/ 	.word	0xffffffff


	//   ....[92]....
        /*024c*/ 	.word	0xffffffff


	//   ....[93]....
        /*0250*/ 	.word	0xffffffff


	//   ....[94]....
        /*0254*/ 	.word	0xffffffff


	//   ....[95]....
        /*0258*/ 	.word	0xffffffff


	//   ....[96]....
        /*025c*/ 	.word	0xffffffff


	//   ....[97]....
        /*0260*/ 	.word	0xffffffff


	//   ....[98]....
        /*0264*/ 	.word	0xffffffff


	//   ....[99]....
        /*0268*/ 	.word	0xffffffff


	//   ....[100]....
        /*026c*/ 	.word	0xffffffff


	//   ....[101]....
        /*0270*/ 	.word	0xffffffff


	//   ....[102]....
        /*0274*/ 	.word	0xffffffff


	//   ....[103]....
        /*0278*/ 	.word	0xffffffff


	//   ....[104]....
        /*027c*/ 	.word	0xffffffff


	//   ....[105]....
        /*0280*/ 	.word	0xffffffff


	//   ....[106]....
        /*0284*/ 	.word	0xffffffff


	//   ....[107]....
        /*0288*/ 	.word	0xffffffff


	//   ....[108]....
        /*028c*/ 	.word	0xffffffff


	//   ....[109]....
        /*0290*/ 	.word	0xffffffff


	//   ....[110]....
        /*0294*/ 	.word	0xffffffff


	//   ....[111]....
        /*0298*/ 	.word	0xffffffff


	//   ....[112]....
        /*029c*/ 	.word	0xffffffff


	//   ....[113]....
        /*02a0*/ 	.word	0xffffffff


	//   ....[114]....
        /*02a4*/ 	.word	0xffffffff


	//   ....[115]....
        /*02a8*/ 	.word	0xffffffff


	//   ....[116]....
        /*02ac*/ 	.word	0xffffffff


	//   ....[117]....
        /*02b0*/ 	.word	0xffffffff


	//   ....[118]....
        /*02b4*/ 	.word	0xffffffff


	//   ....[119]....
        /*02b8*/ 	.word	0xffffffff


	//   ....[120]....
        /*02bc*/ 	.word	0xffffffff


	//   ....[121]....
        /*02c0*/ 	.word	0xffffffff


	//   ....[122]....
        /*02c4*/ 	.word	0xffffffff


	//   ....[123]....
        /*02c8*/ 	.word	0xffffffff


	//   ....[124]....
        /*02cc*/ 	.word	0xffffffff


	//   ....[125]....
        /*02d0*/ 	.word	0xffffffff


	//   ....[126]....
        /*02d4*/ 	.word	0xffffffff


	//   ....[127]....
        /*02d8*/ 	.word	0xffffffff


	//   ....[128]....
        /*02dc*/ 	.word	0xffffffff


	//   ....[129]....
        /*02e0*/ 	.word	0xffffffff


	//   ....[130]....
        /*02e4*/ 	.word	0xffffffff


	//   ....[131]....
        /*02e8*/ 	.word	0xffffffff


	//   ....[132]....
        /*02ec*/ 	.word	0xffffffff


	//   ....[133]....
        /*02f0*/ 	.word	0xffffffff


	//   ....[134]....
        /*02f4*/ 	.word	0xffffffff


	//   ....[135]....
        /*02f8*/ 	.word	0xffffffff


	//   ....[136]....
        /*02fc*/ 	.word	0xffffffff


	//   ....[137]....
        /*0300*/ 	.word	0xffffffff


	//   ....[138]....
        /*0304*/ 	.word	0xffffffff


	//   ....[139]....
        /*0308*/ 	.word	0xffffffff


	//   ....[140]....
        /*030c*/ 	.word	0xffffffff


	//   ....[141]....
        /*0310*/ 	.word	0xffffffff


	//   ....[142]....
        /*0314*/ 	.word	0x05000008


	//   ....[143]....
        /*0318*/ 	.word	0xffffffff


	//   ....[144]....
        /*031c*/ 	.word	0xffffffff


	//   ....[145]....
        /*0320*/ 	.word	0xffffffff


	//   ....[146]....
        /*0324*/ 	.word	0xffffffff


	//   ....[147]....
        /*0328*/ 	.word	0xffffffff


	//   ....[148]....
        /*032c*/ 	.word	0xffffffff


	//   ....[149]....
        /*0330*/ 	.word	0xffffffff


	//   ....[150]....
        /*0334*/ 	.word	0xffffffff


	//   ....[151]....
        /*0338*/ 	.word	0xffffffff


	//   ....[152]....
        /*033c*/ 	.word	0xffffffff


	//   ....[153]....
        /*0340*/ 	.word	0xffffffff


	//   ....[154]....
        /*0344*/ 	.word	0xffffffff


	//   ....[155]....
        /*0348*/ 	.word	0xffffffff


	//   ....[156]....
        /*034c*/ 	.word	0xffffffff


	//   ....[157]....
        /*0350*/ 	.word	0xffffffff


	//   ....[158]....
        /*0354*/ 	.word	0xffffffff


	//   ....[159]....
        /*0358*/ 	.word	0xffffffff


	//   ....[160]....
        /*035c*/ 	.word	0xffffffff


	//   ....[161]....
        /*0360*/ 	.word	0xffffffff


	//   ....[162]....
        /*0364*/ 	.word	0xffffffff


	//   ....[163]....
        /*0368*/ 	.word	0xffffffff


	//   ....[164]....
        /*036c*/ 	.word	0xffffffff


	//   ....[165]....
        /*0370*/ 	.word	0xffffffff


	//   ....[166]....
        /*0374*/ 	.word	0xffffffff


	//   ....[167]....
        /*0378*/ 	.word	0xffffffff


	//   ....[168]....
        /*037c*/ 	.word	0xffffffff


	//   ....[169]....
        /*0380*/ 	.word	0xffffffff


	//   ....[170]....
        /*0384*/ 	.word	0xffffffff


	//   ....[171]....
        /*0388*/ 	.word	0xffffffff


	//   ....[172]....
        /*038c*/ 	.word	0xffffffff


	//   ....[173]....
        /*0390*/ 	.word	0x05000053


	//   ....[174]....
        /*0394*/ 	.word	0x05000053


	//   ....[175]....
        /*0398*/ 	.word	0x05000053


	//   ....[176]....
        /*039c*/ 	.word	0x05000053


	//   ....[177]....
        /*03a0*/ 	.word	0x05000053


	//----- nvinfo : EIATTR_COOP_GROUP_INSTR_OFFSETS
	.align		4
.L_252:
        /*03a4*/ 	.byte	0x04, 0x28
        /*03a6*/ 	.short	(.L_254 - .L_253)


	//   ....[0]....
.L_253:
        /*03a8*/ 	.word	0x00000ed0


	//   ....[1]....
        /*03ac*/ 	.word	0x000016e0


	//   ....[2]....
        /*03b0*/ 	.word	0x00002030


	//   ....[3]....
        /*03b4*/ 	.word	0x00002050


	//   ....[4]....
        /*03b8*/ 	.word	0x00002070


	//   ....[5]....
        /*03bc*/ 	.word	0x00002090


	//   ....[6]....
        /*03c0*/ 	.word	0x000020b0


	//   ....[7]....
        /*03c4*/ 	.word	0x00002540


	//   ....[8]....
        /*03c8*/ 	.word	0x00002550


	//   ....[9]....
        /*03cc*/ 	.word	0x00002570


	//   ....[10]....
        /*03d0*/ 	.word	0x00002590


	//   ....[11]....
        /*03d4*/ 	.word	0x000025e0


	//   ....[12]....
        /*03d8*/ 	.word	0x00002620


	//   ....[13]....
        /*03dc*/ 	.word	0x00002660


	//   ....[14]....
        /*03e0*/ 	.word	0x00002680


	//   ....[15]....
        /*03e4*/ 	.word	0x00002780


	//   ....[16]....
        /*03e8*/ 	.word	0x00002790


	//   ....[17]....
        /*03ec*/ 	.word	0x000027c0


	//   ....[18]....
        /*03f0*/ 	.word	0x000027f0


	//   ....[19]....
        /*03f4*/ 	.word	0x00002820


	//   ....[20]....
        /*03f8*/ 	.word	0x00002860


	//   ....[21]....
        /*03fc*/ 	.word	0x00002880


	//   ....[22]....
        /*0400*/ 	.word	0x000028a0


	//   ....[23]....
        /*0404*/ 	.word	0x00002900


	//   ....[24]....
        /*0408*/ 	.word	0x000029b0


	//   ....[25]....
        /*040c*/ 	.word	0x000029c0


	//   ....[26]....
        /*0410*/ 	.word	0x000029e0


	//   ....[27]....
        /*0414*/ 	.word	0x00002a20


	//   ....[28]....
        /*0418*/ 	.word	0x00002a50


	//   ....[29]....
        /*041c*/ 	.word	0x00002a90


	//   ....[30]....
        /*0420*/ 	.word	0x00002ab0


	//   ....[31]....
        /*0424*/ 	.word	0x00002ad0


	//   ....[32]....
        /*0428*/ 	.word	0x00002b30


	//   ....[33]....
        /*042c*/ 	.word	0x00002be0


	//   ....[34]....
        /*0430*/ 	.word	0x00002bf0


	//   ....[35]....
        /*0434*/ 	.word	0x00002c10


	//   ....[36]....
        /*0438*/ 	.word	0x00002c50


	//   ....[37]....
        /*043c*/ 	.word	0x00002c80


	//   ....[38]....
        /*0440*/ 	.word	0x00002cc0


	//   ....[39]....
        /*0444*/ 	.word	0x00002ce0


	//   ....[40]....
        /*0448*/ 	.word	0x00002d00


	//   ....[41]....
        /*044c*/ 	.word	0x00002d70


	//   ....[42]....
        /*0450*/ 	.word	0x00002e20


	//   ....[43]....
        /*0454*/ 	.word	0x00002e30


	//   ....[44]....
        /*0458*/ 	.word	0x00002e50


	//   ....[45]....
        /*045c*/ 	.word	0x00002e90


	//   ....[46]....
        /*0460*/ 	.word	0x00002ec0


	//   ....[47]....
        /*0464*/ 	.word	0x00002f00


	//   ....[48]....
        /*0468*/ 	.word	0x00002f20


	//   ....[49]....
        /*046c*/ 	.word	0x00002f40


	//   ....[50]....
        /*0470*/ 	.word	0x00002fb0


	//   ....[51]....
        /*0474*/ 	.word	0x00003070


	//   ....[52]....
        /*0478*/ 	.word	0x00003080


	//   ....[53]....
        /*047c*/ 	.word	0x000030a0


	//   ....[54]....
        /*0480*/ 	.word	0x000030e0


	//   ....[55]....
        /*0484*/ 	.word	0x00003110


	//   ....[56]....
        /*0488*/ 	.word	0x00003150


	//   ....[57]....
        /*048c*/ 	.word	0x00003170


	//   ....[58]....
        /*0490*/ 	.word	0x00003190


	//   ....[59]....
        /*0494*/ 	.word	0x000031f0


	//   ....[60]....
        /*0498*/ 	.word	0x000032a0


	//   ....[61]....
        /*049c*/ 	.word	0x000032b0


	//   ....[62]....
        /*04a0*/ 	.word	0x000032e0


	//   ....[63]....
        /*04a4*/ 	.word	0x00003310


	//   ....[64]....
        /*04a8*/ 	.word	0x00003340


	//   ....[65]....
        /*04ac*/ 	.word	0x00003380


	//   ....[66]....
        /*04b0*/ 	.word	0x000033a0


	//   ....[67]....
        /*04b4*/ 	.word	0x000033c0


	//   ....[68]....
        /*04b8*/ 	.word	0x00003400


	//   ....[69]....
        /*04bc*/ 	.word	0x000034c0


	//   ....[70]....
        /*04c0*/ 	.word	0x000034e0


	//   ....[71]....
        /*04c4*/ 	.word	0x000034f0


	//   ....[72]....
        /*04c8*/ 	.word	0x00003520


	//   ....[73]....
        /*04cc*/ 	.word	0x00003550


	//   ....[74]....
        /*04d0*/ 	.word	0x00003580


	//   ....[75]....
        /*04d4*/ 	.word	0x000035c0


	//   ....[76]....
        /*04d8*/ 	.word	0x000035e0


	//   ....[77]....
        /*04dc*/ 	.word	0x00003600


	//   ....[78]....
        /*04e0*/ 	.word	0x00003710


	//   ....[79]....
        /*04e4*/ 	.word	0x00003720


	//   ....[80]....
        /*04e8*/ 	.word	0x00003750


	//   ....[81]....
        /*04ec*/ 	.word	0x00003780


	//   ....[82]....
        /*04f0*/ 	.word	0x000037b0


	//   ....[83]....
        /*04f4*/ 	.word	0x000037f0


	//   ....[84]....
        /*04f8*/ 	.word	0x00003810


	//   ....[85]....
        /*04fc*/ 	.word	0x00003830


	//   ....[86]....
        /*0500*/ 	.word	0x00003890


	//   ....[87]....
        /*0504*/ 	.word	0x00003930


	//   ....[88]....
        /*0508*/ 	.word	0x00003940


	//   ....[89]....
        /*050c*/ 	.word	0x00003970


	//   ....[90]....
        /*0510*/ 	.word	0x000039a0


	//   ....[91]....
        /*0514*/ 	.word	0x000039d0


	//   ....[92]....
        /*0518*/ 	.word	0x00003a10


	//   ....[93]....
        /*051c*/ 	.word	0x00003a30


	//   ....[94]....
        /*0520*/ 	.word	0x00003a50


	//   ....[95]....
        /*0524*/ 	.word	0x00003ac0


	//   ....[96]....
        /*0528*/ 	.word	0x00003b50


	//   ....[97]....
        /*052c*/ 	.word	0x00003b70


	//   ....[98]....
        /*0530*/ 	.word	0x00003b80


	//   ....[99]....
        /*0534*/ 	.word	0x00003bb0


	//   ....[100]....
        /*0538*/ 	.word	0x00003be0


	//   ....[101]....
        /*053c*/ 	.word	0x00003c10


	//   ....[102]....
        /*0540*/ 	.word	0x00003c50


	//   ....[103]....
        /*0544*/ 	.word	0x00003c70


	//   ....[104]....
        /*0548*/ 	.word	0x00003c90


	//   ....[105]....
        /*054c*/ 	.word	0x00003d80


	//   ....[106]....
        /*0550*/ 	.word	0x00003db0


	//   ....[107]....
        /*0554*/ 	.word	0x00003dc0


	//   ....[108]....
        /*0558*/ 	.word	0x00003de0


	//   ....[109]....
        /*055c*/ 	.word	0x00003e20


	//   ....[110]....
        /*0560*/ 	.word	0x00003e50


	//   ....[111]....
        /*0564*/ 	.word	0x00003e90


	//   ....[112]....
        /*0568*/ 	.word	0x00003eb0


	//   ....[113]....
        /*056c*/ 	.word	0x00003ed0


	//   ....[114]....
        /*0570*/ 	.word	0x00003fb0


	//   ....[115]....
        /*0574*/ 	.word	0x00003fd0


	//   ....[116]....
        /*0578*/ 	.word	0x00003fe0


	//   ....[117]....
        /*057c*/ 	.word	0x00004000


	//   ....[118]....
        /*0580*/ 	.word	0x00004040


	//   ....[119]....
        /*0584*/ 	.word	0x00004080


	//   ....[120]....
        /*0588*/ 	.word	0x000040c0


	//   ....[121]....
        /*058c*/ 	.word	0x000040e0


	//   ....[122]....
        /*0590*/ 	.word	0x00004100


	//   ....[123]....
        /*0594*/ 	.word	0x000041e0


	//   ....[124]....
        /*0598*/ 	.word	0x00004200


	//   ....[125]....
        /*059c*/ 	.word	0x00004210


	//   ....[126]....
        /*05a0*/ 	.word	0x00004240


	//   ....[127]....
        /*05a4*/ 	.word	0x00004270


	//   ....[128]....
        /*05a8*/ 	.word	0x000042a0


	//   ....[129]....
        /*05ac*/ 	.word	0x000042e0


	//   ....[130]....
        /*05b0*/ 	.word	0x00004300


	//   ....[131]....
        /*05b4*/ 	.word	0x00004320


	//   ....[132]....
        /*05b8*/ 	.word	0x00004410


	//   ....[133]....
        /*05bc*/ 	.word	0x00004430


	//   ....[134]....
        /*05c0*/ 	.word	0x00004440


	//   ....[135]....
        /*05c4*/ 	.word	0x00004460


	//   ....[136]....
        /*05c8*/ 	.word	0x000044a0


	//   ....[137]....
        /*05cc*/ 	.word	0x000044d0


	//   ....[138]....
        /*05d0*/ 	.word	0x00004510


	//   ....[139]....
        /*05d4*/ 	.word	0x00004530


	//   ....[140]....
        /*05d8*/ 	.word	0x00004550


	//   ....[141]....
        /*05dc*/ 	.word	0x00004630


	//   ....[142]....
        /*05e0*/ 	.word	0x00004b50


	//   ....[143]....
        /*05e4*/ 	.word	0x00004e70


	//   ....[144]....
        /*05e8*/ 	.word	0x00004f20


	//   ....[145]....
        /*05ec*/ 	.word	0x00004fd0


	//   ....[146]....
        /*05f0*/ 	.word	0x00005080


	//   ....[147]....
        /*05f4*/ 	.word	0x00005130


	//   ....[148]....
        /*05f8*/ 	.word	0x000051e0


	//   ....[149]....
        /*05fc*/ 	.word	0x00005290


	//   ....[150]....
        /*0600*/ 	.word	0x00005340


	//   ....[151]....
        /*0604*/ 	.word	0x000053f0


	//   ....[152]....
        /*0608*/ 	.word	0x000054a0


	//   ....[153]....
        /*060c*/ 	.word	0x00005550


	//   ....[154]....
        /*0610*/ 	.word	0x00005600


	//   ....[155]....
        /*0614*/ 	.word	0x000056b0


	//   ....[156]....
        /*0618*/ 	.word	0x00005760


	//   ....[157]....
        /*061c*/ 	.word	0x00005810


	//   ....[158]....
        /*0620*/ 	.word	0x00005a10


	//   ....[159]....
        /*0624*/ 	.word	0x00005b30


	//   ....[160]....
        /*0628*/ 	.word	0x00005c50


	//   ....[161]....
        /*062c*/ 	.word	0x00005d70


	//   ....[162]....
        /*0630*/ 	.word	0x00005e90


	//   ....[163]....
        /*0634*/ 	.word	0x00005fb0


	//   ....[164]....
        /*0638*/ 	.word	0x000060d0


	//   ....[165]....
        /*063c*/ 	.word	0x000061e0


	//   ....[166]....
        /*0640*/ 	.word	0x000062e0


	//   ....[167]....
        /*0644*/ 	.word	0x000063e0


	//   ....[168]....
        /*0648*/ 	.word	0x000064e0


	//   ....[169]....
        /*064c*/ 	.word	0x000065e0


	//   ....[170]....
        /*0650*/ 	.word	0x000066e0


	//   ....[171]....
        /*0654*/ 	.word	0x000067e0


	//   ....[172]....
        /*0658*/ 	.word	0x000068d0


	//   ....[173]....
        /*065c*/ 	.word	0x00006940


	//   ....[174]....
        /*0660*/ 	.word	0x000069b0


	//   ....[175]....
        /*0664*/ 	.word	0x00006a20


	//   ....[176]....
        /*0668*/ 	.word	0x00006a90


	//   ....[177]....
        /*066c*/ 	.word	0x00006b00


	//----- nvinfo : EIATTR_VRC_CTA_INIT_COUNT
	.align		4
.L_254:
        /*0670*/ 	.byte	0x02, 0x4a
	.zero		1
	.zero		1


	//----- nvinfo : EIATTR_EXIT_INSTR_OFFSETS
	.align		4
        /*0674*/ 	.byte	0x04, 0x1c
        /*0676*/ 	.short	(.L_256 - .L_255)


	//   ....[0]....
.L_255:
        /*0678*/ 	.word	0x00001ae0


	//   ....[1]....
        /*067c*/ 	.word	0x00001e30


	//   ....[2]....
        /*0680*/ 	.word	0x00001e50


	//   ....[3]....
        /*0684*/ 	.word	0x00005820


	//   ....[4]....
        /*0688*/ 	.word	0x000068e0


	//----- nvinfo : EIATTR_MAX_THREADS
	.align		4
.L_256:
        /*068c*/ 	.byte	0x04, 0x05
        /*068e*/ 	.short	(.L_258 - .L_257)
.L_257:
        /*0690*/ 	.word	0x00000180
        /*0694*/ 	.word	0x00000001
        /*0698*/ 	.word	0x00000001


	//----- nvinfo : EIATTR_CRS_STACK_SIZE
	.align		4
.L_258:
        /*069c*/ 	.byte	0x04, 0x1e
        /*069e*/ 	.short	(.L_260 - .L_259)
.L_259:
        /*06a0*/ 	.word	0x00000000


	//----- nvinfo : EIATTR_CBANK_PARAM_SIZE
	.align		4
.L_260:
        /*06a4*/ 	.byte	0x03, 0x19
        /*06a6*/ 	.short	0x004d


	//----- nvinfo : EIATTR_PARAM_CBANK
	.align		4
        /*06a8*/ 	.byte	0x04, 0x0a
        /*06aa*/ 	.short	(.L_262 - .L_261)
	.align		4
.L_261:
        /*06ac*/ 	.word	index@(.nv.constant0._ZN3cub18CUB_300001_SM_10006detail10radix_sort29DeviceRadixSortOnesweepKernelINS1_5radix10policy_hubImNS0_8NullTypeEyE10Policy1000ELNS0_9SortOrderE0EmS6_yiiNS1_21identity_decomposer_tEEEvPT5_SC_PT3_PKSD_PT1_PKSH_PT2_PKSL_T4_iiT6_)
        /*06b0*/ 	.short	0x0380
        /*06b2*/ 	.short	0x004d


	//----- nvinfo : EIATTR_SW_WAR
	.align		4
.L_262:
        /*06b4*/ 	.byte	0x04, 0x36
        /*06b6*/ 	.short	(.L_264 - .L_263)
.L_263:
        /*06b8*/ 	.word	0x00000008
.L_264:


//--------------------- .nv.info._ZN3cub18CUB_300001_SM_10006detail10radix_sort33DeviceRadixSortExclusiveSumKernelINS1_5radix10policy_hubImNS0_8NullTypeEyE10Policy1000EyEEvPT0_ --------------------------
	.section	.nv.info._ZN3cub18CUB_300001_SM_10006detail10radix_sort33DeviceRadixSortExclusiveSumKernelINS1_5radix10policy_hubImNS0_8NullTypeEyE10Policy1000EyEEvPT0_,"",@"SHT_CUDA_INFO"
	.sectionflags	@""
	.align	4


	//----- nvinfo : EIATTR_CUDA_API_VERSION
	.align		4
        /*0000*/ 	.byte	0x04, 0x37
        /*0002*/ 	.short	(.L_266 - .L_265)
.L_265:
        /*0004*/ 	.word	0x00000082


	//----- nvinfo : EIATTR_KPARAM_INFO
	.align		4
.L_266:
        /*0008*/ 	.byte	0x04, 0x17
        /*000a*/ 	.short	(.L_268 - .L_267)
.L_267:
        /*000c*/ 	.word	0x00000000
        /*0010*/ 	.short	0x0000
        /*0012*/ 	.short	0x0000
        /*0014*/ 	.byte	0x00, 0xf5, 0x21, 0x00


	//----- nvinfo : EIATTR_SPARSE_MMA_MASK
	.align		4
.L_268:
        /*0018*/ 	.byte	0x03, 0x50
        /*001a*/ 	.short	0x0000


	//----- nvinfo : EIATTR_MAXREG_COUNT
	.align		4
        /*001c*/ 	.byte	0x03, 0x1b
        /*001e*/ 	.short	0x00ff


	//----- nvinfo : EIATTR_NUM_BARRIERS
	.align		4
        /*0020*/ 	.byte	0x02, 0x4c
        /*0022*/ 	.byte	0x01
	.zero		1


	//----- nvinfo : EIATTR_MERCURY_ISA_VERSION
	.align		4
        /*0024*/ 	.byte	0x03, 0x5f
        /*0026*/ 	.short	0x0101


	//----- nvinfo : EIATTR_COOP_GROUP_MASK_REGIDS
	.align		4
        /*0028*/ 	.byte	0x04, 0x29
        /*002a*/ 	.short	(.L_270 - .L_269)


	//   ....[0]....
.L_269:
        /*002c*/ 	.word	0xffffffff


	//   ....[1]....
        /*0030*/ 	.word	0xffffffff


	//   ....[2]....
        /*0034*/ 	.word	0xffffffff


	//   ....[3]....
        /*0038*/ 	.word	0xffffffff


	//   ....[4]....
        /*003c*/ 	.word	0xffffffff


	//   ....[5]....
        /*0040*/ 	.word	0xffffffff


	//   ....[6]....
        /*0044*/ 	.word	0xffffffff


	//   ....[7]....
        /*0048*/ 	.word	0xffffffff


	//   ....[8]....
        /*004c*/ 	.word	0xffffffff


	//   ....[9]....
        /*0050*/ 	.word	0xffffffff


	//   ....[10]....
        /*0054*/ 	.word	0x05000015


	//   ....[11]....
        /*0058*/ 	.word	0x05000015


	//   ....[12]....
        /*005c*/ 	.word	0x05000015


	//   ....[13]....
        /*0060*/ 	.word	0x05000015


	//   ....[14]....
        /*0064*/ 	.word	0x05000015


	//   ....[15]....
        /*0068*/ 	.word	0x05000015


	//   ....[16]....
        /*006c*/ 	.word	0x05000015


	//   ....[17]....
        /*0070*/ 	.word	0x05000015


	//   ....[18]....
        /*0074*/ 	.word	0x05000015


	//   ....[19]....
        /*0078*/ 	.word	0x05000015


	//----- nvinfo : EIATTR_COOP_GROUP_INSTR_OFFSETS
	.align		4
.L_270:
        /*007c*/ 	.byte	0x04, 0x28
        /*007e*/ 	.short	(.L_272 - .L_271)


	//   ....[0]....
.L_271:
        /*0080*/ 	.word	0x00000250


	//   ....[1]....
        /*0084*/ 	.word	0x00000260


	//   ....[2]....
        /*0088*/ 	.word	0x000002a0


	//   ....[3]....
        /*008c*/ 	.word	0x000002c0


	//   ....[4]....
        /*0090*/ 	.word	0x00000310


	//   ....[5]....
        /*0094*/ 	.word	0x00000320


	//   ....[6]....
        /*0098*/ 	.word	0x00000360


	//   ....[7]....
        /*009c*/ 	.word	0x00000380


	//   ....[8]....
        /*00a0*/ 	.word	0x000003d0


	//   ....[9]....
        /*00a4*/ 	.word	0x000003e0


	//   ....[10]....
        /*00a8*/ 	.word	0x00000660


	//   ....[11]....
        /*00ac*/ 	.word	0x000006b0


	//   ....[12]....
        /*00b0*/ 	.word	0x00000740


	//   ....[13]....
        /*00b4*/ 	.word	0x00000790


	//   ....[14]....
        /*00b8*/ 	.word	0x00000820


	//   ....[15]....
        /*00bc*/ 	.word	0x00000870


	//   ....[16]....
        /*00c0*/ 	.word	0x00000900


	//   ....[17]....
        /*00c4*/ 	.word	0x00000950


	//   ....[18]....
        /*00c8*/ 	.word	0x000009e0


	//   ....[19]....
        /*00cc*/ 	.word	0x00000a30


	//----- nvinfo : EIATTR_VRC_CTA_INIT_COUNT
	.align		4
.L_272:
        /*00d0*/ 	.byte	0x02, 0x4a
	.zero		1
	.zero		1


	//----- nvinfo : EIATTR_EXIT_INSTR_OFFSETS
	.align		4
        /*00d4*/ 	.byte	0x04, 0x1c
        /*00d6*/ 	.short	(.L_274 - .L_273)


	//   ....[0]....
.L_273:
        /*00d8*/ 	.word	0x000005d0


	//   ....[1]....
        /*00dc*/ 	.word	0x00000600


	//----- nvinfo : EIATTR_CRS_STACK_SIZE
	.align		4
.L_274:
        /*00e0*/ 	.byte	0x04, 0x1e
        /*00e2*/ 	.short	(.L_276 - .L_275)
.L_275:
        /*00e4*/ 	.word	0x00000000


	//----- nvinfo : EIATTR_CBANK_PARAM_SIZE
	.align		4
.L_276:
        /*00e8*/ 	.byte	0x03, 0x19
        /*00ea*/ 	.short	0x0008


	//----- nvinfo : EIATTR_PARAM_CBANK
	.align		4
        /*00ec*/ 	.byte	0x04, 0x0a
        /*00ee*/ 	.short	(.L_278 - .L_277)
	.align		4
.L_277:
        /*00f0*/ 	.word	index@(.nv.constant0._ZN3cub18CUB_300001_SM_10006detail10radix_sort33DeviceRadixSortExclusiveSumKernelINS1_5radix10policy_hubImNS0_8NullTypeEyE10Policy1000EyEEvPT0_)
        /*00f4*/ 	.short	0x0380
        /*00f6*/ 	.short	0x0008


	//----- nvinfo : EIATTR_SW_WAR
	.align		4
.L_278:
        /*00f8*/ 	.byte	0x04, 0x36
        /*00fa*/ 	.short	(.L_280 - .L_279)
.L_279:
        /*00fc*/ 	.word	0x00000008
.L_280:


//--------------------- .nv.info._ZN3cub18CUB_300001_SM_10006detail10radix_sort30DeviceRadixSortHistogramKernelINS1_5radix10policy_hubImNS0_8NullTypeEyE10Policy1000ELNS0_9SortOrderE0EmyNS1_21identity_decomposer_tEEEvPT2_PKT1_SB_iiT3_ --------------------------
	.section	.nv.info._ZN3cub18CUB_300001_SM_10006detail10radix_sort30DeviceRadixSortHistogramKernelINS1_5radix10policy_hubImNS0_8NullTypeEyE10Policy1000ELNS0_9SortOrderE0EmyNS1_21identity_decomposer_tEEEvPT2_PKT1_SB_iiT3_,"",@"SHT_CUDA_INFO"
	.sectionflags	@""
	.align	4


	//----- nvinfo : EIATTR_CUDA_API_VERSION
	.align		4
        /*0000*/ 	.byte	0x04, 0x37
        /*0002*/ 	.short	(.L_282 - .L_281)
.L_281:
        /*0004*/ 	.word	0x00000082


	//----- nvinfo : EIATTR_KPARAM_INFO
	.align		4
.L_282:
        /*0008*/ 	.byte	0x04, 0x17
        /*000a*/ 	.short	(.L_284 - .L_283)
.L_283:
        /*000c*/ 	.word	0x00000000
        /*0010*/ 	.short	0x0005
        /*0012*/ 	.short	0x0020
        /*0014*/ 	.byte	0x00, 0xf0, 0x05, 0x00


	//----- nvinfo : EIATTR_KPARAM_INFO
	.align		4
.L_284:
        /*0018*/ 	.byte	0x04, 0x17
        /*001a*/ 	.short	(.L_286 - .L_285)
.L_285:
        /*001c*/ 	.word	0x00000000
        /*0020*/ 	.short	0x0004
        /*0022*/ 	.short	0x001c
        /*0024*/ 	.byte	0x00, 0xf0, 0x11, 0x00


	//----- nvinfo : EIATTR_KPARAM_INFO
	.align		4
.L_286:
        /*0028*/ 	.byte	0x04, 0x17
        /*002a*/ 	.short	(.L_288 - .L_287)
.L_287:
        /*002c*/ 	.word	0x00000000
        /*0030*/ 	.short	0x0003
        /*0032*/ 	.short	0x0018
        /*0034*/ 	.byte	0x00, 0xf0, 0x11, 0x00


	//----- nvinfo : EIATTR_KPARAM_INFO
	.align		4
.L_288:
        /*0038*/ 	.byte	0x04, 0x17
        /*003a*/ 	.short	(.L_290 - .L_289)
.L_289:
        /*003c*/ 	.word	0x00000000
        /*0040*/ 	.short	0x0002
        /*0042*/ 	.short	0x0010
        /*0044*/ 	.byte	0x00, 0xf0, 0x21, 0x00


	//----- nvinfo : EIATTR_KPARAM_INFO
	.align		4
.L_290:
        /*0048*/ 	.byte	0x04, 0x17
        /*004a*/ 	.short	(.L_292 - .L_291)
.L_291:
        /*004c*/ 	.word	0x00000000
        /*0050*/ 	.short	0x0001
        /*0052*/ 	.short	0x0008
        /*0054*/ 	.byte	0x00, 0xf5, 0x21, 0x00


	//----- nvinfo : EIATTR_KPARAM_INFO
	.align		4
.L_292:
        /*0058*/ 	.byte	0x04, 0x17
        /*005a*/ 	.short	(.L_294 - .L_293)
.L_293:
        /*005c*/ 	.word	0x00000000
        /*0060*/ 	.short	0x0000
        /*0062*/ 	.short	0x0000
        /*0064*/ 	.byte	0x00, 0xf5, 0x21, 0x00


	//----- nvinfo : EIATTR_SPARSE_MMA_MASK
	.align		4
.L_294:
        /*0068*/ 	.byte	0x03, 0x50
        /*006a*/ 	.short	0x0000


	//----- nvinfo : EIATTR_MAXREG_COUNT
	.align		4
        /*006c*/ 	.byte	0x03, 0x1b
        /*006e*/ 	.short	0x00ff


	//----- nvinfo : EIATTR_NUM_BARRIERS
	.align		4
        /*0070*/ 	.byte	0x02, 0x4c
        /*0072*/ 	.byte	0x01
	.zero		1


	//----- nvinfo : EIATTR_MERCURY_ISA_VERSION
	.align		4
        /*0074*/ 	.byte	0x03, 0x5f
        /*0076*/ 	.short	0x0101


	//----- nvinfo : EIATTR_VRC_CTA_INIT_COUNT
	.align		4
        /*0078*/ 	.byte	0x02, 0x4a
	.zero		1
	.zero		1


	//----- nvinfo : EIATTR_EXIT_INSTR_OFFSETS
	.align		4
        /*007c*/ 	.byte	0x04, 0x1c
        /*007e*/ 	.short	(.L_296 - .L_295)


	//   ....[0]....
.L_295:
        /*0080*/ 	.word	0x00000040


	//   ....[1]....
        /*0084*/ 	.word	0x00002fb0


	//----- nvinfo : EIATTR_MAX_THREADS
	.align		4
.L_296:
        /*0088*/ 	.byte	0x04, 0x05
        /*008a*/ 	.short	(.L_298 - .L_297)
.L_297:
        /*008c*/ 	.word	0x00000080
        /*0090*/ 	.word	0x00000001
        /*0094*/ 	.word	0x00000001


	//----- nvinfo : EIATTR_CRS_STACK_SIZE
	.align		4
.L_298:
        /*0098*/ 	.byte	0x04, 0x1e
        /*009a*/ 	.short	(.L_300 - .L_299)
.L_299:
        /*009c*/ 	.word	0x00000000


	//----- nvinfo : EIATTR_CBANK_PARAM_SIZE
	.align		4
.L_300:
        /*00a0*/ 	.byte	0x03, 0x19
        /*00a2*/ 	.short	0x0021


	//----- nvinfo : EIATTR_PARAM_CBANK
	.align		4
        /*00a4*/ 	.byte	0x04, 0x0a
        /*00a6*/ 	.short	(.L_302 - .L_301)
	.align		4
.L_301:
        /*00a8*/ 	.word	index@(.nv.constant0._ZN3cub18CUB_300001_SM_10006detail10radix_sort30DeviceRadixSortHistogramKernelINS1_5radix10policy_hubImNS0_8NullTypeEyE10Policy1000ELNS0_9SortOrderE0EmyNS1_21identity_decomposer_tEEEvPT2_PKT1_SB_iiT3_)
        /*00ac*/ 	.short	0x0380
        /*00ae*/ 	.short	0x0021


	//----- nvinfo : EIATTR_SW_WAR
	.align		4
.L_302:
        /*00b0*/ 	.byte	0x04, 0x36
        /*00b2*/ 	.short	(.L_304 - .L_303)
.L_303:
        /*00b4*/ 	.word	0x00000008
.L_304:


//--------------------- .nv.info._ZN3cub18CUB_300001_SM_10006detail10radix_sort31DeviceRadixSortSingleTileKernelINS1_5radix10policy_hubImNS0_8NullTypeEyE10Policy1000ELNS0_9SortOrderE0EmS6_yNS1_21identity_decomposer_tEEEvPKT1_PSB_PKT2_PSF_T3_iiT4_ --------------------------
	.section	.nv.info._ZN3cub18CUB_300001_SM_10006detail10radix_sort31DeviceRadixSortSingleTileKernelINS1_5radix10policy_hubImNS0_8NullTypeEyE10Policy1000ELNS0_9SortOrderE0EmS6_yNS1_21identity_decomposer_tEEEvPKT1_PSB_PKT2_PSF_T3_iiT4_,"",@"SHT_CUDA_INFO"
	.sectionflags	@""
	.align	4


	//----- nvinfo : EIATTR_CUDA_API_VERSION
	.align		4
        /*0000*/ 	.byte	0x04, 0x37
        /*0002*/ 	.short	(.L_306 - .L_305)
.L_305:
        /*0004*/ 	.word	0x00000082


	//----- nvinfo : EIATTR_KPARAM_INFO
	.align		4
.L_306:
        /*0008*/ 	.byte	0x04, 0x17
        /*000a*/ 	.short	(.L_308 - .L_307)
.L_307:
        /*000c*/ 	.word	0x00000000
        /*0010*/ 	.short	0x0007
        /*0012*/ 	.short	0x0030
        /*0014*/ 	.byte	0x00, 0xf0, 0x05, 0x00


	//----- nvinfo : EIATTR_KPARAM_INFO
	.align		4
.L_308:
        /*0018*/ 	.byte	0x04, 0x17
        /*001a*/ 	.short	(.L_310 - .L_309)
.L_309:
        /*001c*/ 	.word	0x00000000
        /*0020*/ 	.short	0x0006
        /*0022*/ 	.short	0x002c
        /*0024*/ 	.byte	0x00, 0xf0, 0x11, 0x00


	//----- nvinfo : EIATTR_KPARAM_INFO
	.align		4
.L_310:
        /*0028*/ 	.byte	0x04, 0x17
        /*002a*/ 	.short	(.L_312 - .L_311)
.L_311:
        /*002c*/ 	.word	0x00000000
        /*0030*/ 	.short	0x0005
        /*0032*/ 	.short	0x0028
        /*0034*/ 	.byte	0x00, 0xf0, 0x11, 0x00


	//----- nvinfo : EIATTR_KPARAM_INFO
	.align		4
.L_312:
        /*0038*/ 	.byte	0x04, 0x17
        /*003a*/ 	.short	(.L_314 - .L_313)
.L_313:
        /*003c*/ 	.word	0x00000000
        /*0040*/ 	.short	0x0004
        /*0042*/ 	.short	0x0020
        /*0044*/ 	.byte	0x00, 0xf0, 0x21, 0x00


	//----- nvinfo : EIATTR_KPARAM_INFO
	.align		4
.L_314:
        /*0048*/ 	.byte	0x04, 0x17
        /*004a*/ 	.short	(.L_316 - .L_315)
.L_315:
        /*004c*/ 	.word	0x00000000
        /*0050*/ 	.short	0x0003
        /*0052*/ 	.short	0x0018
        /*0054*/ 	.byte	0x00, 0xf5, 0x21, 0x00


	//----- nvinfo : EIATTR_KPARAM_INFO
	.align		4
.L_316:
        /*0058*/ 	.byte	0x04, 0x17
        /*005a*/ 	.short	(.L_318 - .L_317)
.L_317:
        /*005c*/ 	.word	0x00000000
        /*0060*/ 	.short	0x0002
        /*0062*/ 	.short	0x0010
        /*0064*/ 	.byte	0x00, 0xf5, 0x21, 0x00


	//----- nvinfo : EIATTR_KPARAM_INFO
	.align		4
.L_318:
        /*0068*/ 	.byte	0x04, 0x17
        /*006a*/ 	.short	(.L_320 - .L_319)
.L_319:
        /*006c*/ 	.word	0x00000000
        /*0070*/ 	.short	0x0001
        /*0072*/ 	.short	0x0008
        /*0074*/ 	.byte	0x00, 0xf5, 0x21, 0x00


	//----- nvinfo : EIATTR_KPARAM_INFO
	.align		4
.L_320:
        /*0078*/ 	.byte	0x04, 0x17
        /*007a*/ 	.short	(.L_322 - .L_321)
.L_321:
        /*007c*/ 	.word	0x00000000
        /*0080*/ 	.short	0x0000
        /*0082*/ 	.short	0x0000
        /*0084*/ 	.byte	0x00, 0xf5, 0x21, 0x00


	//----- nvinfo : EIATTR_SPARSE_MMA_MASK
	.align		4
.L_322:
        /*0088*/ 	.byte	0x03, 0x50
        /*008a*/ 	.short	0x0000


	//----- nvinfo : EIATTR_MAXREG_COUNT
	.align		4
        /*008c*/ 	.byte	0x03, 0x1b
        /*008e*/ 	.short	0x00ff


	//----- nvinfo : EIATTR_NUM_BARRIERS
	.align		4
        /*0090*/ 	.byte	0x02, 0x4c
        /*0092*/ 	.byte	0x01
	.zero		1


	//----- nvinfo : EIATTR_MERCURY_ISA_VERSION
	.align		4
        /*0094*/ 	.byte	0x03, 0x5f
        /*0096*/ 	.short	0x0101


	//----- nvinfo : EIATTR_COOP_GROUP_MASK_REGIDS
	.align		4
        /*0098*/ 	.byte	0x04, 0x29
        /*009a*/ 	.short	(.L_324 - .L_323)


	//   ....[0]....
.L_323:
        /*009c*/ 	.word	0xffffffff


	//   ....[1]....
        /*00a0*/ 	.word	0xffffffff


	//   ....[2]....
        /*00a4*/ 	.word	0xffffffff


	//   ....[3]....
        /*00a8*/ 	.word	0xffffffff


	//   ....[4]....
        /*00ac*/ 	.word	0xffffffff


	//----- nvinfo : EIATTR_COOP_GROUP_INSTR_OFFSETS
	.align		4
.L_324:
        /*00b0*/ 	.byte	0x04, 0x28
        /*00b2*/ 	.short	(.L_326 - .L_325)


	//   ....[0]....
.L_325:
        /*00b4*/ 	.word	0x000010b0


	//   ....[1]....
        /*00b8*/ 	.word	0x000010d0


	//   ....[2]....
        /*00bc*/ 	.word	0x000010f0


	//   ....[3]....
        /*00c0*/ 	.word	0x00001110


	//   ....[4]....
        /*00c4*/ 	.word	0x00001130


	//----- nvinfo : EIATTR_VRC_CTA_INIT_COUNT
	.align		4
.L_326:
        /*00c8*/ 	.byte	0x02, 0x4a
	.zero		1
	.zero		1


	//----- nvinfo : EIATTR_EXIT_INSTR_OFFSETS
	.align		4
        /*00cc*/ 	.byte	0x04, 0x1c
        /*00ce*/ 	.short	(.L_328 - .L_327)


	//   ....[0]....
.L_327:
        /*00d0*/ 	.word	0x00001f00


	//   ....[1]....
        /*00d4*/ 	.word	0x00001f30


	//----- nvinfo : EIATTR_MAX_THREADS
	.align		4
.L_328:
        /*00d8*/ 	.byte	0x04, 0x05
        /*00da*/ 	.short	(.L_330 - .L_329)
.L_329:
        /*00dc*/ 	.word	0x00000100
        /*00e0*/ 	.word	0x00000001
        /*00e4*/ 	.word	0x00000001


	//----- nvinfo : EIATTR_CBANK_PARAM_SIZE
	.align		4
.L_330:
        /*00e8*/ 	.byte	0x03, 0x19
        /*00ea*/ 	.short	0x0031


	//----- nvinfo : EIATTR_PARAM_CBANK
	.align		4
        /*00ec*/ 	.byte	0x04, 0x0a
        /*00ee*/ 	.short	(.L_332 - .L_331)
	.align		4
.L_331:
        /*00f0*/ 	.word	index@(.nv.constant0._ZN3cub18CUB_300001_SM_10006detail10radix_sort31DeviceRadixSortSingleTileKernelINS1_5radix10policy_hubImNS0_8NullTypeEyE10Policy1000ELNS0_9SortOrderE0EmS6_yNS1_21identity_decomposer_tEEEvPKT1_PSB_PKT2_PSF_T3_iiT4_)
        /*00f4*/ 	.short	0x0380
        /*00f6*/ 	.short	0x0031


	//----- nvinfo : EIATTR_SW_WAR
	.align		4
.L_332:
        /*00f8*/ 	.byte	0x04, 0x36
        /*00fa*/ 	.short	(.L_334 - .L_333)
.L_333:
        /*00fc*/ 	.word	0x00000008
.L_334:


//--------------------- .nv.info._ZN3cub18CUB_300001_SM_10006detail4scan16DeviceScanKernelINS2_10policy_hubIjjjmN4cuda3std3__44plusIvEEE10Policy1000EPjSC_NS0_13ScanTileStateIjLb1EEES9_NS0_8NullTypeEmjLb0ESF_EEvT0_T1_T2_iT3_T4_T5_ --------------------------
	.section	.nv.info._ZN3cub18CUB_300001_SM_10006detail4scan16DeviceScanKernelINS2_10policy_hubIjjjmN4cuda3std3__44plusIvEEE10Policy1000EPjSC_NS0_13ScanTileStateIjLb1EEES9_NS0_8NullTypeEmjLb0ESF_EEvT0_T1_T2_iT3_T4_T5_,"",@"SHT_CUDA_INFO"
	.sectionflags	@""
	.align	4


	//----- nvinfo : EIATTR_CUDA_API_VERSION
	.align		4
        /*0000*/ 	.byte	0x04, 0x37
        /*0002*/ 	.short	(.L_336 - .L_335)
.L_335:
        /*0004*/ 	.word	0x00000082


	//----- nvinfo : EIATTR_KPARAM_INFO
	.align		4
.L_336:
        /*0008*/ 	.byte	0x04, 0x17
        /*000a*/ 	.short	(.L_338 - .L_337)
.L_337:
        /*000c*/ 	.word	0x00000000
        /*0010*/ 	.short	0x0006
        /*0012*/ 	.short	0x0020
        /*0014*/ 	.byte	0x00, 0xf0, 0x21, 0x00


	//----- nvinfo : EIATTR_KPARAM_INFO
	.align		4
.L_338:
        /*0018*/ 	.byte	0x04, 0x17
        /*001a*/ 	.short	(.L_340 - .L_339)
.L_339:
        /*001c*/ 	.word	0x00000000
        /*0020*/ 	.short	0x0005
        /*0022*/ 	.short	0x001d
        /*0024*/ 	.byte	0x00, 0xf0, 0x05, 0x00


	//----- nvinfo : EIATTR_KPARAM_INFO
	.align		4
.L_340:
        /*0028*/ 	.byte	0x04, 0x17
        /*002a*/ 	.short	(.L_342 - .L_341)
.L_341:
        /*002c*/ 	.word	0x00000000
        /*0030*/ 	.short	0x0004
        /*0032*/ 	.short	0x001c
        /*0034*/ 	.byte	0x00, 0xf0, 0x05, 0x00


	//----- nvinfo : EIATTR_KPARAM_INFO
	.align		4
.L_342:
        /*0038*/ 	.byte	0x04, 0x17
        /*003a*/ 	.short	(.L_344 - .L_343)
.L_343:
        /*003c*/ 	.word	0x00000000
        /*0040*/ 	.short	0x0003
        /*0042*/ 	.short	0x0018
        /*0044*/ 	.byte	0x00, 0xf0, 0x11, 0x00


	//----- nvinfo : EIATTR_KPARAM_INFO
	.align		4
.L_344:
        /*0048*/ 	.byte	0x04, 0x17
        /*004a*/ 	.short	(.L_346 - .L_345)
.L_345:
        /*004c*/ 	.word	0x00000000
        /*0050*/ 	.short	0x0002
        /*0052*/ 	.short	0x0010
        /*0054*/ 	.byte	0x00, 0xf0, 0x21, 0x00


	//----- nvinfo : EIATTR_KPARAM_INFO
	.align		4
.L_346:
        /*0058*/ 	.byte	0x04, 0x17
        /*005a*/ 	.short	(.L_348 - .L_347)
.L_347:
        /*005c*/ 	.word	0x00000000
        /*0060*/ 	.short	0x0001
        /*0062*/ 	.short	0x0008
        /*0064*/ 	.byte	0x00, 0xf5, 0x21, 0x00


	//----- nvinfo : EIATTR_KPARAM_INFO
	.align		4
.L_348:
        /*0068*/ 	.byte	0x04, 0x17
        /*006a*/ 	.short	(.L_350 - .L_349)
.L_349:
        /*006c*/ 	.word	0x00000000
        /*0070*/ 	.short	0x0000
        /*0072*/ 	.short	0x0000
        /*0074*/ 	.byte	0x00, 0xf5, 0x21, 0x00


	//----- nvinfo : EIATTR_SPARSE_MMA_MASK
	.align		4
.L_350:
        /*0078*/ 	.byte	0x03, 0x50
        /*007a*/ 	.short	0x0000


	//----- nvinfo : EIATTR_MAXREG_COUNT
	.align		4
        /*007c*/ 	.byte	0x03, 0x1b
        /*007e*/ 	.short	0x0080


	//----- nvinfo : EIATTR_NUM_BARRIERS
	.align		4
        /*0080*/ 	.byte	0x02, 0x4c
        /*0082*/ 	.byte	0x01
	.zero		1


	//----- nvinfo : EIATTR_MERCURY_ISA_VERSION
	.align		4
        /*0084*/ 	.byte	0x03, 0x5f
        /*0086*/ 	.short	0x0101


	//----- nvinfo : EIATTR_COOP_GROUP_MASK_REGIDS
	.align		4
        /*0088*/ 	.byte	0x04, 0x29
        /*008a*/ 	.short	(.L_352 - .L_351)


	//   ....[0]....
.L_351:
        /*008c*/ 	.word	0xffffffff


	//   ....[1]....
        /*0090*/ 	.word	0xffffffff


	//   ....[2]....
        /*0094*/ 	.word	0xffffffff


	//   ....[3]....
        /*0098*/ 	.word	0xffffffff


	//   ....[4]....
        /*009c*/ 	.word	0xffffffff


	//   ....[5]....
        /*00a0*/ 	.word	0xffffffff


	//   ....[6]....
        /*00a4*/ 	.word	0xffffffff


	//   ....[7]....
        /*00a8*/ 	.word	0xffffffff


	//   ....[8]....
        /*00ac*/ 	.word	0xffffffff


	//   ....[9]....
        /*00b0*/ 	.word	0xffffffff


	//   ....[10]....
        /*00b4*/ 	.word	0xffffffff


	//   ....[11]....
        /*00b8*/ 	.word	0xffffffff


	//   ....[12]....
        /*00bc*/ 	.word	0xffffffff


	//   ....[13]....
        /*00c0*/ 	.word	0xffffffff


	//   ....[14]....
        /*00c4*/ 	.word	0xffffffff


	//   ....[15]....
        /*00c8*/ 	.word	0xffffffff


	//   ....[16]....
        /*00cc*/ 	.word	0xffffffff


	//   ....[17]....
        /*00d0*/ 	.word	0xffffffff


	//   ....[18]....
        /*00d4*/ 	.word	0xffffffff


	//   ....[19]....
        /*00d8*/ 	.word	0xffffffff


	//   ....[20]....
        /*00dc*/ 	.word	0xffffffff


	//   ....[21]....
        /*00e0*/ 	.word	0xffffffff


	//   ....[22]....
        /*00e4*/ 	.word	0xffffffff


	//   ....[23]....
        /*00e8*/ 	.word	0xffffffff


	//   ....[24]....
        /*00ec*/ 	.word	0xffffffff


	//   ....[25]....
        /*00f0*/ 	.word	0xffffffff


	//   ....[26]....
        /*00f4*/ 	.word	0xffffffff


	//   ....[27]....
        /*00f8*/ 	.word	0xffffffff


	//   ....[28]....
        /*00fc*/ 	.word	0xffffffff


	//   ....[29]....
        /*0100*/ 	.word	0xffffffff


	//   ....[30]....
        /*0104*/ 	.word	0xffffffff


	//   ....[31]....
        /*0108*/ 	.word	0xffffffff


	//   ....[32]....
        /*010c*/ 	.word	0xffffffff


	//   ....[33]....
        /*0110*/ 	.word	0xffffffff


	//   ....[34]....
        /*0114*/ 	.word	0xffffffff


	//   ....[35]....
        /*0118*/ 	.word	0xffffffff


	//   ....[36]....
        /*011c*/ 	.word	0xffffffff


	//   ....[37]....
        /*0120*/ 	.word	0xffffffff


	//   ....[38]....
        /*0124*/ 	.word	0xffffffff


	//   ....[39]....
        /*0128*/ 	.word	0xffffffff


	//   ....[40]....
        /*012c*/ 	.word	0xffffffff


	//   ....[41]....
        /*0130*/ 	.word	0xffffffff


	//   ....[42]....
        /*0134*/ 	.word	0xffffffff


	//   ....[43]....
        /*0138*/ 	.word	0xffffffff


	//   ....[44]....
        /*013c*/ 	.word	0xffffffff


	//   ....[45]....
        /*0140*/ 	.word	0xffffffff


	//   ....[46]....
        /*0144*/ 	.word	0xffffffff


	//   ....[47]....
        /*0148*/ 	.word	0xffffffff


	//   ....[48]....
        /*014c*/ 	.word	0xffffffff


	//   ....[49]....
        /*0150*/ 	.word	0xffffffff


	//   ....[50]....
        /*0154*/ 	.word	0xffffffff


	//   ....[51]....
        /*0158*/ 	.word	0xffffffff


	//   ....[52]....
        /*015c*/ 	.word	0xffffffff


	//   ....[53]....
        /*0160*/ 	.word	0xffffffff


	//   ....[54]....
        /*0164*/ 	.word	0xffffffff


	//   ....[55]....
        /*0168*/ 	.word	0xffffffff


	//   ....[56]....
        /*016c*/ 	.word	0xffffffff


	//   ....[57]....
        /*0170*/ 	.word	0xffffffff


	//   ....[58]....
        /*0174*/ 	.word	0xffffffff


	//   ....[59]....
        /*0178*/ 	.word	0xffffffff


	//   ....[60]....
        /*017c*/ 	.word	0x05000008


	//   ....[61]....
        /*0180*/ 	.word	0x05000008


	//   ....[62]....
        /*0184*/ 	.word	0x05000008


	//   ....[63]....
        /*0188*/ 	.word	0x05000008


	//   ....[64]....
        /*018c*/ 	.word	0x05000008


	//   ....[65]....
        /*0190*/ 	.word	0x05000008


	//   ....[66]....
        /*0194*/ 	.word	0x05000008


	//   ....[67]....
        /*0198*/ 	.word	0x05000008


	//   ....[68]....
        /*019c*/ 	.word	0x05000008


	//   ....[69]....
        /*01a0*/ 	.word	0x05000008


	//   ....[70]....
        /*01a4*/ 	.word	0x05000008


	//   ....[71]....
        /*01a8*/ 	.word	0x05000008


	//   ....[72]....
        /*01ac*/ 	.word	0x05000008


	//   ....[73]....
        /*01b0*/ 	.word	0x05000008


	//   ....[74]....
        /*01b4*/ 	.word	0x05000008


	//   ....[75]....
        /*01b8*/ 	.word	0x05000008


	//   ....[76]....
        /*01bc*/ 	.word	0x05000008


	//   ....[77]....
        /*01c0*/ 	.word	0x05000008


	//   ....[78]....
        /*01c4*/ 	.word	0x05000008


	//   ....[79]....
        /*01c8*/ 	.word	0x05000008


	//   ....[80]....
        /*01cc*/ 	.word	0x05000008


	//   ....[81]....
        /*01d0*/ 	.word	0x05000008


	//   ....[82]....
        /*01d4*/ 	.word	0x05000008


	//   ....[83]....
        /*01d8*/ 	.word	0x05000008


	//   ....[84]....
        /*01dc*/ 	.word	0x05000008


	//   ....[85]....
        /*01e0*/ 	.word	0x05000008


	//   ....[86]....
        /*01e4*/ 	.word	0x05000008


	//   ....[87]....
        /*01e8*/ 	.word	0x05000008


	//   ....[88]....
        /*01ec*/ 	.word	0x05000008


	//   ....[89]....
        /*01f0*/ 	.word	0x05000008


	//   ....[90]....
        /*01f4*/ 	.word	0x05000008


	//   ....[91]....
        /*01f8*/ 	.word	0x05000008


	//   ....[92]....
        /*01fc*/ 	.word	0x05000008


	//   ....[93]....
        /*0200*/ 	.word	0x05000008


	//   ....[94]....
        /*0204*/ 	.word	0x05000008


	//   ....[95]....
        /*0208*/ 	.word	0x05000008


	//----- nvinfo : EIATTR_COOP_GROUP_INSTR_OFFSETS
	.align		4
.L_352:
        /*020c*/ 	.byte	0x04, 0x28
        /*020e*/ 	.short	(.L_354 - .L_353)


	//   ....[0]....
.L_353:
        /*0210*/ 	.word	0x00000470


	//   ....[1]....
        /*0214*/ 	.word	0x000006a0


	//   ....[2]....
        /*0218*/ 	.word	0x000006c0


	//   ....[3]....
        /*021c*/ 	.word	0x000006e0


	//   ....[4]....
        /*0220*/ 	.word	0x00000700


	//   ....[5]....
        /*0224*/ 	.word	0x00000720


	//   ....[6]....
        /*0228*/ 	.word	0x00000b20


	//   ....[7]....
        /*022c*/ 	.word	0x00000b40


	//   ....[8]....
        /*0230*/ 	.word	0x00000b60


	//   ....[9]....
        /*0234*/ 	.word	0x00000b80


	//   ....[10]....
        /*0238*/ 	.word	0x00000ba0


	//   ....[11]....
        /*023c*/ 	.word	0x00000fa0


	//   ....[12]....
        /*0240*/ 	.word	0x00001030


	//   ....[13]....
        /*0244*/ 	.word	0x00001090


	//   ....[14]....
        /*0248*/ 	.word	0x00001130


	//   ....[15]....
        /*024c*/ 	.word	0x00001190


	//   ....[16]....
        /*0250*/ 	.word	0x000011d0


	//   ....[17]....
        /*0254*/ 	.word	0x00001220


	//   ....[18]....
        /*0258*/ 	.word	0x00001270


	//   ....[19]....
        /*025c*/ 	.word	0x00001280


	//   ....[20]....
        /*0260*/ 	.word	0x00001360


	//   ....[21]....
        /*0264*/ 	.word	0x000013f0


	//   ....[22]....
        /*0268*/ 	.word	0x00001440


	//   ....[23]....
        /*026c*/ 	.word	0x000014a0


	//   ....[24]....
        /*0270*/ 	.word	0x00001500


	//   ....[25]....
        /*0274*/ 	.word	0x00001540


	//   ....[26]....
        /*0278*/ 	.word	0x00001580


	//   ....[27]....
        /*027c*/ 	.word	0x000015c0


	//   ....[28]....
        /*0280*/ 	.word	0x000015d0


	//   ....[29]....
        /*0284*/ 	.word	0x00001a50


	//   ....[30]....
        /*0288*/ 	.word	0x00002410


	//   ....[31]....
        /*028c*/ 	.word	0x00002640


	//   ....[32]....
        /*0290*/ 	.word	0x00002660


	//   ....[33]....
        /*0294*/ 	.word	0x00002680


	//   ....[34]....
        /*0298*/ 	.word	0x000026a0


	//   ....[35]....
        /*029c*/ 	.word	0x000026c0


	//   ....[36]....
        /*02a0*/ 	.word	0x00002a50


	//   ....[37]....
        /*02a4*/ 	.word	0x00002a70


	//   ....[38]....
        /*02a8*/ 	.word	0x00002a90


	//   ....[39]....
        /*02ac*/ 	.word	0x00002ab0


	//   ....[40]....
        /*02b0*/ 	.word	0x00002ad0


	//   ....[41]....
        /*02b4*/ 	.word	0x00002ed0


	//   ....[42]....
        /*02b8*/ 	.word	0x00002f60


	//   ....[43]....
        /*02bc*/ 	.word	0x00002fc0


	//   ....[44]....
        /*02c0*/ 	.word	0x00003030


	//   ....[45]....
        /*02c4*/ 	.word	0x00003090


	//   ....[46]....
        /*02c8*/ 	.word	0x000030f0


	//   ....[47]....
        /*02cc*/ 	.word	0x00003140


	//   ....[48]....
        /*02d0*/ 	.word	0x000031a0


	//   ....[49]....
        /*02d4*/ 	.word	0x000031b0


	//   ....[50]....
        /*02d8*/ 	.word	0x00003290


	//   ....[51]....
        /*02dc*/ 	.word	0x00003320


	//   ....[52]....
        /*02e0*/ 	.word	0x00003370


	//   ....[53]....
        /*02e4*/ 	.word	0x000033e0


	//   ....[54]....
        /*02e8*/ 	.word	0x00003440


	//   ....[55]....
        /*02ec*/ 	.word	0x00003490


	//   ....[56]....
        /*02f0*/ 	.word	0x000034f0


	//   ....[57]....
        /*02f4*/ 	.word	0x00003530


	//   ....[58]....
        /*02f8*/ 	.word	0x00003540


	//   ....[59]....
        /*02fc*/ 	.word	0x000039d0


	//   ....[60]....
        /*0300*/ 	.word	0x00003f90


	//   ....[61]....
        /*0304*/ 	.word	0x00004010


	//   ....[62]....
        /*0308*/ 	.word	0x000040b0


	//   ....[63]....
        /*030c*/ 	.word	0x000041a0


	//   ....[64]....
        /*0310*/ 	.word	0x00004220


	//   ....[65]....
        /*0314*/ 	.word	0x000042a0


	//   ....[66]....
        /*0318*/ 	.word	0x00004320


	//   ....[67]....
        /*031c*/ 	.word	0x000043a0


	//   ....[68]....
        /*0320*/ 	.word	0x00004440


	//   ....[69]....
        /*0324*/ 	.word	0x000044b0


	//   ....[70]....
        /*0328*/ 	.word	0x00004530


	//   ....[71]....
        /*032c*/ 	.word	0x000045b0


	//   ....[72]....
        /*0330*/ 	.word	0x00004660


	//   ....[73]....
        /*0334*/ 	.word	0x000046e0


	//   ....[74]....
        /*0338*/ 	.word	0x00004750


	//   ....[75]....
        /*033c*/ 	.word	0x000047c0


	//   ....[76]....
        /*0340*/ 	.word	0x00004830


	//   ....[77]....
        /*0344*/ 	.word	0x00004890


	//   ....[78]....
        /*0348*/ 	.word	0x00004900


	//   ....[79]....
        /*034c*/ 	.word	0x00004980


	//   ....[80]....
        /*0350*/ 	.word	0x00004a20


	//   ....[81]....
        /*0354*/ 	.word	0x00004af0


	//   ....[82]....
        /*0358*/ 	.word	0x00004b70


	//   ....[83]....
        /*035c*/ 	.word	0x00004c10


	//   ....[84]....
        /*0360*/ 	.word	0x00004ca0


	//   ....[85]....
        /*0364*/ 	.word	0x00004d10


	//   ....[86]....
        /*0368*/ 	.word	0x00004db0


	//   ....[87]....
        /*036c*/ 	.word	0x00004e20


	//   ....[88]....
        /*0370*/ 	.word	0x00004ea0


	//   ....[89]....
        /*0374*/ 	.word	0x00004f20


	//   ....[90]....
        /*0378*/ 	.word	0x00004fd0


	//   ....[91]....
        /*037c*/ 	.word	0x00005070


	//   ....[92]....
        /*0380*/ 	.word	0x00005100


	//   ....[93]....
        /*0384*/ 	.word	0x000051a0


	//   ....[94]....
        /*0388*/ 	.word	0x00005220


	//   ....[95]....
        /*038c*/ 	.word	0x00005280


	//----- nvinfo : EIATTR_VRC_CTA_INIT_COUNT
	.align		4
.L_354:
        /*0390*/ 	.byte	0x02, 0x4a
	.zero		1
	.zero		1


	//----- nvinfo : EIATTR_EXIT_INSTR_OFFSETS
	.align		4
        /*0394*/ 	.byte	0x04, 0x1c
        /*0396*/ 	.short	(.L_356 - .L_355)


	//   ....[0]....
.L_355:
        /*0398*/ 	.word	0x00001cc0


	//   ....[1]....
        /*039c*/ 	.word	0x00001cf0


	//   ....[2]....
        /*03a0*/ 	.word	0x00003f20


	//   ....[3]....
        /*03a4*/ 	.word	0x00003f40


	//----- nvinfo : EIATTR_MAX_THREADS
	.align		4
.L_356:
        /*03a8*/ 	.byte	0x04, 0x05
        /*03aa*/ 	.short	(.L_358 - .L_357)
.L_357:
        /*03ac*/ 	.word	0x000001a0
        /*03b0*/ 	.word	0x00000001
        /*03b4*/ 	.word	0x00000001


	//----- nvinfo : EIATTR_CRS_STACK_SIZE
	.align		4
.L_358:
        /*03b8*/ 	.byte	0x04, 0x1e
        /*03ba*/ 	.short	(.L_360 - .L_359)
.L_359:
        /*03bc*/ 	.word	0x00000000


	//----- nvinfo : EIATTR_CBANK_PARAM_SIZE
	.align		4
.L_360:
        /*03c0*/ 	.byte	0x03, 0x19
        /*03c2*/ 	.short	0x0028


	//----- nvinfo : EIATTR_PARAM_CBANK
	.align		4
        /*03c4*/ 	.byte	0x04, 0x0a
        /*03c6*/ 	.short	(.L_362 - .L_361)
	.align		4
.L_361:
        /*03c8*/ 	.word	index@(.nv.constant0._ZN3cub18CUB_300001_SM_10006detail4scan16DeviceScanKernelINS2_10policy_hubIjjjmN4cuda3std3__44plusIvEEE10Policy1000EPjSC_NS0_13ScanTileStateIjLb1EEES9_NS0_8NullTypeEmjLb0ESF_EEvT0_T1_T2_iT3_T4_T5_)
        /*03cc*/ 	.short	0x0380
        /*03ce*/ 	.short	0x0028


	//----- nvinfo : EIATTR_SW_WAR
	.align		4
.L_362:
        /*03d0*/ 	.byte	0x04, 0x36
        /*03d2*/ 	.short	(.L_364 - .L_363)
.L_363:
        /*03d4*/ 	.word	0x00000008
.L_364:


//--------------------- .nv.info._ZN3cub18CUB_300001_SM_10006detail4scan16DeviceScanKernelINS2_10policy_hubIjjjjN4cuda3std3__44plusIvEEE10Policy1000EPjSC_NS0_13ScanTileStateIjLb1EEES9_NS0_8NullTypeEjjLb0ESF_EEvT0_T1_T2_iT3_T4_T5_ --------------------------
	.section	.nv.info._ZN3cub18CUB_300001_SM_10006detail4scan16DeviceScanKernelINS2_10policy_hubIjjjjN4cuda3std3__44plusIvEEE10Policy1000EPjSC_NS0_13ScanTileStateIjLb1EEES9_NS0_8NullTypeEjjLb0ESF_EEvT0_T1_T2_iT3_T4_T5_,"",@"SHT_CUDA_INFO"
	.sectionflags	@""
	.align	4


	//----- nvinfo : EIATTR_CUDA_API_VERSION
	.align		4
        /*0000*/ 	.byte	0x04, 0x37
        /*0002*/ 	.short	(.L_366 - .L_365)
.L_365:
        /*0004*/ 	.word	0x00000082


	//----- nvinfo : EIATTR_KPARAM_INFO
	.align		4
.L_366:
        /*0008*/ 	.byte	0x04, 0x17
        /*000a*/ 	.short	(.L_368 - .L_367)
.L_367:
        /*000c*/ 	.word	0x00000000
        /*0010*/ 	.short	0x0006
        /*0012*/ 	.short	0x0020
        /*0014*/ 	.byte	0x00, 0xf0, 0x11, 0x00


	//----- nvinfo : EIATTR_KPARAM_INFO
	.align		4
.L_368:
        /*0018*/ 	.byte	0x04, 0x17
        /*001a*/ 	.short	(.L_370 - .L_369)
.L_369:
        /*001c*/ 	.word	0x00000000
        /*0020*/ 	.short	0x0005
        /*0022*/ 	.short	0x001d
        /*0024*/ 	.byte	0x00, 0xf0, 0x05, 0x00


	//----- nvinfo : EIATTR_KPARAM_INFO
	.align		4
.L_370:
        /*0028*/ 	.byte	0x04, 0x17
        /*002a*/ 	.short	(.L_372 - .L_371)
.L_371:
        /*002c*/ 	.word	0x00000000
        /*0030*/ 	.short	0x0004
        /*0032*/ 	.short	0x001c
        /*0034*/ 	.byte	0x00, 0xf0, 0x05, 0x00


	//----- nvinfo : EIATTR_KPARAM_INFO
	.align		4
.L_372:
        /*0038*/ 	.byte	0x04, 0x17
        /*003a*/ 	.short	(.L_374 - .L_373)
.L_373:
        /*003c*/ 	.word	0x00000000
        /*0040*/ 	.short	0x0003
        /*0042*/ 	.short	0x0018
        /*0044*/ 	.byte	0x00, 0xf0, 0x11, 0x00


	//----- nvinfo : EIATTR_KPARAM_INFO
	.align		4
.L_374:
        /*0048*/ 	.byte	0x04, 0x17
        /*004a*/ 	.short	(.L_376 - .L_375)
.L_375:
        /*004c*/ 	.word	0x00000000
        /*0050*/ 	.short	0x0002
        /*0052*/ 	.short	0x0010
        /*0054*/ 	.byte	0x00, 0xf0, 0x21, 0x00


	//----- nvinfo : EIATTR_KPARAM_INFO
	.align		4
.L_376:
        /*0058*/ 	.byte	0x04, 0x17
        /*005a*/ 	.short	(.L_378 - .L_377)
.L_377:
        /*005c*/ 	.word	0x00000000
        /*0060*/ 	.short	0x0001
        /*0062*/ 	.short	0x0008
        /*0064*/ 	.byte	0x00, 0xf5, 0x21, 0x00


	//----- nvinfo : EIATTR_KPARAM_INFO
	.align		4
.L_378:
        /*0068*/ 	.byte	0x04, 0x17
        /*006a*/ 	.short	(.L_380 - .L_379)
.L_379:
        /*006c*/ 	.word	0x00000000
        /*0070*/ 	.short	0x0000
        /*0072*/ 	.short	0x0000
        /*0074*/ 	.byte	0x00, 0xf5, 0x21, 0x00


	//----- nvinfo : EIATTR_SPARSE_MMA_MASK
	.align		4
.L_380:
        /*0078*/ 	.byte	0x03, 0x50
        /*007a*/ 	.short	0x0000


	//----- nvinfo : EIATTR_MAXREG_COUNT
	.align		4
        /*007c*/ 	.byte	0x03, 0x1b
        /*007e*/ 	.short	0x00a8


	//----- nvinfo : EIATTR_NUM_BARRIERS
	.align		4
        /*0080*/ 	.byte	0x02, 0x4c
        /*0082*/ 	.byte	0x01
	.zero		1


	//----- nvinfo : EIATTR_MERCURY_ISA_VERSION
	.align		4
        /*0084*/ 	.byte	0x03, 0x5f
        /*0086*/ 	.short	0x0101


	//----- nvinfo : EIATTR_UNUSED_LOAD_BYTE_OFFSET
	.align		4
        /*0088*/ 	.byte	0x04, 0x44
        /*008a*/ 	.short	(.L_382 - .L_381)


	//   ....[0]....
.L_381:
        /*008c*/ 	.word	0x000029a0
        /*0090*/ 	.word	0x00000fff


	//----- nvinfo : EIATTR_COOP_GROUP_MASK_REGIDS
	.align		4
.L_382:
        /*0094*/ 	.byte	0x04, 0x29
        /*0096*/ 	.short	(.L_384 - .L_383)


	//   ....[0]....
.L_383:
        /*0098*/ 	.word	0xffffffff


	//   ....[1]....
        /*009c*/ 	.word	0xffffffff


	//   ....[2]....
        /*00a0*/ 	.word	0xffffffff


	//   ....[3]....
        /*00a4*/ 	.word	0xffffffff


	//   ....[4]....
        /*00a8*/ 	.word	0xffffffff


	//   ....[5]....
        /*00ac*/ 	.word	0xffffffff


	//   ....[6]....
        /*00b0*/ 	.word	0xffffffff


	//   ....[7]....
        /*00b4*/ 	.word	0xffffffff


	//   ....[8]....
        /*00b8*/ 	.word	0xffffffff


	//   ....[9]....
        /*00bc*/ 	.word	0xffffffff


	//   ....[10]....
        /*00c0*/ 	.word	0xffffffff


	//   ....[11]....
        /*00c4*/ 	.word	0xffffffff


	//   ....[12]....
        /*00c8*/ 	.word	0xffffffff


	//   ....[13]....
        /*00cc*/ 	.word	0xffffffff


	//   ....[14]....
        /*00d0*/ 	.word	0xffffffff


	//   ....[15]....
        /*00d4*/ 	.word	0xffffffff


	//   ....[16]....
        /*00d8*/ 	.word	0xffffffff


	//   ....[17]....
        /*00dc*/ 	.word	0xffffffff


	//   ....[18]....
        /*00e0*/ 	.word	0xffffffff


	//   ....[19]....
        /*00e4*/ 	.word	0xffffffff


	//   ....[20]....
        /*00e8*/ 	.word	0xffffffff


	//   ....[21]....
        /*00ec*/ 	.word	0xffffffff


	//   ....[22]....
        /*00f0*/ 	.word	0xffffffff


	//   ....[23]....
        /*00f4*/ 	.word	0xffffffff


	//   ....[24]....
        /*00f8*/ 	.word	0xffffffff


	//   ....[25]....
        /*00fc*/ 	.word	0xffffffff


	//   ....[26]....
        /*0100*/ 	.word	0xffffffff


	//   ....[27]....
        /*0104*/ 	.word	0xffffffff


	//   ....[28]....
        /*0108*/ 	.word	0xffffffff


	//   ....[29]....
        /*010c*/ 	.word	0xffffffff


	//   ....[30]....
        /*0110*/ 	.word	0xffffffff


	//   ....[31]....
        /*0114*/ 	.word	0xffffffff


	//   ....[32]....
        /*0118*/ 	.word	0xffffffff


	//   ....[33]....
        /*011c*/ 	.word	0xffffffff


	//   ....[34]....
        /*0120*/ 	.word	0xffffffff


	//   ....[35]....
        /*0124*/ 	.word	0xffffffff


	//   ....[36]....
        /*0128*/ 	.word	0xffffffff


	//   ....[37]....
        /*012c*/ 	.word	0xffffffff


	//   ....[38]....
        /*0130*/ 	.word	0xffffffff


	//   ....[39]....
        /*0134*/ 	.word	0xffffffff


	//   ....[40]....
        /*0138*/ 	.word	0xffffffff


	//   ....[41]....
        /*013c*/ 	.word	0xffffffff


	//   ....[42]....
        /*0140*/ 	.word	0xffffffff


	//   ....[43]....
        /*0144*/ 	.word	0xffffffff


	//   ....[44]....
        /*0148*/ 	.word	0xffffffff


	//   ....[45]....
        /*014c*/ 	.word	0xffffffff


	//   ....[46]....
        /*0150*/ 	.word	0xffffffff


	//   ....[47]....
        /*0154*/ 	.word	0xffffffff


	//   ....[48]....
        /*0158*/ 	.word	0xffffffff


	//   ....[49]....
        /*015c*/ 	.word	0xffffffff


	//   ....[50]....
        /*0160*/ 	.word	0xffffffff


	//   ....[51]....
        /*0164*/ 	.word	0xffffffff


	//   ....[52]....
        /*0168*/ 	.word	0xffffffff


	//   ....[53]....
        /*016c*/ 	.word	0xffffffff


	//   ....[54]....
        /*0170*/ 	.word	0xffffffff


	//   ....[55]....
        /*0174*/ 	.word	0xffffffff


	//   ....[56]....
        /*0178*/ 	.word	0xffffffff


	//   ....[57]....
        /*017c*/ 	.word	0xffffffff


	//   ....[58]....
        /*0180*/ 	.word	0xffffffff


	//   ....[59]....
        /*0184*/ 	.word	0xffffffff


	//   ....[60]....
        /*0188*/ 	.word	0x05000015


	//   ....[61]....
        /*018c*/ 	.word	0x05000015


	//   ....[62]....
        /*0190*/ 	.word	0x05000015


	//   ....[63]....
        /*0194*/ 	.word	0x05000015


	//   ....[64]....
        /*0198*/ 	.word	0x05000015


	//   ....[65]....
        /*019c*/ 	.word	0x05000015


	//   ....[66]....
        /*01a0*/ 	.word	0x05000015


	//   ....[67]....
        /*01a4*/ 	.word	0x05000015


	//   ....[68]....
        /*01a8*/ 	.word	0x05000015


	//   ....[69]....
        /*01ac*/ 	.word	0x05000015


	//   ....[70]....
        /*01b0*/ 	.word	0x05000015


	//   ....[71]....
        /*01b4*/ 	.word	0x05000015


	//   ....[72]....
        /*01b8*/ 	.word	0x05000015


	//   ....[73]....
        /*01bc*/ 	.word	0x05000015


	//   ....[74]....
        /*01c0*/ 	.word	0x05000015


	//   ....[75]....
        /*01c4*/ 	.word	0x05000015


	//   ....[76]....
        /*01c8*/ 	.word	0x05000015


	//   ....[77]....
        /*01cc*/ 	.word	0x05000015


	//   ....[78]....
        /*01d0*/ 	.word	0x05000015


	//   ....[79]....
        /*01d4*/ 	.word	0x05000015


	//   ....[80]....
        /*01d8*/ 	.word	0x05000015


	//   ....[81]....
        /*01dc*/ 	.word	0x05000015


	//   ....[82]....
        /*01e0*/ 	.word	0x05000015


	//   ....[83]....
        /*01e4*/ 	.word	0x05000015


	//   ....[84]....
        /*01e8*/ 	.word	0x05000015


	//   ....[85]....
        /*01ec*/ 	.word	0x05000015


	//   ....[86]....
        /*01f0*/ 	.word	0x05000015


	//   ....[87]....
        /*01f4*/ 	.word	0x05000015


	//   ....[88]....
        /*01f8*/ 	.word	0x05000015


	//   ....[89]....
        /*01fc*/ 	.word	0x05000015


	//   ....[90]....
        /*0200*/ 	.word	0x05000015


	//   ....[91]....
        /*0204*/ 	.word	0x05000015


	//   ....[92]....
        /*0208*/ 	.word	0x05000015


	//   ....[93]....
        /*020c*/ 	.word	0x05000015


	//   ....[94]....
        /*0210*/ 	.word	0x05000015


	//   ....[95]....
        /*0214*/ 	.word	0x05000015


	//----- nvinfo : EIATTR_COOP_GROUP_INSTR_OFFSETS
	.align		4
.L_384:
        /*0218*/ 	.byte	0x04, 0x28
        /*021a*/ 	.short	(.L_386 - .L_385)


	//   ....[0]....
.L_385:
        /*021c*/ 	.word	0x000004b0


	//   ....[1]....
        /*0220*/ 	.word	0x00000680


	//   ....[2]....
        /*0224*/ 	.word	0x000006a0


	//   ....[3]....
        /*0228*/ 	.word	0x000006c0


	//   ....[4]....
        /*022c*/ 	.word	0x000006e0


	//   ....[5]....
        /*0230*/ 	.word	0x00000700


	//   ....[6]....
        /*0234*/ 	.word	0x00000ae0


	//   ....[7]....
        /*0238*/ 	.word	0x00000b00


	//   ....[8]....
        /*023c*/ 	.word	0x00000b20


	//   ....[9]....
        /*0240*/ 	.word	0x00000b40


	//   ....[10]....
        /*0244*/ 	.word	0x00000b60


	//   ....[11]....
        /*0248*/ 	.word	0x00000f10


	//   ....[12]....
        /*024c*/ 	.word	0x000010e0


	//   ....[13]....
        /*0250*/ 	.word	0x00001140


	//   ....[14]....
        /*0254*/ 	.word	0x000011d0


	//   ....[15]....
        /*0258*/ 	.word	0x00001230


	//   ....[16]....
        /*025c*/ 	.word	0x00001280


	//   ....[17]....
        /*0260*/ 	.word	0x000012e0


	//   ....[18]....
        /*0264*/ 	.word	0x00001320


	//   ....[19]....
        /*0268*/ 	.word	0x00001330


	//   ....[20]....
        /*026c*/ 	.word	0x00001410


	//   ....[21]....
        /*0270*/ 	.word	0x000015e0


	//   ....[22]....
        /*0274*/ 	.word	0x00001630


	//   ....[23]....
        /*0278*/ 	.word	0x00001690


	//   ....[24]....
        /*027c*/ 	.word	0x000016f0


	//   ....[25]....
        /*0280*/ 	.word	0x00001730


	//   ....[26]....
        /*0284*/ 	.word	0x00001770


	//   ....[27]....
        /*0288*/ 	.word	0x000017b0


	//   ....[28]....
        /*028c*/ 	.word	0x000017c0


	//   ....[29]....
        /*0290*/ 	.word	0x00001be0


	//   ....[30]....
        /*0294*/ 	.word	0x000026c0


	//   ....[31]....
        /*0298*/ 	.word	0x00002890


	//   ....[32]....
        /*029c*/ 	.word	0x000028b0


	//   ....[33]....
        /*02a0*/ 	.word	0x000028d0


	//   ....[34]....
        /*02a4*/ 	.word	0x000028f0


	//   ....[35]....
        /*02a8*/ 	.word	0x00002910


	//   ....[36]....
        /*02ac*/ 	.word	0x00002c90


	//   ....[37]....
        /*02b0*/ 	.word	0x00002cb0


	//   ....[38]....
        /*02b4*/ 	.word	0x00002cd0


	//   ....[39]....
        /*02b8*/ 	.word	0x00002cf0


	//   ....[40]....
        /*02bc*/ 	.word	0x00002d10


	//   ....[41]....
        /*02c0*/ 	.word	0x000030d0


	//   ....[42]....
        /*02c4*/ 	.word	0x000032a0


	//   ....[43]....
        /*02c8*/ 	.word	0x00003300


	//   ....[44]....
        /*02cc*/ 	.word	0x00003360


	//   ....[45]....
        /*02d0*/ 	.word	0x000033c0


	//   ....[46]....
        /*02d4*/ 	.word	0x00003420


	//   ....[47]....
        /*02d8*/ 	.word	0x00003490


	//   ....[48]....
        /*02dc*/ 	.word	0x000034e0


	//   ....[49]....
        /*02e0*/ 	.word	0x000034f0


	//   ....[50]....
        /*02e4*/ 	.word	0x000035d0


	//   ....[51]....
        /*02e8*/ 	.word	0x000037a0


	//   ....[52]....
        /*02ec*/ 	.word	0x000037f0


	//   ....[53]....
        /*02f0*/ 	.word	0x00003860


	//   ....[54]....
        /*02f4*/ 	.word	0x000038c0


	//   ....[55]....
        /*02f8*/ 	.word	0x00003910


	//   ....[56]....
        /*02fc*/ 	.word	0x00003970


	//   ....[57]....
        /*0300*/ 	.word	0x000039b0


	//   ....[58]....
        /*0304*/ 	.word	0x000039c0


	//   ....[59]....
        /*0308*/ 	.word	0x00003e90


	//   ....[60]....
        /*030c*/ 	.word	0x00004470


	//   ....[61]....
        /*0310*/ 	.word	0x000044f0


	//   ....[62]....
        /*0314*/ 	.word	0x00004580


	//   ....[63]....
        /*0318*/ 	.word	0x00004670


	//   ....[64]....
        /*031c*/ 	.word	0x00004700


	//   ....[65]....
        /*0320*/ 	.word	0x00004790


	//   ....[66]....
        /*0324*/ 	.word	0x00004830


	//   ....[67]....
        /*0328*/ 	.word	0x000048b0


	//   ....[68]....
        /*032c*/ 	.word	0x000048e0


	//   ....[69]....
        /*0330*/ 	.word	0x00004980


	//   ....[70]....
        /*0334*/ 	.word	0x00004a00


	//   ....[71]....
        /*0338*/ 	.word	0x00004a80


	//   ....[72]....
        /*033c*/ 	.word	0x00004b40


	//   ....[73]....
        /*0340*/ 	.word	0x00004bd0


	//   ....[74]....
        /*0344*/ 	.word	0x00004c50


	//   ....[75]....
        /*0348*/ 	.word	0x00004cd0


	//   ....[76]....
        /*034c*/ 	.word	0x00004d50


	//   ....[77]....
        /*0350*/ 	.word	0x00004d80


	//   ....[78]....
        /*0354*/ 	.word	0x00004e20


	//   ....[79]....
        /*0358*/ 	.word	0x00004ea0


	//   ....[80]....
        /*035c*/ 	.word	0x00004f30


	//   ....[81]....
        /*0360*/ 	.word	0x00004fe0


	//   ....[82]....
        /*0364*/ 	.word	0x00005090


	//   ....[83]....
        /*0368*/ 	.word	0x00005120


	//   ....[84]....
        /*036c*/ 	.word	0x000051b0


	//   ....[85]....
        /*0370*/ 	.word	0x00005230


	//   ....[86]....
        /*0374*/ 	.word	0x00005270


	//   ....[87]....
        /*0378*/ 	.word	0x00005320


	//   ....[88]....
        /*037c*/ 	.word	0x000053a0


	//   ....[89]....
        /*0380*/ 	.word	0x00005420


	//   ....[90]....
        /*0384*/ 	.word	0x000054e0


	//   ....[91]....
        /*0388*/ 	.word	0x00005580


	//   ....[92]....
        /*038c*/ 	.word	0x00005610


	//   ....[93]....
        /*0390*/ 	.word	0x000056a0


	//   ....[94]....
        /*0394*/ 	.word	0x00005710


	//   ....[95]....
        /*0398*/ 	.word	0x00005790


	//----- nvinfo : EIATTR_VRC_CTA_INIT_COUNT
	.align		4
.L_386:
        /*039c*/ 	.byte	0x02, 0x4a
	.zero		1
	.zero		1


	//----- nvinfo : EIATTR_EXIT_INSTR_OFFSETS
	.align		4
        /*03a0*/ 	.byte	0x04, 0x1c
        /*03a2*/ 	.short	(.L_388 - .L_387)


	//   ....[0]....
.L_387:
        /*03a4*/ 	.word	0x00001eb0


	//   ....[1]....
        /*03a8*/ 	.word	0x00001ed0


	//   ....[2]....
        /*03ac*/ 	.word	0x00004400


	//   ....[3]....
        /*03b0*/ 	.word	0x00004420


	//----- nvinfo : EIATTR_MAX_THREADS
	.align		4
.L_388:
        /*03b4*/ 	.byte	0x04, 0x05
        /*03b6*/ 	.short	(.L_390 - .L_389)
.L_389:
        /*03b8*/ 	.word	0x00000180
        /*03bc*/ 	.word	0x00000001
        /*03c0*/ 	.word	0x00000001


	//----- nvinfo : EIATTR_CRS_STACK_SIZE
	.align		4
.L_390:
        /*03c4*/ 	.byte	0x04, 0x1e
        /*03c6*/ 	.short	(.L_392 - .L_391)
.L_391:
        /*03c8*/ 	.word	0x00000000


	//----- nvinfo : EIATTR_CBANK_PARAM_SIZE
	.align		4
.L_392:
        /*03cc*/ 	.byte	0x03, 0x19
        /*03ce*/ 	.short	0x0024


	//----- nvinfo : EIATTR_PARAM_CBANK
	.align		4
        /*03d0*/ 	.byte	0x04, 0x0a
        /*03d2*/ 	.short	(.L_394 - .L_393)
	.align		4
.L_393:
        /*03d4*/ 	.word	index@(.nv.constant0._ZN3cub18CUB_300001_SM_10006detail4scan16DeviceScanKernelINS2_10policy_hubIjjjjN4cuda3std3__44plusIvEEE10Policy1000EPjSC_NS0_13ScanTileStateIjLb1EEES9_NS0_8NullTypeEjjLb0ESF_EEvT0_T1_T2_iT3_T4_T5_)
        /*03d8*/ 	.short	0x0380
        /*03da*/ 	.short	0x0024


	//----- nvinfo : EIATTR_SW_WAR
	.align		4
.L_394:
        /*03dc*/ 	.byte	0x04, 0x36
        /*03de*/ 	.short	(.L_396 - .L_395)
.L_395:
        /*03e0*/ 	.word	0x00000008
.L_396:


//--------------------- .nv.info._ZN3cub18CUB_300001_SM_10006detail4scan20DeviceScanInitKernelINS0_13ScanTileStateIjLb1EEEEEvT_i --------------------------
	.section	.nv.info._ZN3cub18CUB_300001_SM_10006detail4scan20DeviceScanInitKernelINS0_13ScanTileStateIjLb1EEEEEvT_i,"",@"SHT_CUDA_INFO"
	.sectionflags	@""
	.align	4


	//----- nvinfo : EIATTR_CUDA_API_VERSION
	.align		4
        /*0000*/ 	.byte	0x04, 0x37
        /*0002*/ 	.short	(.L_398 - .L_397)
.L_397:
        /*0004*/ 	.word	0x00000082


	//----- nvinfo : EIATTR_KPARAM_INFO
	.align		4
.L_398:
        /*0008*/ 	.byte	0x04, 0x17
        /*000a*/ 	.short	(.L_400 - .L_399)
.L_399:
        /*000c*/ 	.word	0x00000000
        /*0010*/ 	.short	0x0001
        /*0012*/ 	.short	0x0008
        /*0014*/ 	.byte	0x00, 0xf0, 0x11, 0x00


	//----- nvinfo : EIATTR_KPARAM_INFO
	.align		4
.L_400:
        /*0018*/ 	.byte	0x04, 0x17
        /*001a*/ 	.short	(.L_402 - .L_401)
.L_401:
        /*001c*/ 	.word	0x00000000
        /*0020*/ 	.short	0x0000
        /*0022*/ 	.short	0x0000
        /*0024*/ 	.byte	0x00, 0xf0, 0x21, 0x00


	//----- nvinfo : EIATTR_SPARSE_MMA_MASK
	.align		4
.L_402:
        /*0028*/ 	.byte	0x03, 0x50
        /*002a*/ 	.short	0x0000


	//----- nvinfo : EIATTR_MAXREG_COUNT
	.align		4
        /*002c*/ 	.byte	0x03, 0x1b
        /*002e*/ 	.short	0x00ff


	//----- nvinfo : EIATTR_MERCURY_ISA_VERSION
	.align		4
        /*0030*/ 	.byte	0x03, 0x5f
        /*0032*/ 	.short	0x0101


	//----- nvinfo : EIATTR_VRC_CTA_INIT_COUNT
	.align		4
        /*0034*/ 	.byte	0x02, 0x4a
	.zero		1
	.zero		1


	//----- nvinfo : EIATTR_EXIT_INSTR_OFFSETS
	.align		4
        /*0038*/ 	.byte	0x04, 0x1c
        /*003a*/ 	.short	(.L_404 - .L_403)


	//   ....[0]....
.L_403:
        /*003c*/ 	.word	0x000000f0


	//   ....[1]....
        /*0040*/ 	.word	0x00000130


	//----- nvinfo : EIATTR_CBANK_PARAM_SIZE
	.align		4
.L_404:
        /*0044*/ 	.byte	0x03, 0x19
        /*0046*/ 	.short	0x000c


	//----- nvinfo : EIATTR_PARAM_CBANK
	.align		4
        /*0048*/ 	.byte	0x04, 0x0a
        /*004a*/ 	.short	(.L_406 - .L_405)
	.align		4
.L_405:
        /*004c*/ 	.word	index@(.nv.constant0._ZN3cub18CUB_300001_SM_10006detail4scan20DeviceScanInitKernelINS0_13ScanTileStateIjLb1EEEEEvT_i)
        /*0050*/ 	.short	0x0380
        /*0052*/ 	.short	0x000c


	//----- nvinfo : EIATTR_SW_WAR
	.align		4
.L_406:
        /*0054*/ 	.byte	0x04, 0x36
        /*0056*/ 	.short	(.L_408 - .L_407)
.L_407:
        /*0058*/ 	.word	0x00000008
.L_408:


//--------------------- .nv.info._ZN3cub18CUB_300001_SM_10006detail11EmptyKernelIvEEvv --------------------------
	.section	.nv.info._ZN3cub18CUB_300001_SM_10006detail11EmptyKernelIvEEvv,"",@"SHT_CUDA_INFO"
	.sectionflags	@""
	.align	4


	//----- nvinfo : EIATTR_CUDA_API_VERSION
	.align		4
        /*0000*/ 	.byte	0x04, 0x37
        /*0002*/ 	.short	(.L_410 - .L_409)
.L_409:
        /*0004*/ 	.word	0x00000082


	//----- nvinfo : EIATTR_SPARSE_MMA_MASK
	.align		4
.L_410:
        /*0008*/ 	.byte	0x03, 0x50
        /*000a*/ 	.short	0x0000


	//----- nvinfo : EIATTR_MAXREG_COUNT
	.align		4
        /*000c*/ 	.byte	0x03, 0x1b
        /*000e*/ 	.short	0x00ff


	//----- nvinfo : EIATTR_MERCURY_ISA_VERSION
	.align		4
        /*0010*/ 	.byte	0x03, 0x5f
        /*0012*/ 	.short	0x0101


	//----- nvinfo : EIATTR_VRC_CTA_INIT_COUNT
	.align		4
        /*0014*/ 	.byte	0x02, 0x4a
	.zero		1
	.zero		1


	//----- nvinfo : EIATTR_EXIT_INSTR_OFFSETS
	.align		4
        /*0018*/ 	.byte	0x04, 0x1c
        /*001a*/ 	.short	(.L_412 - .L_411)


	//   ....[0]....
.L_411:
        /*001c*/ 	.word	0x00000010


	//----- nvinfo : EIATTR_SW_WAR
	.align		4
.L_412:
        /*0020*/ 	.byte	0x04, 0x36
        /*0022*/ 	.short	(.L_414 - .L_413)
.L_413:
        /*0024*/ 	.word	0x00000008
.L_414:


//--------------------- .nv.callgraph             --------------------------
	.section	.nv.callgraph,"",@"SHT_CUDA_CALLGRAPH"
	.align	4
	.sectionentsize	8
	.align		4
        /*0000*/ 	.word	0x00000000
	.align		4
        /*0004*/ 	.word	0xffffffff
	.align		4
        /*0008*/ 	.word	0x00000000
	.align		4
        /*000c*/ 	.word	0xfffffffe
	.align		4
        /*0010*/ 	.word	0x00000000
	.align		4
        /*0014*/ 	.word	0xfffffffd
	.align		4
        /*0018*/ 	.word	0x00000000
	.align		4
        /*001c*/ 	.word	0xfffffffc


//--------------------- .nv.constant4             --------------------------
	.section	.nv.constant4,"a",@progbits
	.align	8
	.align		8
.nv.constant4:
        /*0000*/ 	.dword	_ZN34_INTERNAL_01239463_4_k_cu_312700484cuda3std3__45__cpo5beginE
	.align		8
        /*0008*/ 	.dword	_ZN34_INTERNAL_01239463_4_k_cu_312700484cuda3std3__45__cpo3endE
	.align		8
        /*0010*/ 	.dword	_ZN34_INTERNAL_01239463_4_k_cu_312700484cuda3std3__45__cpo6cbeginE
	.align		8
        /*0018*/ 	.dword	_ZN34_INTERNAL_01239463_4_k_cu_312700484cuda3std3__45__cpo4cendE
	.align		8
        /*0020*/ 	.dword	_ZN34_INTERNAL_01239463_4_k_cu_312700484cuda3std3__45__cpo6rbeginE
	.align		8
        /*0028*/ 	.dword	_ZN34_INTERNAL_01239463_4_k_cu_312700484cuda3std3__45__cpo4rendE
	.align		8
        /*0030*/ 	.dword	_ZN34_INTERNAL_01239463_4_k_cu_312700484cuda3std3__45__cpo7crbeginE
	.align		8
        /*0038*/ 	.dword	_ZN34_INTERNAL_01239463_4_k_cu_312700484cuda3std3__45__cpo5crendE
	.align		8
        /*0040*/ 	.dword	_ZN34_INTERNAL_01239463_4_k_cu_312700484cuda3std3__436_GLOBAL__N__01239463_4_k_cu_312700486ignoreE
	.align		8
        /*0048*/ 	.dword	_ZN34_INTERNAL_01239463_4_k_cu_312700484cuda3std3__419piecewise_constructE
	.align		8
        /*0050*/ 	.dword	_ZN34_INTERNAL_01239463_4_k_cu_312700484cuda3std3__48in_placeE
	.align		8
        /*0058*/ 	.dword	_ZN34_INTERNAL_01239463_4_k_cu_312700484cuda3std3__420unreachable_sentinelE
	.align		8
        /*0060*/ 	.dword	_ZN34_INTERNAL_01239463_4_k_cu_312700484cuda3std3__47nulloptE
	.align		8
        /*0068*/ 	.dword	_ZN34_INTERNAL_01239463_4_k_cu_312700484cuda3std3__48unexpectE
	.align		8
        /*0070*/ 	.dword	_ZN34_INTERNAL_01239463_4_k_cu_312700484cuda3std6ranges3__45__cpo4swapE
	.align		8
        /*0078*/ 	.dword	_ZN34_INTERNAL_01239463_4_k_cu_312700484cuda3std6ranges3__45__cpo9iter_moveE
	.align		8
        /*0080*/ 	.dword	_ZN34_INTERNAL_01239463_4_k_cu_312700484cuda3std6ranges3__45__cpo5beginE
	.align		8
        /*0088*/ 	.dword	_ZN34_INTERNAL_01239463_4_k_cu_312700484cuda3std6ranges3__45__cpo3endE
	.align		8
        /*0090*/ 	.dword	_ZN34_INTERNAL_01239463_4_k_cu_312700484cuda3std6ranges3__45__cpo6cbeginE
	.align		8
        /*0098*/ 	.dword	_ZN34_INTERNAL_01239463_4_k_cu_312700484cuda3std6ranges3__45__cpo4cendE
	.align		8
        /*00a0*/ 	.dword	_ZN34_INTERNAL_01239463_4_k_cu_312700484cuda3std6ranges3__45__cpo7advanceE
	.align		8
        /*00a8*/ 	.dword	_ZN34_INTERNAL_01239463_4_k_cu_312700484cuda3std6ranges3__45__cpo9iter_swapE
	.align		8
        /*00b0*/ 	.dword	_ZN34_INTERNAL_01239463_4_k_cu_312700484cuda3std6ranges3__45__cpo4nextE
	.align		8
        /*00b8*/ 	.dword	_ZN34_INTERNAL_01239463_4_k_cu_312700484cuda3std6ranges3__45__cpo4prevE
	.align		8
        /*00c0*/ 	.dword	_ZN34_INTERNAL_01239463_4_k_cu_312700484cuda3std6ranges3__45__cpo4dataE
	.align		8
        /*00c8*/ 	.dword	_ZN34_INTERNAL_01239463_4_k_cu_312700484cuda3std6ranges3__45__cpo5cdataE
	.align		8
        /*00d0*/ 	.dword	_ZN34_INTERNAL_01239463_4_k_cu_312700484cuda3std6ranges3__45__cpo4sizeE
	.align		8
        /*00d8*/ 	.dword	_ZN34_INTERNAL_01239463_4_k_cu_312700484cuda3std6ranges3__45__cpo5ssizeE
	.align		8
        /*00e0*/ 	.dword	_ZN34_INTERNAL_01239463_4_k_cu_312700484cuda3std6ranges3__45__cpo8distanceE
	.align		8
        /*00e8*/ 	.dword	_ZN34_INTERNAL_01239463_4_k_cu_312700486thrust24THRUST_300001_SM_1000_NS8cuda_cub3parE
	.align		8
        /*00f0*/ 	.dword	_ZN34_INTERNAL_01239463_4_k_cu_312700486thrust24THRUST_300001_SM_1000_NS8cuda_cub10par_nosyncE
	.align		8
        /*00f8*/ 	.dword	_ZN34_INTERNAL_01239463_4_k_cu_312700486thrust24THRUST_300001_SM_1000_NS6system6detail10sequential3seqE
	.align		8
        /*0100*/ 	.dword	_ZN34_INTERNAL_01239463_4_k_cu_312700486thrust24THRUST_300001_SM_1000_NS6system3cpp3parE
	.align		8
        /*0108*/ 	.dword	_ZN34_INTERNAL_01239463_4_k_cu_312700486thrust24THRUST_300001_SM_1000_NS12placeholders2_1E
	.align		8
        /*0110*/ 	.dword	_ZN34_INTERNAL_01239463_4_k_cu_312700486thrust24THRUST_300001_SM_1000_NS12placeholders2_2E
	.align		8
        /*0118*/ 	.dword	_ZN34_INTERNAL_01239463_4_k_cu_312700486thrust24THRUST_300001_SM_1000_NS12placeholders2_3E
	.align		8
        /*0120*/ 	.dword	_ZN34_INTERNAL_01239463_4_k_cu_312700486thrust24THRUST_300001_SM_1000_NS12placeholders2_4E
	.align		8
        /*0128*/ 	.dword	_ZN34_INTERNAL_01239463_4_k_cu_312700486thrust24THRUST_300001_SM_1000_NS12placeholders2_5E
	.align		8
        /*0130*/ 	.dword	_ZN34_INTERNAL_01239463_4_k_cu_312700486thrust24THRUST_300001_SM_1000_NS12placeholders2_6E
	.align		8
        /*0138*/ 	.dword	_ZN34_INTERNAL_01239463_4_k_cu_312700486thrust24THRUST_300001_SM_1000_NS12placeholders2_7E
	.align		8
        /*0140*/ 	.dword	_ZN34_INTERNAL_01239463_4_k_cu_312700486thrust24THRUST_300001_SM_1000_NS12placeholders2_8E
	.align		8
        /*0148*/ 	.dword	_ZN34_INTERNAL_01239463_4_k_cu_312700486thrust24THRUST_300001_SM_1000_NS12placeholders2_9E
	.align		8
        /*0150*/ 	.dword	_ZN34_INTERNAL_01239463_4_k_cu_312700486thrust24THRUST_300001_SM_1000_NS12placeholders3_10E
	.align		8
        /*0158*/ 	.dword	_ZN34_INTERNAL_01239463_4_k_cu_312700486thrust24THRUST_300001_SM_1000_NS3seqE
	.align		8
        /*0160*/ 	.dword	_ZN34_INTERNAL_01239463_4_k_cu_312700486thrust24THRUST_300001_SM_1000_NS6deviceE


//--------------------- .text._ZN11circles_gpu21rasterize_tile_kernelEPmP5uint2iijPKfS4_S4_S4_S4_S4_S4_PfS5_S5_ --------------------------
	.section	.text._ZN11circles_gpu21rasterize_tile_kernelEPmP5uint2iijPKfS4_S4_S4_S4_S4_S4_PfS5_S5_,"ax",@progbits
	.align	128
        .global         _ZN11circles_gpu21rasterize_tile_kernelEPmP5uint2iijPKfS4_S4_S4_S4_S4_S4_PfS5_S5_
        .type           _ZN11circles_gpu21rasterize_tile_kernelEPmP5uint2iijPKfS4_S4_S4_S4_S4_S4_PfS5_S5_,@function
        .size           _ZN11circles_gpu21rasterize_tile_kernelEPmP5uint2iijPKfS4_S4_S4_S4_S4_S4_PfS5_S5_,(.L_x_423 - _ZN11circles_gpu21rasterize_tile_kernelEPmP5uint2iijPKfS4_S4_S4_S4_S4_S4_PfS5_S5_)
        .other          _ZN11circles_gpu21rasterize_tile_kernelEPmP5uint2iijPKfS4_S4_S4_S4_S4_S4_PfS5_S5_,@"STO_CUDA_ENTRY STV_DEFAULT"
_ZN11circles_gpu21rasterize_tile_kernelEPmP5uint2iijPKfS4_S4_S4_S4_S4_S4_PfS5_S5_:
.text._ZN11circles_gpu21rasterize_tile_kernelEPmP5uint2iijPKfS4_S4_S4_S4_S4_S4_PfS5_S5_:
[----:B------:R-:W-:Y:S08]  /*0000*/  LDC R1, c[0x0][0x37c] ;  /* 0x0000df00ff017b82 */ /* 0x000ff00000000800 */
[----:B------:R-:W0:Y:S01]  /*0010*/  LDC R3, c[0x0][0x390] ;  /* 0x0000e400ff037b82 */ /* 0x000e220000000800 */
[----:B------:R-:W1:Y:S01]  /*0020*/  LDCU UR4, c[0x0][0x394] ;  /* 0x00007280ff0477ac */ /* 0x000e620008000800 */
[----:B0-----:R-:W-:-:S04]  /*0030*/  SHF.R.S32.HI R0, RZ, 0x1f, R3 ;  /* 0x0000001fff007819 */ /* 0x001fc80000011403 */
[----:B------:R-:W-:-:S04]  /*0040*/  LEA.HI R0, R0, R3, RZ, 0x4 ;  /* 0x0000000300007211 */ /* 0x000fc800078f20ff */
[----:B------:R-:W-:Y:S02]  /*0050*/  SHF.R.S32.HI R9, RZ, 0x4, R0 ;  /* 0x00000004ff097819 */ /* 0x000fe40000011400 */
[----:B------:R-:W0:Y:S02]  /*0060*/  S2R R0, SR_CTAID.X ;  /* 0x0000000000007919 */ /* 0x000e240000002500 */
[-C--:B------:R-:W-:Y:S02]  /*0070*/  IABS R7, R9.reuse ;  /* 0x0000000900077213 */ /* 0x080fe40000000000 */
[----:B------:R-:W-:Y:S02]  /*0080*/  IABS R10, R9 ;  /* 0x00000009000a7213 */ /* 0x000fe40000000000 */
[----:B------:R-:W2:Y:S08]  /*0090*/  I2F.RP R2, R7 ;  /* 0x0000000700027306 */ /* 0x000eb00000209400 */
[----:B--2---:R-:W2:Y:S01]  /*00a0*/  MUFU.RCP R2, R2 ;  /* 0x0000000200027308 */ /* 0x004ea20000001000 */
[----:B0-----:R-:W-:Y:S01]  /*00b0*/  IABS R8, R0 ;  /* 0x0000000000087213 */ /* 0x001fe20000000000 */
[----:B--2---:R-:W-:-:S02]  /*00c0*/  VIADD R4, R2, 0xffffffe ;  /* 0x0ffffffe02047836 */ /* 0x004fc40000000000 */
[----:B------:R-:W-:-:S04]  /*00d0*/  IMAD.MOV R2, RZ, RZ, -R10 ;  /* 0x000000ffff027224 */ /* 0x000fc800078e0a0a */
[----:B------:R0:W2:Y:S02]  /*00e0*/  F2I.FTZ.U32.TRUNC.NTZ R5, R4 ;  /* 0x0000000400057305 */ /* 0x0000a4000021f000 */
[----:B0-----:R-:W-:Y:S02]  /*00f0*/  IMAD.MOV.U32 R4, RZ, RZ, RZ ;  /* 0x000000ffff047224 */ /* 0x001fe400078e00ff */
[----:B--2---:R-:W-:-:S04]  /*0100*/  IMAD.MOV R6, RZ, RZ, -R5 ;  /* 0x000000ffff067224 */ /* 0x004fc800078e0a05 */
[----:B------:R-:W-:Y:S02]  /*0110*/  IMAD R11, R6, R7, RZ ;  /* 0x00000007060b7224 */ /* 0x000fe400078e02ff */
[----:B------:R-:W-:Y:S02]  /*0120*/  IMAD.MOV.U32 R6, RZ, RZ, R8 ;  /* 0x000000ffff067224 */ /* 0x000fe400078e0008 */
[----:B------:R-:W-:-:S06]  /*0130*/  IMAD.HI.U32 R5, R5, R11, R4 ;  /* 0x0000000b05057227 */ /* 0x000fcc00078e0004 */
[----:B------:R-:W-:-:S04]  /*0140*/  IMAD.HI.U32 R5, R5, R6, RZ ;  /* 0x0000000605057227 */ /* 0x000fc800078e00ff */
[----:B------:R-:W-:Y:S02]  /*0150*/  IMAD R2, R5, R2, R6 ;  /* 0x0000000205027224 */ /* 0x000fe400078e0206 */
[----:B------:R-:W0:Y:S03]  /*0160*/  S2R R6, SR_TID.X ;  /* 0x0000000000067919 */ /* 0x000e260000002100 */
[----:B------:R-:W-:-:S13]  /*0170*/  ISETP.GT.U32.AND P1, PT, R7, R2, PT ;  /* 0x000000020700720c */ /* 0x000fda0003f24070 */
[----:B------:R-:W-:Y:S02]  /*0180*/  @!P1 IMAD.IADD R2, R2, 0x1, -R7 ;  /* 0x0000000102029824 */ /* 0x000fe400078e0a07 */
[----:B------:R-:W-:Y:S01]  /*0190*/  @!P1 VIADD R5, R5, 0x1 ;  /* 0x0000000105059836 */ /* 0x000fe20000000000 */
[----:B------:R-:W-:Y:S02]  /*01a0*/  ISETP.NE.AND P1, PT, R9, RZ, PT ;  /* 0x000000ff0900720c */ /* 0x000fe40003f25270 */
[----:B------:R-:W-:Y:S02]  /*01b0*/  ISETP.GE.U32.AND P0, PT, R2, R7, PT ;  /* 0x000000070200720c */ /* 0x000fe40003f06070 */
[----:B------:R-:W-:-:S04]  /*01c0*/  LOP3.LUT R2, R0, R9, RZ, 0x3c, !PT ;  /* 0x0000000900027212 */ /* 0x000fc800078e3cff */
[----:B------:R-:W-:Y:S02]  /*01d0*/  ISETP.GE.AND P2, PT, R2, RZ, PT ;  /* 0x000000ff0200720c */ /* 0x000fe40003f46270 */
[----:B0-----:R-:W-:-:S05]  /*01e0*/  SHF.R.U32.HI R2, RZ, 0x4, R6 ;  /* 0x00000004ff027819 */ /* 0x001fca0000011606 */
[----:B------:R-:W-:-:S06]  /*01f0*/  @P0 VIADD R5, R5, 0x1 ;  /* 0x0000000105050836 */ /* 0x000fcc0000000000 */
[----:B------:R-:W-:Y:S01]  /*0200*/  @!P2 IMAD.MOV R5, RZ, RZ, -R5 ;  /* 0x000000ffff05a224 */ /* 0x000fe200078e0a05 */
[----:B------:R-:W-:-:S05]  /*0210*/  @!P1 LOP3.LUT R5, RZ, R9, RZ, 0x33, !PT ;  /* 0x00000009ff059212 */ /* 0x000fca00078e33ff */
[----:B------:R-:W-:Y:S02]  /*0220*/  IMAD.MOV R4, RZ, RZ, -R5 ;  /* 0x000000ffff047224 */ /* 0x000fe400078e0a05 */
[----:B------:R-:W-:Y:S01]  /*0230*/  IMAD R7, R5, 0x10, R2 ;  /* 0x0000001005077824 */ /* 0x000fe200078e0202 */
[----:B------:R-:W-:Y:S01]  /*0240*/  LOP3.LUT R5, R6, 0xf, RZ, 0xc0, !PT ;  /* 0x0000000f06057812 */ /* 0x000fe200078ec0ff */
[----:B------:R-:W-:-:S03]  /*0250*/  IMAD R4, R9, R4, R0 ;  /* 0x0000000409047224 */ /* 0x000fc600078e0200 */
[----:B-1----:R-:W-:Y:S01]  /*0260*/  ISETP.GE.AND P0, PT, R7, UR4, PT ;  /* 0x0000000407007c0c */ /* 0x002fe2000bf06270 */
[----:B------:R-:W-:-:S05]  /*0270*/  IMAD R4, R4, 0x10, R5 ;  /* 0x0000001004047824 */ /* 0x000fca00078e0205 */
[----:B------:R-:W-:-:S13]  /*0280*/  ISETP.GE.OR P0, PT, R4, R3, P0 ;  /* 0x000000030400720c */ /* 0x000fda0000706670 */
[----:B------:R-:W-:Y:S05]  /*0290*/  @P0 EXIT ;  /* 0x000000000000094d */ /* 0x000fea0003800000 */
[----:B------:R-:W0:Y:S01]  /*02a0*/  LDC.64 R8, c[0x0][0x388] ;  /* 0x0000e200ff087b82 */ /* 0x000e220000000a00 */
[----:B------:R-:W1:Y:S01]  /*02b0*/  LDCU.64 UR6, c[0x0][0x358] ;  /* 0x00006b00ff0677ac */ /* 0x000e620008000a00 */
[----:B0-----:R-:W-:-:S06]  /*02c0*/  IMAD.WIDE.U32 R8, R0, 0x8, R8 ;  /* 0x0000000800087825 */ /* 0x001fcc00078e0008 */
[----:B-1----:R-:W2:Y:S01]  /*02d0*/  LDG.E.64 R8, desc[UR6][R8.64] ;  /* 0x0000000608087981 */ /* 0x002ea2000c1e1b00 */
[----:B------:R-:W0:Y:S01]  /*02e0*/  S2UR UR5, SR_CgaCtaId ;  /* 0x00000000000579c3 */ /* 0x000e220000008800 */
[----:B------:R-:W-:Y:S01]  /*02f0*/  UMOV UR4, 0x400 ;  /* 0x0000040000047882 */ /* 0x000fe20000000000 */
[----:B------:R-:W-:Y:S02]  /*0300*/  IMAD.MOV.U32 R10, RZ, RZ, 0x3f800000 ;  /* 0x3f800000ff0a7424 */ /* 0x000fe400078e00ff */
[----:B------:R-:W-:Y:S02]  /*0310*/  IMAD.MOV.U32 R3, RZ, RZ, 0x3f800000 ;  /* 0x3f800000ff037424 */ /* 0x000fe400078e00ff */
[----:B------:R-:W-:Y:S02]  /*0320*/  IMAD.MOV.U32 R2, RZ, RZ, 0x3f800000 ;  /* 0x3f800000ff027424 */ /* 0x000fe400078e00ff */
[----:B------:R-:W-:Y:S01]  /*0330*/  IMAD.MOV.U32 R0, RZ, RZ, 0x3f800000 ;  /* 0x3f800000ff007424 */ /* 0x000fe200078e00ff */
[----:B0-----:R-:W-:-:S06]  /*0340*/  ULEA UR4, UR5, UR4, 0x18 ;  /* 0x0000000405047291 */ /* 0x001fcc000f8ec0ff */
[----:B------:R-:W-:-:S05]  /*0350*/  LEA R5, R6, UR4, 0x2 ;  /* 0x0000000406057c11 */ /* 0x000fca000f8e10ff */
[----:B------:R0:W-:Y:S04]  /*0360*/  STS [R5], R10 ;  /* 0x0000000a05007388 */ /* 0x0001e80000000800 */
[----:B------:R0:W-:Y:S04]  /*0370*/  STS [R5+0x400], R10 ;  /* 0x0004000a05007388 */ /* 0x0001e80000000800 */
[----:B------:R0:W-:Y:S01]  /*0380*/  STS [R5+0x800], R10 ;  /* 0x0008000a05007388 */ /* 0x0001e20000000800 */
[----:B--2---:R-:W-:-:S05]  /*0390*/  IMAD.IADD R6, R9, 0x1, -R8 ;  /* 0x0000000109067824 */ /* 0x004fca00078e0a08 */
[----:B------:R-:W-:-:S13]  /*03a0*/  ISETP.NE.AND P0, PT, R6, RZ, PT ;  /* 0x000000ff0600720c */ /* 0x000fda0003f05270 */
[----:B0-----:R-:W-:Y:S05]  /*03b0*/  @!P0 BRA `(.L_x_0) ;  /* 0x0000001000808947 */ /* 0x001fea0003800000 */
[----:B------:R-:W-:Y:S01]  /*03c0*/  IMAD.IADD R9, R8, 0x1, -R9 ;  /* 0x0000000108097824 */ /* 0x000fe200078e0a09 */
[----:B------:R-:W-:Y:S02]  /*03d0*/  I2FP.F32.U32 R26, R4 ;  /* 0x00000004001a7245 */ /* 0x000fe40000201000 */
[----:B------:R-:W-:Y:S02]  /*03e0*/  CS2R R22, SRZ ;  /* 0x0000000000167805 */ /* 0x000fe4000001ff00 */
[----:B------:R-:W-:Y:S01]  /*03f0*/  I2FP.F32.S32 R25, R7 ;  /* 0x0000000700197245 */ /* 0x000fe20000201400 */
[----:B------:R-:W-:Y:S01]  /*0400*/  IMAD.MOV.U32 R11, RZ, RZ, RZ ;  /* 0x000000ffff0b7224 */ /* 0x000fe200078e00ff */
[----:B------:R-:W-:Y:S01]  /*0410*/  ISETP.GT.U32.AND P0, PT, R9, -0x4, PT ;  /* 0xfffffffc0900780c */ /* 0x000fe20003f04070 */
[----:B------:R-:W-:Y:S01]  /*0420*/  IMAD.MOV.U32 R3, RZ, RZ, 0x3f800000 ;  /* 0x3f800000ff037424 */ /* 0x000fe200078e00ff */
[----:B------:R-:W-:-:S11]  /*0430*/  LOP3.LUT R24, R6, 0x3, RZ, 0xc0, !PT ;  /* 0x0000000306187812 */ /* 0x000fd600078ec0ff */
[----:B------:R-:W-:Y:S05]  /*0440*/  @P0 BRA `(.L_x_1) ;  /* 0x0000000c00600947 */ /* 0x000fea0003800000 */
[----:B------:R-:W-:Y:S01]  /*0450*/  LOP3.LUT R11, R6, 0xfffffffc, RZ, 0xc0, !PT ;  /* 0xfffffffc060b7812 */ /* 0x000fe200078ec0ff */
[----:B------:R-:W-:Y:S01]  /*0460*/  VIADD R10, R8, 0x3 ;  /* 0x00000003080a7836 */ /* 0x000fe20000000000 */
[----:B------:R-:W-:Y:S01]  /*0470*/  CS2R R22, SRZ ;  /* 0x0000000000167805 */ /* 0x000fe2000001ff00 */
[----:B------:R-:W-:Y:S01]  /*0480*/  IMAD.MOV.U32 R3, RZ, RZ, 0x3f800000 ;  /* 0x3f800000ff037424 */ /* 0x000fe200078e00ff */
[----:B------:R-:W0:Y:S01]  /*0490*/  LDCU.64 UR4, c[0x0][0x3b0] ;  /* 0x00007600ff0477ac */ /* 0x000e220008000a00 */
[----:B------:R-:W-:Y:S02]  /*04a0*/  IMAD.MOV.U32 R2, RZ, RZ, 0x3f800000 ;  /* 0x3f800000ff027424 */ /* 0x000fe400078e00ff */
[----:B------:R-:W-:Y:S01]  /*04b0*/  IMAD.MOV.U32 R0, RZ, RZ, 0x3f800000 ;  /* 0x3f800000ff007424 */ /* 0x000fe200078e00ff */
[----:B------:R-:W1:Y:S01]  /*04c0*/  LDCU.64 UR12, c[0x0][0x3b8] ;  /* 0x00007700ff0c77ac */ /* 0x000e620008000a00 */
[----:B------:R-:W-:Y:S01]  /*04d0*/  IMAD.MOV R9, RZ, RZ, -R11 ;  /* 0x000000ffff097224 */ /* 0x000fe200078e0a0b */
[----:B------:R-:W2:Y:S01]  /*04e0*/  LDCU.64 UR14, c[0x0][0x3d0] ;  /* 0x00007a00ff0e77ac */ /* 0x000ea20008000a00 */
[----:B------:R-:W3:Y:S01]  /*04f0*/  LDCU.128 UR8, c[0x0][0x3a0] ;  /* 0x00007400ff0877ac */ /* 0x000ee20008000c00 */
[----:B------:R-:W4:Y:S04]  /*0500*/  LDCU.128 UR16, c[0x0][0x3c0] ;  /* 0x00007800ff1077ac */ /* 0x000f280008000c00 */
.L_x_10:
[----:B------:R-:W5:Y:S01]  /*0510*/  LDC.64 R12, c[0x0][0x380] ;  /* 0x0000e000ff0c7b82 */ /* 0x000f620000000a00 */
[----:B------:R-:W-:-:S04]  /*0520*/  VIADD R15, R10, 0xfffffffd ;  /* 0xfffffffd0a0f7836 */ /* 0x000fc80000000000 */
[----:B-----5:R-:W-:-:S06]  /*0530*/  IMAD.WIDE.U32 R14, R15, 0x8, R12 ;  /* 0x000000080f0e7825 */ /* 0x020fcc00078e000c */
[----:B------:R-:W5:Y:S01]  /*0540*/  LDG.E.64 R14, desc[UR6][R14.64] ;  /* 0x000000060e0e7981 */ /* 0x000f62000c1e1b00 */
[----:B------:R-:W-:Y:S01]  /*0550*/  VIADD R6, R10, 0xfffffffe ;  /* 0xfffffffe0a067836 */ /* 0x000fe20000000000 */
[----:B-----5:R-:W-:-:S04]  /*0560*/  ISETP.NE.U32.AND P0, PT, R22, R14, PT ;  /* 0x0000000e1600720c */ /* 0x020fc80003f05070 */
[----:B------:R-:W-:-:S13]  /*0570*/  ISETP.NE.AND.EX P0, PT, R23, R15, PT, P0 ;  /* 0x0000000f1700720c */ /* 0x000fda0003f05300 */
[----:B0-----:R-:W-:Y:S05]  /*0580*/  @!P0 BRA `(.L_x_2) ;  /* 0x0000000000b08947 */ /* 0x001fea0003800000 */
[--C-:B------:R-:W-:Y:S02]  /*0590*/  SHF.R.S64 R20, RZ, 0x1e, R14.reuse ;  /* 0x0000001eff147819 */ /* 0x100fe4000000100e */
[----:B------:R-:W-:Y:S02]  /*05a0*/  SHF.R.S32.HI R21, RZ, 0x1e, R14 ;  /* 0x0000001eff157819 */ /* 0x000fe4000001140e */
[C---:B---3--:R-:W-:Y:S02]  /*05b0*/  IADD3 R18, P1, PT, R20.reuse, UR10, RZ ;  /* 0x0000000a14127c10 */ /* 0x048fe4000ff3e0ff */
[----:B------:R-:W-:Y:S02]  /*05c0*/  IADD3 R28, P0, PT, R20, UR8, RZ ;  /* 0x00000008141c7c10 */ /* 0x000fe4000ff1e0ff */
[C---:B------:R-:W-:Y:S02]  /*05d0*/  IADD3.X R19, PT, PT, R21.reuse, UR11, RZ, P1, !PT ;  /* 0x0000000b15137c10 */ /* 0x040fe40008ffe4ff */
[----:B------:R-:W-:-:S02]  /*05e0*/  IADD3.X R29, PT, PT, R21, UR9, RZ, P0, !PT ;  /* 0x00000009151d7c10 */ /* 0x000fc400087fe4ff */
[----:B0-----:R-:W-:Y:S01]  /*05f0*/  IADD3 R16, P1, PT, R20, UR4, RZ ;  /* 0x0000000414107c10 */ /* 0x001fe2000ff3e0ff */
[----:B------:R-:W3:Y:S03]  /*0600*/  LDG.E R18, desc[UR6][R18.64] ;  /* 0x0000000612127981 */ /* 0x000ee6000c1e1900 */
[----:B------:R-:W-:Y:S01]  /*0610*/  IADD3.X R17, PT, PT, R21, UR5, RZ, P1, !PT ;  /* 0x0000000515117c10 */ /* 0x000fe20008ffe4ff */
[----:B------:R-:W5:Y:S04]  /*0620*/  LDG.E R29, desc[UR6][R28.64] ;  /* 0x000000061c1d7981 */ /* 0x000f68000c1e1900 */
[----:B------:R-:W2:Y:S01]  /*0630*/  LDG.E R16, desc[UR6][R16.64] ;  /* 0x0000000610107981 */ /* 0x000ea2000c1e1900 */
[----:B------:R-:W-:Y:S01]  /*0640*/  BSSY.RECONVERGENT B0, `(.L_x_2) ;  /* 0x0000020000007945 */ /* 0x000fe20003800200 */
[----:B---3--:R-:W-:Y:S01]  /*0650*/  FADD R23, R25, -R18 ;  /* 0x8000001219177221 */ /* 0x008fe20000000000 */
[----:B-----5:R-:W-:-:S03]  /*0660*/  FADD R22, R26, -R29 ;  /* 0x8000001d1a167221 */ /* 0x020fc60000000000 */
[----:B------:R-:W-:Y:S01]  /*0670*/  FMUL R23, R23, R23 ;  /* 0x0000001717177220 */ /* 0x000fe20000400000 */
[----:B--2---:R-:W-:-:S03]  /*0680*/  FMUL R27, R16, R16 ;  /* 0x00000010101b7220 */ /* 0x004fc60000400000 */
[----:B------:R-:W-:Y:S01]  /*0690*/  FFMA R23, R22, R22, R23 ;  /* 0x0000001616177223 */ /* 0x000fe20000000017 */
[----:B------:R-:W-:-:S04]  /*06a0*/  IMAD.MOV.U32 R22, RZ, RZ, R14 ;  /* 0x000000ffff167224 */ /* 0x000fc800078e000e */
[----:B------:R-:W-:Y:S01]  /*06b0*/  FSETP.GEU.AND P0, PT, R23, R27, PT ;  /* 0x0000001b1700720b */ /* 0x000fe20003f0e000 */
[----:B------:R-:W-:-:S12]  /*06c0*/  IMAD.MOV.U32 R23, RZ, RZ, R15 ;  /* 0x000000ffff177224 */ /* 0x000fd800078e000f */
[----:B------:R-:W-:Y:S05]  /*06d0*/  @P0 BRA `(.L_x_3) ;  /* 0x0000000000580947 */ /* 0x000fea0003800000 */
[C---:B------:R-:W-:Y:S02]  /*06e0*/  IADD3 R18, P0, PT, R20.reuse, UR14, RZ ;  /* 0x0000000e14127c10 */ /* 0x040fe4000ff1e0ff */
[C---:B----4-:R-:W-:Y:S02]  /*06f0*/  IADD3 R14, P1, PT, R20.reuse, UR16, RZ ;  /* 0x00000010140e7c10 */ /* 0x050fe4000ff3e0ff */
[C---:B------:R-:W-:Y:S02]  /*0700*/  IADD3.X R19, PT, PT, R21.reuse, UR15, RZ, P0, !PT ;  /* 0x0000000f15137c10 */ /* 0x040fe400087fe4ff */
[C---:B-1----:R-:W-:Y:S02]  /*0710*/  IADD3 R16, P0, PT, R20.reuse, UR12, RZ ;  /* 0x0000000c14107c10 */ /* 0x042fe4000ff1e0ff */
[----:B------:R-:W-:Y:S01]  /*0720*/  IADD3 R20, P2, PT, R20, UR18, RZ ;  /* 0x0000001214147c10 */ /* 0x000fe2000ff5e0ff */
[----:B------:R-:W2:Y:S01]  /*0730*/  LDG.E R18, desc[UR6][R18.64] ;  /* 0x0000000612127981 */ /* 0x000ea2000c1e1900 */
[----:B------:R-:W-:-:S02]  /*0740*/  IADD3.X R17, PT, PT, R21, UR13, RZ, P0, !PT ;  /* 0x0000000d15117c10 */ /* 0x000fc400087fe4ff */
[C---:B------:R-:W-:Y:S02]  /*0750*/  IADD3.X R15, PT, PT, R21.reuse, UR17, RZ, P1, !PT ;  /* 0x00000011150f7c10 */ /* 0x040fe40008ffe4ff */
[----:B------:R-:W-:Y:S02]  /*0760*/  IADD3.X R21, PT, PT, R21, UR19, RZ, P2, !PT ;  /* 0x0000001315157c10 */ /* 0x000fe400097fe4ff */
[----:B------:R-:W3:Y:S04]  /*0770*/  LDG.E R17, desc[UR6][R16.64] ;  /* 0x0000000610117981 */ /* 0x000ee8000c1e1900 */
[----:B------:R-:W4:Y:S04]  /*0780*/  LDG.E R15, desc[UR6][R14.64] ;  /* 0x000000060e0f7981 */ /* 0x000f28000c1e1900 */
[----:B------:R-:W5:Y:S01]  /*0790*/  LDG.E R21, desc[UR6][R20.64] ;  /* 0x0000000614157981 */ /* 0x000f62000c1e1900 */
[----:B--2---:R-:W-:-:S04]  /*07a0*/  FADD R27, -R18, 1 ;  /* 0x3f800000121b7421 */ /* 0x004fc80000000100 */
[-C--:B------:R-:W-:Y:S01]  /*07b0*/  FMUL R0, R0, R27.reuse ;  /* 0x0000001b00007220 */ /* 0x080fe20000400000 */
[-C--:B------:R-:W-:Y:S01]  /*07c0*/  FMUL R2, R2, R27.reuse ;  /* 0x0000001b02027220 */ /* 0x080fe20000400000 */
[----:B------:R-:W-:Y:S02]  /*07d0*/  FMUL R28, R3, R27 ;  /* 0x0000001b031c7220 */ /* 0x000fe40000400000 */
[-C--:B---3--:R-:W-:Y:S01]  /*07e0*/  FFMA R0, R17, R18.reuse, R0 ;  /* 0x0000001211007223 */ /* 0x088fe20000000000 */
[----:B----4-:R-:W-:-:S04]  /*07f0*/  FFMA R2, R15, R18, R2 ;  /* 0x000000120f027223 */ /* 0x010fc80000000002 */
[----:B------:R0:W-:Y:S01]  /*0800*/  STS [R5], R0 ;  /* 0x0000000005007388 */ /* 0x0001e20000000800 */
[----:B-----5:R-:W-:-:S03]  /*0810*/  FFMA R3, R21, R18, R28 ;  /* 0x0000001215037223 */ /* 0x020fc6000000001c */
[----:B------:R0:W-:Y:S04]  /*0820*/  STS [R5+0x400], R2 ;  /* 0x0004000205007388 */ /* 0x0001e80000000800 */
[----:B------:R0:W-:Y:S02]  /*0830*/  STS [R5+0x800], R3 ;  /* 0x0008000305007388 */ /* 0x0001e40000000800 */
.L_x_3:
[----:B-1--4-:R-:W-:Y:S05]  /*0840*/  BSYNC.RECONVERGENT B0 ;  /* 0x0000000000007941 */ /* 0x012fea0003800200 */
.L_x_2:
[----:B------:R-:W-:-:S06]  /*0850*/  IMAD.WIDE.U32 R14, R6, 0x8, R12 ;  /* 0x00000008060e7825 */ /* 0x000fcc00078e000c */
[----:B------:R-:W5:Y:S02]  /*0860*/  LDG.E.64 R14, desc[UR6][R14.64] ;  /* 0x000000060e0e7981 */ /* 0x000f64000c1e1b00 */
[----:B-----5:R-:W-:-:S04]  /*0870*/  ISETP.NE.U32.AND P0, PT, R22, R14, PT ;  /* 0x0000000e1600720c */ /* 0x020fc80003f05070 */
[----:B------:R-:W-:-:S13]  /*0880*/  ISETP.NE.AND.EX P0, PT, R23, R15, PT, P0 ;  /* 0x0000000f1700720c */ /* 0x000fda0003f05300 */
[----:B------:R-:W-:Y:S05]  /*0890*/  @!P0 BRA `(.L_x_4) ;  /* 0x0000000000b08947 */ /* 0x000fea0003800000 */
        /* <DEDUP_REMOVED lines=16> */
[----:B------:R-:W-:-:S05]  /*09a0*/  FFMA R22, R21, R21, R22 ;  /* 0x0000001515167223 */ /* 0x000fca0000000016 */
[----:B------:R-:W-:Y:S01]  /*09b0*/  FSETP.GEU.AND P0, PT, R22, R23, PT ;  /* 0x000000171600720b */ /* 0x000fe20003f0e000 */
[----:B------:R-:W-:Y:S02]  /*09c0*/  IMAD.MOV.U32 R22, RZ, RZ, R14 ;  /* 0x000000ffff167224 */ /* 0x000fe400078e000e */
[----:B------:R-:W-:-:S10]  /*09d0*/  IMAD.MOV.U32 R23, RZ, RZ, R15 ;  /* 0x000000ffff177224 */ /* 0x000fd400078e000f */
[----:B------:R-:W-:Y:S05]  /*09e0*/  @P0 BRA `(.L_x_5) ;  /* 0x0000000000580947 */ /* 0x000fea0003800000 */
[C---:B------:R-:W-:Y:S02]  /*09f0*/  IADD3 R14, P0, PT, R20.reuse, UR14, RZ ;  /* 0x0000000e140e7c10 */ /* 0x040fe4000ff1e0ff */
[----:B----4-:R-:W-:Y:S02]  /*0a00*/  IADD3 R16, P1, PT, R20, UR16, RZ ;  /* 0x0000001014107c10 */ /* 0x010fe4000ff3e0ff */
[----:B------:R-:W-:Y:S02]  /*0a10*/  IADD3.X R15, PT, PT, R6, UR15, RZ, P0, !PT ;  /* 0x0000000f060f7c10 */ /* 0x000fe400087fe4ff */
        /* <DEDUP_REMOVED lines=19> */
.L_x_5:
[----:B-1--4-:R-:W-:Y:S05]  /*0b50*/  BSYNC.RECONVERGENT B0 ;  /* 0x0000000000007941 */ /* 0x012fea0003800200 */
.L_x_4:
[----:B------:R-:W-:-:S04]  /*0b60*/  VIADD R15, R10, 0xffffffff ;  /* 0xffffffff0a0f7836 */ /* 0x000fc80000000000 */
[----:B------:R-:W-:-:S06]  /*0b70*/  IMAD.WIDE.U32 R14, R15, 0x8, R12 ;  /* 0x000000080f0e7825 */ /* 0x000fcc00078e000c */
[----:B------:R-:W2:Y:S01]  /*0b80*/  LDG.E.64 R14, desc[UR6][R14.64] ;  /* 0x000000060e0e7981 */ /* 0x000ea2000c1e1b00 */
[----:B------:R-:W-:-:S06]  /*0b90*/  IMAD.WIDE.U32 R12, R10, 0x8, R12 ;  /* 0x000000080a0c7825 */ /* 0x000fcc00078e000c */
[----:B------:R-:W5:Y:S01]  /*0ba0*/  LDG.E.64 R12, desc[UR6][R12.64] ;  /* 0x000000060c0c7981 */ /* 0x000f62000c1e1b00 */
[----:B------:R-:W-:Y:S01]  /*0bb0*/  VIADD R9, R9, 0x4 ;  /* 0x0000000409097836 */ /* 0x000fe20000000000 */
[----:B--2---:R-:W-:-:S04]  /*0bc0*/  ISETP.NE.U32.AND P0, PT, R22, R14, PT ;  /* 0x0000000e1600720c */ /* 0x004fc80003f05070 */
        /* <DEDUP_REMOVED lines=9> */
[----:B------:R-:W2:Y:S03]  /*0c60*/  LDG.E R18, desc[UR6][R18.64] ;  /* 0x0000000612127981 */ /* 0x000ea6000c1e1900 */
[----:B------:R-:W-:Y:S01]  /*0c70*/  IADD3.X R17, PT, PT, R6, UR5, RZ, P1, !PT ;  /* 0x0000000506117c10 */ /* 0x000fe20008ffe4ff */
[----:B------:R-:W3:Y:S04]  /*0c80*/  LDG.E R29, desc[UR6][R28.64] ;  /* 0x000000061c1d7981 */ /* 0x000ee8000c1e1900 */
[----:B------:R-:W4:Y:S01]  /*0c90*/  LDG.E R16, desc[UR6][R16.64] ;  /* 0x0000000610107981 */ /* 0x000f22000c1e1900 */
[----:B------:R-:W-:Y:S01]  /*0ca0*/  BSSY.RECONVERGENT B0, `(.L_x_6) ;  /* 0x0000020000007945 */ /* 0x000fe20003800200 */
[----:B--2---:R-:W-:Y:S01]  /*0cb0*/  FADD R22, R25, -R18 ;  /* 0x8000001219167221 */ /* 0x004fe20000000000 */
[----:B---3--:R-:W-:-:S03]  /*0cc0*/  FADD R21, R26, -R29 ;  /* 0x8000001d1a157221 */ /* 0x008fc60000000000 */
[----:B------:R-:W-:Y:S01]  /*0cd0*/  FMUL R22, R22, R22 ;  /* 0x0000001616167220 */ /* 0x000fe20000400000 */
[----:B----4-:R-:W-:-:S03]  /*0ce0*/  FMUL R23, R16, R16 ;  /* 0x0000001010177220 */ /* 0x010fc60000400000 */
[----:B------:R-:W-:-:S05]  /*0cf0*/  FFMA R22, R21, R21, R22 ;  /* 0x0000001515167223 */ /* 0x000fca0000000016 */
[----:B------:R-:W-:Y:S01]  /*0d00*/  FSETP.GEU.AND P0, PT, R22, R23, PT ;  /* 0x000000171600720b */ /* 0x000fe20003f0e000 */
[----:B------:R-:W-:Y:S02]  /*0d10*/  IMAD.MOV.U32 R22, RZ, RZ, R14 ;  /* 0x000000ffff167224 */ /* 0x000fe400078e000e */
[----:B------:R-:W-:-:S10]  /*0d20*/  IMAD.MOV.U32 R23, RZ, RZ, R15 ;  /* 0x000000ffff177224 */ /* 0x000fd400078e000f */
[----:B------:R-:W-:Y:S05]  /*0d30*/  @P0 BRA `(.L_x_7) ;  /* 0x0000000000580947 */ /* 0x000fea0003800000 */
[C---:B------:R-:W-:Y:S02]  /*0d40*/  IADD3 R14, P0, PT, R20.reuse, UR14, RZ ;  /* 0x0000000e140e7c10 */ /* 0x040fe4000ff1e0ff */
[----:B------:R-:W-:Y:S02]  /*0d50*/  IADD3 R16, P1, PT, R20, UR16, RZ ;  /* 0x0000001014107c10 */ /* 0x000fe4000ff3e0ff */
        /* <DEDUP_REMOVED lines=9> */
[----:B------:R-:W4:Y:S01]  /*0df0*/  LDG.E R21, desc[UR6][R20.64] ;  /* 0x0000000614157981 */ /* 0x000f22000c1e1900 */
[----:B--2---:R-:W-:-:S04]  /*0e00*/  FADD R27, -R14, 1 ;  /* 0x3f8000000e1b7421 */ /* 0x004fc80000000100 */
[-C--:B------:R-:W-:Y:S01]  /*0e10*/  FMUL R0, R0, R27.reuse ;  /* 0x0000001b00007220 */ /* 0x080fe20000400000 */
[-C--:B------:R-:W-:Y:S01]  /*0e20*/  FMUL R2, R2, R27.reuse ;  /* 0x0000001b02027220 */ /* 0x080fe20000400000 */
[----:B------:R-:W-:Y:S02]  /*0e30*/  FMUL R6, R3, R27 ;  /* 0x0000001b03067220 */ /* 0x000fe40000400000 */
[-C--:B---3--:R-:W-:Y:S01]  /*0e40*/  FFMA R0, R19, R14.reuse, R0 ;  /* 0x0000000e13007223 */ /* 0x088fe20000000000 */
[----:B----4-:R-:W-:-:S04]  /*0e50*/  FFMA R2, R17, R14, R2 ;  /* 0x0000000e11027223 */ /* 0x010fc80000000002 */
[----:B------:R0:W-:Y:S01]  /*0e60*/  STS [R5], R0 ;  /* 0x0000000005007388 */ /* 0x0001e20000000800 */
[----:B------:R-:W-:-:S03]  /*0e70*/  FFMA R3, R21, R14, R6 ;  /* 0x0000000e15037223 */ /* 0x000fc60000000006 */
[----:B------:R0:W-:Y:S04]  /*0e80*/  STS [R5+0x400], R2 ;  /* 0x0004000205007388 */ /* 0x0001e80000000800 */
[----:B------:R0:W-:Y:S02]  /*0e90*/  STS [R5+0x800], R3 ;  /* 0x0008000305007388 */ /* 0x0001e40000000800 */
.L_x_7:
[----:B-1----:R-:W-:Y:S05]  /*0ea0*/  BSYNC.RECONVERGENT B0 ;  /* 0x0000000000007941 */ /* 0x002fea0003800200 */
.L_x_6:
[----:B-----5:R-:W-:Y:S02]  /*0eb0*/  ISETP.NE.U32.AND P0, PT, R22, R12, PT ;  /* 0x0000000c1600720c */ /* 0x020fe40003f05070 */
[----:B------:R-:W-:Y:S02]  /*0ec0*/  ISETP.NE.AND P1, PT, R9, RZ, PT ;  /* 0x000000ff0900720c */ /* 0x000fe40003f25270 */
        /* <DEDUP_REMOVED lines=12> */
[----:B------:R-:W5:Y:S01]  /*0f90*/  LDG.E R14, desc[UR6][R14.64] ;  /* 0x000000060e0e7981 */ /* 0x000f62000c1e1900 */
[----:B------:R-:W-:Y:S01]  /*0fa0*/  BSSY.RECONVERGENT B0, `(.L_x_8) ;  /* 0x0000020000007945 */ /* 0x000fe20003800200 */
[----:B--2---:R-:W-:Y:S01]  /*0fb0*/  FADD R22, R25, -R16 ;  /* 0x8000001019167221 */ /* 0x004fe20000000000 */
[----:B---3--:R-:W-:-:S03]  /*0fc0*/  FADD R19, R26, -R21 ;  /* 0x800000151a137221 */ /* 0x008fc60000000000 */
[----:B------:R-:W-:Y:S01]  /*0fd0*/  FMUL R22, R22, R22 ;  /* 0x0000001616167220 */ /* 0x000fe20000400000 */
[----:B-----5:R-:W-:-:S03]  /*0fe0*/  FMUL R23, R14, R14 ;  /* 0x0000000e0e177220 */ /* 0x020fc60000400000 */
        /* <DEDUP_REMOVED lines=27> */
.L_x_9:
[----:B-1--4-:R-:W-:Y:S05]  /*11a0*/  BSYNC.RECONVERGENT B0 ;  /* 0x0000000000007941 */ /* 0x012fea0003800200 */
.L_x_8:
[----:B------:R-:W-:Y:S01]  /*11b0*/  VIADD R10, R10, 0x4 ;  /* 0x000000040a0a7836 */ /* 0x000fe20000000000 */
[----:B------:R-:W-:Y:S06]  /*11c0*/  @P1 BRA `(.L_x_10) ;  /* 0xfffffff000d01947 */ /* 0x000fec000383ffff */
.L_x_1:
[----:B------:R-:W-:-:S13]  /*11d0*/  ISETP.NE.AND P0, PT, R24, RZ, PT ;  /* 0x000000ff1800720c */ /* 0x000fda0003f05270 */
[----:B------:R-:W-:Y:S05]  /*11e0*/  @!P0 BRA `(.L_x_0) ;  /* 0x0000000000f48947 */ /* 0x000fea0003800000 */
[----:B------:R-:W2:Y:S01]  /*11f0*/  LDC.64 R12, c[0x0][0x380] ;  /* 0x0000e000ff0c7b82 */ /* 0x000ea20000000a00 */
[----:B------:R-:W-:Y:S01]  /*1200*/  IMAD.IADD R19, R8, 0x1, R11 ;  /* 0x0000000108137824 */ /* 0x000fe200078e020b */
[----:B0-----:R-:W0:Y:S01]  /*1210*/  LDCU.64 UR4, c[0x0][0x3b0] ;  /* 0x00007600ff0477ac */ /* 0x001e220008000a00 */
[----:B------:R-:W-:Y:S01]  /*1220*/  IMAD.MOV R24, RZ, RZ, -R24 ;  /* 0x000000ffff187224 */ /* 0x000fe200078e0a18 */
[----:B-1----:R-:W1:Y:S01]  /*1230*/  LDCU.64 UR12, c[0x0][0x3b8] ;  /* 0x00007700ff0c77ac */ /* 0x002e620008000a00 */
[----:B------:R-:W0:Y:S01]  /*1240*/  LDCU.64 UR14, c[0x0][0x3d0] ;  /* 0x00007a00ff0e77ac */ /* 0x000e220008000a00 */
[----:B---3--:R-:W3:Y:S01]  /*1250*/  LDCU.128 UR8, c[0x0][0x3a0] ;  /* 0x00007400ff0877ac */ /* 0x008ee20008000c00 */
[----:B----4-:R-:W4:Y:S03]  /*1260*/  LDCU.128 UR16, c[0x0][0x3c0] ;  /* 0x00007800ff1077ac */ /* 0x010f260008000c00 */
.L_x_13:
[----:B--2---:R-:W-:-:S06]  /*1270*/  IMAD.WIDE.U32 R8, R19, 0x8, R12 ;  /* 0x0000000813087825 */ /* 0x004fcc00078e000c */
[----:B------:R-:W2:Y:S01]  /*1280*/  LDG.E.64 R8, desc[UR6][R8.64] ;  /* 0x0000000608087981 */ /* 0x000ea2000c1e1b00 */
[----:B------:R-:W-:-:S05]  /*1290*/  VIADD R24, R24, 0x1 ;  /* 0x0000000118187836 */ /* 0x000fca0000000000 */
[----:B------:R-:W-:Y:S02]  /*12a0*/  ISETP.NE.AND P1, PT, R24, RZ, PT ;  /* 0x000000ff1800720c */ /* 0x000fe40003f25270 */
[----:B--2---:R-:W-:-:S04]  /*12b0*/  ISETP.NE.U32.AND P0, PT, R22, R8, PT ;  /* 0x000000081600720c */ /* 0x004fc80003f05070 */
        /* <DEDUP_REMOVED lines=14> */
[----:B------:R-:W-:-:S02]  /*13a0*/  IMAD.MOV.U32 R22, RZ, RZ, R8 ;  /* 0x000000ffff167224 */ /* 0x000fc400078e0008 */
[----:B--2---:R-:W-:Y:S01]  /*13b0*/  FADD R18, R25, -R10 ;  /* 0x8000000a19127221 */ /* 0x004fe20000000000 */
[----:B---3--:R-:W-:-:S03]  /*13c0*/  FADD R17, R26, -R21 ;  /* 0x800000151a117221 */ /* 0x008fc60000000000 */
[----:B------:R-:W-:Y:S01]  /*13d0*/  FMUL R18, R18, R18 ;  /* 0x0000001212127220 */ /* 0x000fe20000400000 */
[----:B-----5:R-:W-:-:S03]  /*13e0*/  FMUL R23, R14, R14 ;  /* 0x0000000e0e177220 */ /* 0x020fc60000400000 */
[----:B------:R-:W-:-:S05]  /*13f0*/  FFMA R18, R17, R17, R18 ;  /* 0x0000001111127223 */ /* 0x000fca0000000012 */
[----:B------:R-:W-:Y:S01]  /*1400*/  FSETP.GEU.AND P0, PT, R18, R23, PT ;  /* 0x000000171200720b */ /* 0x000fe20003f0e000 */
[----:B------:R-:W-:-:S12]  /*1410*/  IMAD.MOV.U32 R23, RZ, RZ, R9 ;  /* 0x000000ffff177224 */ /* 0x000fd800078e0009 */
        /* <DEDUP_REMOVED lines=23> */
.L_x_12:
[----:B-1--4-:R-:W-:Y:S05]  /*1590*/  BSYNC.RECONVERGENT B0 ;  /* 0x0000000000007941 */ /* 0x012fea0003800200 */
.L_x_11:
[----:B------:R-:W-:Y:S01]  /*15a0*/  VIADD R19, R19, 0x1 ;  /* 0x0000000113137836 */ /* 0x000fe20000000000 */
[----:B------:R-:W-:Y:S06]  /*15b0*/  @P1 BRA `(.L_x_13) ;  /* 0xfffffffc002c1947 */ /* 0x000fec000383ffff */
.L_x_0:
[----:B------:R-:W0:Y:S01]  /*15c0*/  LDC.64 R8, c[0x0][0x3d8] ;  /* 0x0000f600ff087b82 */ /* 0x000e220000000a00 */
[----:B------:R-:W2:Y:S07]  /*15d0*/  LDCU UR20, c[0x0][0x390] ;  /* 0x00007200ff1477ac */ /* 0x000eae0008000800 */
[----:B------:R-:W5:Y:S08]  /*15e0*/  LDC.64 R10, c[0x0][0x3e0] ;  /* 0x0000f800ff0a7b82 */ /* 0x000f700000000a00 */
[----:B------:R-:W1:Y:S01]  /*15f0*/  LDC.64 R12, c[0x0][0x3e8] ;  /* 0x0000fa00ff0c7b82 */ /* 0x000e620000000a00 */
[----:B--2---:R-:W-:-:S04]  /*1600*/  IMAD R15, R7, UR20, R4 ;  /* 0x00000014070f7c24 */ /* 0x004fc8000f8e0204 */
[----:B0-----:R-:W-:-:S05]  /*1610*/  IMAD.WIDE R4, R15, 0x4, R8 ;  /* 0x000000040f047825 */ /* 0x001fca00078e0208 */
[----:B------:R-:W-:Y:S01]  /*1620*/  STG.E desc[UR6][R4.64], R0 ;  /* 0x0000000004007986 */ /* 0x000fe2000c101906 */
[----:B-----5:R-:W-:-:S05]  /*1630*/  IMAD.WIDE R6, R15, 0x4, R10 ;  /* 0x000000040f067825 */ /* 0x020fca00078e020a */
[----:B------:R-:W-:Y:S01]  /*1640*/  STG.E desc[UR6][R6.64], R2 ;  /* 0x0000000206007986 */ /* 0x000fe2000c101906 */
[----:B-1----:R-:W-:-:S05]  /*1650*/  IMAD.WIDE R8, R15, 0x4, R12 ;  /* 0x000000040f087825 */ /* 0x002fca00078e020c */
[----:B------:R-:W-:Y:S01]  /*1660*/  STG.E desc[UR6][R8.64], R3 ;  /* 0x0000000308007986 */ /* 0x000fe2000c101906 */
[----:B---34-:R-:W-:Y:S05]  /*1670*/  EXIT ;  /* 0x000000000000794d */ /* 0x018fea0003800000 */
.L_x_14:
[----:B------:R-:W-:-:S00]  /*1680*/  BRA `(.L_x_14) ;  /* 0xfffffffc00fc7947 */ /* 0x000fc0000383ffff */
[----:B------:R-:W-:-:S00]  /*1690*/  NOP ;  /* 0x0000000000007918 */ /* 0x000fc00000000000 */
        /* <DEDUP_REMOVED lines=14> */
.L_x_423:


//--------------------- .text._ZN11circles_gpu20identify_tile_rangesEiPmP5uint2 --------------------------
	.section	.text._ZN11circles_gpu20identify_tile_rangesEiPmP5uint2,"ax",@progbits
	.align	128
        .global         _ZN11circles_gpu20identify_tile_rangesEiPmP5uint2
        .type           _ZN11circles_gpu20identify_tile_rangesEiPmP5uint2,@function
        .size           _ZN11circles_gpu20identify_tile_rangesEiPmP5uint2,(.L_x_424 - _ZN11circles_gpu20identify_tile_rangesEiPmP5uint2)
        .other          _ZN11circles_gpu20identify_tile_rangesEiPmP5uint2,@"STO_CUDA_ENTRY STV_DEFAULT"
_ZN11circles_gpu20identify_tile_rangesEiPmP5uint2:
.text._ZN11circles_gpu20identify_tile_rangesEiPmP5uint2:
[----:B------:R-:W-:Y:S01]  /*0000*/  LDC R1, c[0x0][0x37c] ;  /* 0x0000df00ff017b82 */ /* 0x000fe20000000800 */
[----:B------:R-:W0:Y:S07]  /*0010*/  S2R R0, SR_TID.X ;  /* 0x0000000000007919 */ /* 0x000e2e0000002100 */
[----:B------:R-:W0:Y:S08]  /*0020*/  S2UR UR4, SR_CTAID.X ;  /* 0x00000000000479c3 */ /* 0x000e300000002500 */
[----:B------:R-:W0:Y:S08]  /*0030*/  LDC R9, c[0x0][0x360] ;  /* 0x0000d800ff097b82 */ /* 0x000e300000000800 */
[----:B------:R-:W1:Y:S01]  /*0040*/  LDC R8, c[0x0][0x380] ;  /* 0x0000e000ff087b82 */ /* 0x000e620000000800 */
[----:B0-----:R-:W-:-:S05]  /*0050*/  IMAD R9, R9, UR4, R0 ;  /* 0x0000000409097c24 */ /* 0x001fca000f8e0200 */
[----:B-1----:R-:W-:-:S13]  /*0060*/  ISETP.GE.AND P0, PT, R9, R8, PT ;  /* 0x000000080900720c */ /* 0x002fda0003f06270 */
[----:B------:R-:W-:Y:S05]  /*0070*/  @P0 EXIT ;  /* 0x000000000000094d */ /* 0x000fea0003800000 */
[----:B------:R-:W0:Y:S01]  /*0080*/  LDC.64 R2, c[0x0][0x388] ;  /* 0x0000e200ff027b82 */ /* 0x000e220000000a00 */
[----:B------:R-:W1:Y:S01]  /*0090*/  LDCU.64 UR4, c[0x0][0x358] ;  /* 0x00006b00ff0477ac */ /* 0x000e620008000a00 */
[----:B------:R-:W2:Y:S01]  /*00a0*/  LDCU.64 UR6, c[0x0][0x390] ;  /* 0x00007200ff0677ac */ /* 0x000ea20008000a00 */
[----:B0-----:R-:W-:-:S05]  /*00b0*/  IMAD.WIDE R2, R9, 0x8, R2 ;  /* 0x0000000809027825 */ /* 0x001fca00078e0202 */
[----:B-1----:R-:W2:Y:S01]  /*00c0*/  LDG.E R0, desc[UR4][R2.64+0x4] ;  /* 0x0000040402007981 */ /* 0x002ea2000c1e1900 */
[C---:B------:R-:W-:Y:S01]  /*00d0*/  ISETP.NE.AND P0, PT, R9.reuse, RZ, PT ;  /* 0x000000ff0900720c */ /* 0x040fe20003f05270 */
[----:B------:R-:W-:Y:S01]  /*00e0*/  VIADD R6, R8, 0xffffffff ;  /* 0xffffffff08067836 */ /* 0x000fe20000000000 */
[----:B------:R-:W-:Y:S04]  /*00f0*/  BSSY.RECONVERGENT B0, `(.L_x_15) ;  /* 0x000000d000007945 */ /* 0x000fe80003800200 */
[----:B------:R-:W-:Y:S02]  /*0100*/  ISETP.NE.AND P1, PT, R9, R6, PT ;  /* 0x000000060900720c */ /* 0x000fe40003f25270 */
[----:B--2---:R-:W-:-:S04]  /*0110*/  LEA R4, P2, R0, UR6, 0x3 ;  /* 0x0000000600047c11 */ /* 0x004fc8000f8418ff */
[----:B------:R-:W-:-:S05]  /*0120*/  LEA.HI.X R5, R0, UR7, RZ, 0x3, P2 ;  /* 0x0000000700057c11 */ /* 0x000fca00090f1cff */
[----:B------:R0:W-:Y:S01]  /*0130*/  @!P0 STG.E desc[UR4][R4.64], RZ ;  /* 0x000000ff04008986 */ /* 0x0001e2000c101904 */
[----:B------:R-:W-:Y:S05]  /*0140*/  @!P0 BRA `(.L_x_16) ;  /* 0x00000000001c8947 */ /* 0x000fea0003800000 */
[----:B------:R-:W2:Y:S02]  /*0150*/  LDG.E R3, desc[UR4][R2.64+-0x4] ;  /* 0xfffffc0402037981 */ /* 0x000ea4000c1e1900 */
[----:B--2---:R-:W-:-:S04]  /*0160*/  ISETP.NE.U32.AND P0, PT, R0, R3, PT ;  /* 0x000000030000720c */ /* 0x004fc80003f05070 */
[----:B------:R-:W-:-:S13]  /*0170*/  ISETP.NE.AND.EX P0, PT, RZ, RZ, PT, P0 ;  /* 0x000000ffff00720c */ /* 0x000fda0003f05300 */
[----:B------:R-:W-:-:S04]  /*0180*/  @P0 LEA R6, P2, R3, UR6, 0x3 ;  /* 0x0000000603060c11 */ /* 0x000fc8000f8418ff */
[----:B------:R-:W-:-:S05]  /*0190*/  @P0 LEA.HI.X R7, R3, UR7, RZ, 0x3, P2 ;  /* 0x0000000703070c11 */ /* 0x000fca00090f1cff */
[----:B------:R1:W-:Y:S04]  /*01a0*/  @P0 STG.E desc[UR4][R6.64+0x4], R9 ;  /* 0x0000040906000986 */ /* 0x0003e8000c101904 */
[----:B------:R1:W-:Y:S02]  /*01b0*/  @P0 STG.E desc[UR4][R4.64], R9 ;  /* 0x0000000904000986 */ /* 0x0003e4000c101904 */
.L_x_16:
[----:B------:R-:W-:Y:S05]  /*01c0*/  BSYNC.RECONVERGENT B0 ;  /* 0x0000000000007941 */ /* 0x000fea0003800200 */
.L_x_15:
[----:B------:R-:W-:Y:S05]  /*01d0*/  @P1 EXIT ;  /* 0x000000000000194d */ /* 0x000fea0003800000 */
[----:B------:R-:W-:Y:S01]  /*01e0*/  STG.E desc[UR4][R4.64+0x4], R8 ;  /* 0x0000040804007986 */ /* 0x000fe2000c101904 */
[----:B------:R-:W-:Y:S05]  /*01f0*/  EXIT ;  /* 0x000000000000794d */ /* 0x000fea0003800000 */
.L_x_17:
        /* <DEDUP_REMOVED lines=16> */
.L_x_424:


//--------------------- .text._ZN11circles_gpu20get_tile_circle_keysEPmiiPKfS2_S2_iiPjS3_ --------------------------
	.section	.text._ZN11circles_gpu20get_tile_circle_keysEPmiiPKfS2_S2_iiPjS3_,"ax",@progbits
	.align	128
        .global         _ZN11circles_gpu20get_tile_circle_keysEPmiiPKfS2_S2_iiPjS3_
        .type           _ZN11circles_gpu20get_tile_circle_keysEPmiiPKfS2_S2_iiPjS3_,@function
        .size           _ZN11circles_gpu20get_tile_circle_keysEPmiiPKfS2_S2_iiPjS3_,(.L_x_425 - _ZN11circles_gpu20get_tile_circle_keysEPmiiPKfS2_S2_iiPjS3_)
        .other          _ZN11circles_gpu20get_tile_circle_keysEPmiiPKfS2_S2_iiPjS3_,@"STO_CUDA_ENTRY STV_DEFAULT"
_ZN11circles_gpu20get_tile_circle_keysEPmiiPKfS2_S2_iiPjS3_:
.text._ZN11circles_gpu20get_tile_circle_keysEPmiiPKfS2_S2_iiPjS3_:
[----:B------:R-:W-:Y:S01]  /*0000*/  LDC R1, c[0x0][0x37c] ;  /* 0x0000df00ff017b82 */ /* 0x000fe20000000800 */
[----:B------:R-:W0:Y:S07]  /*0010*/  S2R R3, SR_TID.X ;  /* 0x0000000000037919 */ /* 0x000e2e0000002100 */
[----:B------:R-:W0:Y:S01]  /*0020*/  S2UR UR4, SR_CTAID.X ;  /* 0x00000000000479c3 */ /* 0x000e220000002500 */
[----:B------:R-:W1:Y:S07]  /*0030*/  LDCU UR5, c[0x0][0x388] ;  /* 0x00007100ff0577ac */ /* 0x000e6e0008000800 */
[----:B------:R-:W0:Y:S02]  /*0040*/  LDC R0, c[0x0][0x360] ;  /* 0x0000d800ff007b82 */ /* 0x000e240000000800 */
[----:B0-----:R-:W-:-:S05]  /*0050*/  IMAD R0, R0, UR4, R3 ;  /* 0x0000000400007c24 */ /* 0x001fca000f8e0203 */
[----:B-1----:R-:W-:-:S13]  /*0060*/  ISETP.GE.U32.AND P0, PT, R0, UR5, PT ;  /* 0x0000000500007c0c */ /* 0x002fda000bf06070 */
[----:B------:R-:W-:Y:S05]  /*0070*/  @P0 EXIT ;  /* 0x000000000000094d */ /* 0x000fea0003800000 */
[----:B------:R-:W0:Y:S01]  /*0080*/  LDC.64 R2, c[0x0][0x390] ;  /* 0x0000e400ff027b82 */ /* 0x000e220000000a00 */
[----:B------:R-:W1:Y:S07]  /*0090*/  LDCU.64 UR4, c[0x0][0x358] ;  /* 0x00006b00ff0477ac */ /* 0x000e6e0008000a00 */
[----:B------:R-:W2:Y:S08]  /*00a0*/  LDC.64 R6, c[0x0][0x3a0] ;  /* 0x0000e800ff067b82 */ /* 0x000eb00000000a00 */
[----:B------:R-:W3:Y:S01]  /*00b0*/  LDC.64 R4, c[0x0][0x398] ;  /* 0x0000e600ff047b82 */ /* 0x000ee20000000a00 */
[----:B0-----:R-:W-:-:S06]  /*00c0*/  IMAD.WIDE.U32 R2, R0, 0x4, R2 ;  /* 0x0000000400027825 */ /* 0x001fcc00078e0002 */
[----:B-1----:R-:W4:Y:S01]  /*00d0*/  LDG.E R2, desc[UR4][R2.64] ;  /* 0x0000000402027981 */ /* 0x002f22000c1e1900 */
[----:B--2---:R-:W-:-:S06]  /*00e0*/  IMAD.WIDE.U32 R6, R0, 0x4, R6 ;  /* 0x0000000400067825 */ /* 0x004fcc00078e0006 */
[----:B------:R-:W4:Y:S01]  /*00f0*/  LDG.E R7, desc[UR4][R6.64] ;  /* 0x0000000406077981 */ /* 0x000f22000c1e1900 */
[----:B---3--:R-:W-:-:S06]  /*0100*/  IMAD.WIDE.U32 R4, R0, 0x4, R4 ;  /* 0x0000000400047825 */ /* 0x008fcc00078e0004 */
[----:B------:R-:W2:Y:S01]  /*0110*/  LDG.E R4, desc[UR4][R4.64] ;  /* 0x0000000404047981 */ /* 0x000ea2000c1e1900 */
[----:B------:R-:W-:-:S13]  /*0120*/  ISETP.NE.AND P0, PT, R0, RZ, PT ;  /* 0x000000ff0000720c */ /* 0x000fda0003f05270 */
[----:B------:R-:W0:Y:S01]  /*0130*/  @P0 LDC.64 R8, c[0x0][0x3b8] ;  /* 0x0000ee00ff080b82 */ /* 0x000e220000000a00 */
[----:B------:R-:W-:Y:S01]  /*0140*/  @P0 IADD3 R11, PT, PT, R0, -0x1, RZ ;  /* 0xffffffff000b0810 */ /* 0x000fe20007ffe0ff */
[----:B------:R-:W-:-:S04]  /*0150*/  IMAD.MOV.U32 R29, RZ, RZ, RZ ;  /* 0x000000ffff1d7224 */ /* 0x000fc800078e00ff */
[----:B0-----:R-:W-:-:S05]  /*0160*/  @P0 IMAD.WIDE.U32 R8, R11, 0x4, R8 ;  /* 0x000000040b080825 */ /* 0x001fca00078e0008 */
[----:B------:R0:W5:Y:S01]  /*0170*/  @P0 LDG.E R29, desc[UR4][R8.64] ;  /* 0x00000004081d0981 */ /* 0x000162000c1e1900 */
[C-C-:B----4-:R-:W-:Y:S01]  /*0180*/  FADD R10, R2.reuse, R7.reuse ;  /* 0x00000007020a7221 */ /* 0x150fe20000000000 */
[----:B------:R-:W-:-:S05]  /*0190*/  FADD R6, R2, -R7 ;  /* 0x8000000702067221 */ /* 0x000fca0000000000 */
[----:B------:R-:W1:Y:S08]  /*01a0*/  F2I.U32.TRUNC.NTZ R10, R10 ;  /* 0x0000000a000a7305 */ /* 0x000e70000020f000 */
[----:B------:R-:W3:Y:S01]  /*01b0*/  F2I.U32.TRUNC.NTZ R6, R6 ;  /* 0x0000000600067305 */ /* 0x000ee2000020f000 */
[----:B-1----:R-:W-:Y:S02]  /*01c0*/  SHF.R.U32.HI R2, RZ, 0x4, R10 ;  /* 0x00000004ff027819 */ /* 0x002fe4000001160a */
[----:B---3--:R-:W-:-:S04]  /*01d0*/  SHF.R.U32.HI R3, RZ, 0x4, R6 ;  /* 0x00000004ff037819 */ /* 0x008fc80000011606 */
[----:B------:R-:W-:Y:S01]  /*01e0*/  ISETP.GT.U32.AND P0, PT, R3, R2, PT ;  /* 0x000000020300720c */ /* 0x000fe20003f04070 */
[----:B--2---:R-:W-:-:S12]  /*01f0*/  FADD R11, R4, -R7 ;  /* 0x80000007040b7221 */ /* 0x004fd80000000000 */
[----:B0-----:R-:W-:Y:S05]  /*0200*/  @P0 EXIT ;  /* 0x000000000000094d */ /* 0x001fea0003800000 */
[----:B------:R-:W0:Y:S01]  /*0210*/  LDC R8, c[0x0][0x3a8] ;  /* 0x0000ea00ff087b82 */ /* 0x000e220000000800 */
[----:B------:R-:W-:Y:S01]  /*0220*/  FADD R9, R4, R7 ;  /* 0x0000000704097221 */ /* 0x000fe20000000000 */
[----:B------:R-:W1:Y:S08]  /*0230*/  F2I.U32.TRUNC.NTZ R11, R11 ;  /* 0x0000000b000b7305 */ /* 0x000e70000020f000 */
[----:B------:R-:W2:Y:S01]  /*0240*/  F2I.U32.TRUNC.NTZ R5, R9 ;  /* 0x0000000900057305 */ /* 0x000ea2000020f000 */
[----:B-1----:R-:W-:-:S04]  /*0250*/  SHF.R.U32.HI R4, RZ, 0x4, R11 ;  /* 0x00000004ff047819 */ /* 0x002fc8000001160b */
[C---:B------:R-:W-:Y:S01]  /*0260*/  IADD3 R11, PT, PT, R4.reuse, 0x2, RZ ;  /* 0x00000002040b7810 */ /* 0x040fe20007ffe0ff */
[C---:B------:R-:W-:Y:S01]  /*0270*/  VIADD R13, R4.reuse, 0x3 ;  /* 0x00000003040d7836 */ /* 0x040fe20000000000 */
[----:B0-----:R-:W-:Y:S02]  /*0280*/  SHF.R.S32.HI R7, RZ, 0x1f, R8 ;  /* 0x0000001fff077819 */ /* 0x001fe40000011408 */
[----:B--2---:R-:W-:Y:S02]  /*0290*/  SHF.R.U32.HI R5, RZ, 0x4, R5 ;  /* 0x00000004ff057819 */ /* 0x004fe40000011605 */
[----:B------:R-:W-:Y:S02]  /*02a0*/  LEA.HI R8, R7, R8, RZ, 0x4 ;  /* 0x0000000807087211 */ /* 0x000fe400078f20ff */
[----:B------:R-:W-:Y:S02]  /*02b0*/  IADD3 R6, PT, PT, -R4, R5, RZ ;  /* 0x0000000504067210 */ /* 0x000fe40007ffe1ff */
[----:B------:R-:W-:-:S03]  /*02c0*/  SHF.R.S32.HI R8, RZ, 0x4, R8 ;  /* 0x00000004ff087819 */ /* 0x000fc60000011408 */
[----:B------:R-:W-:Y:S02]  /*02d0*/  VIADD R7, R6, 0x1 ;  /* 0x0000000106077836 */ /* 0x000fe40000000000 */
[----:B------:R-:W-:Y:S02]  /*02e0*/  IMAD R9, R4, R8, RZ ;  /* 0x0000000804097224 */ /* 0x000fe400078e02ff */
[C---:B------:R-:W-:Y:S01]  /*02f0*/  IMAD R12, R8.reuse, R11, RZ ;  /* 0x0000000b080c7224 */ /* 0x040fe200078e02ff */
[C---:B------:R-:W-:Y:S01]  /*0300*/  LOP3.LUT R14, R7.reuse, 0xfffffffc, RZ, 0xc0, !PT ;  /* 0xfffffffc070e7812 */ /* 0x040fe200078ec0ff */
[C---:B------:R-:W-:Y:S01]  /*0310*/  IMAD R20, R8.reuse, R13, RZ ;  /* 0x0000000d08147224 */ /* 0x040fe200078e02ff */
[----:B------:R-:W-:Y:S01]  /*0320*/  LOP3.LUT R10, R7, 0x3, RZ, 0xc0, !PT ;  /* 0x00000003070a7812 */ /* 0x000fe200078ec0ff */
[----:B------:R-:W-:Y:S01]  /*0330*/  IMAD.IADD R22, R8, 0x1, R9 ;  /* 0x0000000108167824 */ /* 0x000fe200078e0209 */
[----:B------:R-:W-:-:S07]  /*0340*/  IADD3 R11, PT, PT, -R14, RZ, RZ ;  /* 0x000000ff0e0b7210 */ /* 0x000fce0007ffe1ff */
.L_x_26:
[----:B------:R-:W-:Y:S01]  /*0350*/  ISETP.GE.U32.AND P0, PT, R5, R4, PT ;  /* 0x000000040500720c */ /* 0x000fe20003f06070 */
[----:B------:R-:W-:-:S12]  /*0360*/  BSSY.RECONVERGENT B0, `(.L_x_18) ;  /* 0x0000045000007945 */ /* 0x000fd80003800200 */
[----:B01----:R-:W-:Y:S05]  /*0370*/  @!P0 BRA `(.L_x_19) ;  /* 0x00000004000c8947 */ /* 0x003fea0003800000 */
[----:B------:R-:W-:Y:S01]  /*0380*/  ISETP.GE.U32.AND P0, PT, R6, 0x3, PT ;  /* 0x000000030600780c */ /* 0x000fe20003f06070 */
[----:B------:R-:W-:Y:S01]  /*0390*/  BSSY.RECONVERGENT B1, `(.L_x_20) ;  /* 0x0000028000017945 */ /* 0x000fe20003800200 */
[----:B------:R-:W-:-:S11]  /*03a0*/  MOV R21, R4 ;  /* 0x0000000400157202 */ /* 0x000fd60000000f00 */
[----:B------:R-:W-:Y:S05]  /*03b0*/  @!P0 BRA `(.L_x_21) ;  /* 0x0000000000948947 */ /* 0x000fea0003800000 */
[----:B------:R-:W-:Y:S01]  /*03c0*/  BSSY.RECONVERGENT B2, `(.L_x_22) ;  /* 0x0000023000027945 */ /* 0x000fe20003800200 */
[----:B-----5:R-:W-:Y:S01]  /*03d0*/  VIADD R29, R29, 0x1 ;  /* 0x000000011d1d7836 */ /* 0x020fe20000000000 */
[-C--:B------:R-:W-:Y:S01]  /*03e0*/  IADD3 R13, PT, PT, R22, R3.reuse, RZ ;  /* 0x00000003160d7210 */ /* 0x080fe20007ffe0ff */
[--C-:B------:R-:W-:Y:S01]  /*03f0*/  IMAD.IADD R23, R12, 0x1, R3.reuse ;  /* 0x000000010c177824 */ /* 0x100fe200078e0203 */
[----:B------:R-:W-:Y:S01]  /*0400*/  IADD3 R25, PT, PT, R20, R3, RZ ;  /* 0x0000000314197210 */ /* 0x000fe20007ffe0ff */
[----:B------:R-:W-:Y:S01]  /*0410*/  IMAD.IADD R27, R9, 0x1, R3 ;  /* 0x00000001091b7824 */ /* 0x000fe200078e0203 */
[----:B------:R-:W-:Y:S01]  /*0420*/  MOV R24, R11 ;  /* 0x0000000b00187202 */ /* 0x000fe20000000f00 */
[----:B------:R-:W-:-:S07]  /*0430*/  IMAD.MOV.U32 R21, RZ, RZ, R4 ;  /* 0x000000ffff157224 */ /* 0x000fce00078e0004 */
.L_x_23:
[----:B0-----:R-:W0:Y:S01]  /*0440*/  LDC.64 R14, c[0x0][0x380] ;  /* 0x0000e000ff0e7b82 */ /* 0x001e220000000a00 */
[C---:B------:R-:W-:Y:S01]  /*0450*/  IADD3 R19, PT, PT, R29.reuse, -0x1, RZ ;  /* 0xffffffff1d137810 */ /* 0x040fe20007ffe0ff */
[----:B------:R-:W-:Y:S01]  /*0460*/  IMAD.MOV.U32 R26, RZ, RZ, R0 ;  /* 0x000000ffff1a7224 */ /* 0x000fe200078e0000 */
[----:B------:R-:W-:Y:S01]  /*0470*/  IADD3 R28, PT, PT, R29, 0x1, RZ ;  /* 0x000000011d1c7810 */ /* 0x000fe20007ffe0ff */
[----:B------:R-:W-:Y:S01]  /*0480*/  VIADD R24, R24, 0x4 ;  /* 0x0000000418187836 */ /* 0x000fe20000000000 */
[----:B------:R-:W-:-:S04]  /*0490*/  IADD3 R21, PT, PT, R21, 0x4, RZ ;  /* 0x0000000415157810 */ /* 0x000fc80007ffe0ff */
[----:B------:R-:W-:Y:S01]  /*04a0*/  ISETP.NE.AND P0, PT, R24, RZ, PT ;  /* 0x000000ff1800720c */ /* 0x000fe20003f05270 */
[----:B0-----:R-:W-:-:S04]  /*04b0*/  IMAD.WIDE.U32 R18, R19, 0x8, R14 ;  /* 0x0000000813127825 */ /* 0x001fc800078e000e */
[----:B------:R-:W-:Y:S01]  /*04c0*/  IMAD.WIDE.U32 R16, R29, 0x8, R14 ;  /* 0x000000081d107825 */ /* 0x000fe200078e000e */
[----:B------:R0:W-:Y:S02]  /*04d0*/  STG.E.64 desc[UR4][R18.64], R26 ;  /* 0x0000001a12007986 */ /* 0x0001e4000c101b04 */
[----:B0-----:R-:W-:Y:S01]  /*04e0*/  MOV R18, R0 ;  /* 0x0000000000127202 */ /* 0x001fe20000000f00 */
[--C-:B------:R-:W-:Y:S01]  /*04f0*/  IMAD.MOV.U32 R19, RZ, RZ, R13.reuse ;  /* 0x000000ffff137224 */ /* 0x100fe200078e000d */
[C---:B------:R-:W-:Y:S01]  /*0500*/  LEA R27, R8.reuse, R27, 0x2 ;  /* 0x0000001b081b7211 */ /* 0x040fe200078e10ff */
[----:B------:R-:W-:-:S03]  /*0510*/  IMAD R13, R8, 0x4, R13 ;  /* 0x00000004080d7824 */ /* 0x000fc600078e020d */
[----:B------:R0:W-:Y:S02]  /*0520*/  STG.E.64 desc[UR4][R16.64], R18 ;  /* 0x0000001210007986 */ /* 0x0001e4000c101b04 */
[----:B0-----:R-:W-:Y:S01]  /*0530*/  IMAD.WIDE.U32 R16, R28, 0x8, R14 ;  /* 0x000000081c107825 */ /* 0x001fe200078e000e */
[----:B------:R-:W-:-:S03]  /*0540*/  IADD3 R28, PT, PT, R29, 0x2, RZ ;  /* 0x000000021d1c7810 */ /* 0x000fc60007ffe0ff */
[----:B------:R-:W-:Y:S01]  /*0550*/  IMAD.MOV.U32 R19, RZ, RZ, R23 ;  /* 0x000000ffff137224 */ /* 0x000fe200078e0017 */
[----:B------:R-:W-:Y:S01]  /*0560*/  LEA R23, R8, R23, 0x2 ;  /* 0x0000001708177211 */ /* 0x000fe200078e10ff */
[----:B------:R-:W-:-:S03]  /*0570*/  VIADD R29, R29, 0x4 ;  /* 0x000000041d1d7836 */ /* 0x000fc60000000000 */
[----:B------:R0:W-:Y:S02]  /*0580*/  STG.E.64 desc[UR4][R16.64], R18 ;  /* 0x0000001210007986 */ /* 0x0001e4000c101b04 */
[----:B0-----:R-:W-:Y:S01]  /*0590*/  IMAD.WIDE.U32 R16, R28, 0x8, R14 ;  /* 0x000000081c107825 */ /* 0x001fe200078e000e */
[----:B------:R-:W-:-:S03]  /*05a0*/  MOV R15, R25 ;  /* 0x00000019000f7202 */ /* 0x000fc60000000f00 */
[----:B------:R-:W-:Y:S02]  /*05b0*/  IMAD.MOV.U32 R14, RZ, RZ, R0 ;  /* 0x000000ffff0e7224 */ /* 0x000fe400078e0000 */
[----:B------:R-:W-:-:S03]  /*05c0*/  IMAD R25, R8, 0x4, R25 ;  /* 0x0000000408197824 */ /* 0x000fc600078e0219 */
[----:B------:R0:W-:Y:S01]  /*05d0*/  STG.E.64 desc[UR4][R16.64], R14 ;  /* 0x0000000e10007986 */ /* 0x0001e2000c101b04 */
[----:B------:R-:W-:Y:S05]  /*05e0*/  @P0 BRA `(.L_x_23) ;  /* 0xfffffffc00940947 */ /* 0x000fea000383ffff */
[----:B------:R-:W-:Y:S05]  /*05f0*/  BSYNC.RECONVERGENT B2 ;  /* 0x0000000000027941 */ /* 0x000fea0003800200 */
.L_x_22:
[----:B------:R-:W-:-:S07]  /*0600*/  IADD3 R29, PT, PT, R29, -0x1, RZ ;  /* 0xffffffff1d1d7810 */ /* 0x000fce0007ffe0ff */
.L_x_21:
[----:B------:R-:W-:Y:S05]  /*0610*/  BSYNC.RECONVERGENT B1 ;  /* 0x0000000000017941 */ /* 0x000fea0003800200 */
.L_x_20:
[----:B------:R-:W-:-:S13]  /*0620*/  ISETP.NE.AND P0, PT, R10, RZ, PT ;  /* 0x000000ff0a00720c */ /* 0x000fda0003f05270 */
[----:B------:R-:W-:Y:S05]  /*0630*/  @!P0 BRA `(.L_x_19) ;  /* 0x00000000005c8947 */ /* 0x000fea0003800000 */
[----:B------:R-:W-:Y:S01]  /*0640*/  ISETP.NE.AND P0, PT, R10, 0x1, PT ;  /* 0x000000010a00780c */ /* 0x000fe20003f05270 */
[----:B------:R-:W-:Y:S01]  /*0650*/  BSSY.RECONVERGENT B1, `(.L_x_24) ;  /* 0x000000f000017945 */ /* 0x000fe20003800200 */
[----:B------:R-:W-:-:S11]  /*0660*/  LOP3.LUT P1, RZ, R7, 0x1, RZ, 0xc0, !PT ;  /* 0x0000000107ff7812 */ /* 0x000fd6000782c0ff */
[----:B------:R-:W-:Y:S05]  /*0670*/  @!P0 BRA `(.L_x_25) ;  /* 0x0000000000308947 */ /* 0x000fea0003800000 */
[----:B0-----:R-:W0:Y:S01]  /*0680*/  LDC.64 R14, c[0x0][0x380] ;  /* 0x0000e000ff0e7b82 */ /* 0x001e220000000a00 */
[C---:B------:R-:W-:Y:S01]  /*0690*/  IMAD R19, R8.reuse, R21, R3 ;  /* 0x0000001508137224 */ /* 0x040fe200078e0203 */
[----:B------:R-:W-:Y:S01]  /*06a0*/  MOV R16, R0 ;  /* 0x0000000000107202 */ /* 0x000fe20000000f00 */
[----:B-----5:R-:W-:Y:S02]  /*06b0*/  VIADD R13, R29, 0x1 ;  /* 0x000000011d0d7836 */ /* 0x020fe40000000000 */
[----:B------:R-:W-:Y:S01]  /*06c0*/  IMAD.MOV.U32 R18, RZ, RZ, R0 ;  /* 0x000000ffff127224 */ /* 0x000fe200078e0000 */
[----:B------:R-:W-:Y:S01]  /*06d0*/  IADD3 R17, PT, PT, R8, R19, RZ ;  /* 0x0000001308117210 */ /* 0x000fe20007ffe0ff */
[----:B------:R-:W-:Y:S02]  /*06e0*/  VIADD R21, R21, 0x2 ;  /* 0x0000000215157836 */ /* 0x000fe40000000000 */
[C---:B0-----:R-:W-:Y:S01]  /*06f0*/  IMAD.WIDE.U32 R24, R29.reuse, 0x8, R14 ;  /* 0x000000081d187825 */ /* 0x041fe200078e000e */
[----:B------:R-:W-:-:S03]  /*0700*/  IADD3 R29, PT, PT, R29, 0x2, RZ ;  /* 0x000000021d1d7810 */ /* 0x000fc60007ffe0ff */
[----:B------:R-:W-:Y:S01]  /*0710*/  IMAD.WIDE.U32 R14, R13, 0x8, R14 ;  /* 0x000000080d0e7825 */ /* 0x000fe200078e000e */
[----:B------:R1:W-:Y:S04]  /*0720*/  STG.E.64 desc[UR4][R24.64], R18 ;  /* 0x0000001218007986 */ /* 0x0003e8000c101b04 */
[----:B------:R1:W-:Y:S02]  /*0730*/  STG.E.64 desc[UR4][R14.64], R16 ;  /* 0x000000100e007986 */ /* 0x0003e4000c101b04 */
.L_x_25:
[----:B------:R-:W-:Y:S05]  /*0740*/  BSYNC.RECONVERGENT B1 ;  /* 0x0000000000017941 */ /* 0x000fea0003800200 */
.L_x_24:
[----:B01----:R-:W0:Y:S01]  /*0750*/  @P1 LDC.64 R14, c[0x0][0x380] ;  /* 0x0000e000ff0e1b82 */ /* 0x003e220000000a00 */
[----:B------:R-:W-:Y:S02]  /*0760*/  @P1 IMAD R17, R8, R21, R3 ;  /* 0x0000001508111224 */ /* 0x000fe400078e0203 */
[----:B------:R-:W-:Y:S02]  /*0770*/  @P1 IMAD.MOV.U32 R16, RZ, RZ, R0 ;  /* 0x000000ffff101224 */ /* 0x000fe400078e0000 */
[C---:B0----5:R-:W-:Y:S01]  /*0780*/  @P1 IMAD.WIDE.U32 R14, R29.reuse, 0x8, R14 ;  /* 0x000000081d0e1825 */ /* 0x061fe200078e000e */
[----:B------:R-:W-:-:S04]  /*0790*/  @P1 IADD3 R29, PT, PT, R29, 0x1, RZ ;  /* 0x000000011d1d1810 */ /* 0x000fc80007ffe0ff */
[----:B------:R1:W-:Y:S03]  /*07a0*/  @P1 STG.E.64 desc[UR4][R14.64], R16 ;  /* 0x000000100e001986 */ /* 0x0003e6000c101b04 */
.L_x_19:
[----:B------:R-:W-:Y:S05]  /*07b0*/  BSYNC.RECONVERGENT B0 ;  /* 0x0000000000007941 */ /* 0x000fea0003800200 */
.L_x_18:
[C---:B------:R-:W-:Y:S02]  /*07c0*/  ISETP.NE.AND P0, PT, R3.reuse, R2, PT ;  /* 0x000000020300720c */ /* 0x040fe40003f05270 */
[----:B------:R-:W-:-:S11]  /*07d0*/  IADD3 R3, PT, PT, R3, 0x1, RZ ;  /* 0x0000000103037810 */ /* 0x000fd60007ffe0ff */
[----:B------:R-:W-:Y:S05]  /*07e0*/  @P0 BRA `(.L_x_26) ;  /* 0xfffffff800d80947 */ /* 0x000fea000383ffff */
[----:B------:R-:W-:Y:S05]  /*07f0*/  EXIT ;  /* 0x000000000000794d */ /* 0x000fea0003800000 */
.L_x_27:
        /* <DEDUP_REMOVED lines=16> */
.L_x_425:


//--------------------- .text._ZN11circles_gpu24get_touched_tiles_kernelEPjiPKfS2_S2_ii --------------------------
	.section	.text._ZN11circles_gpu24get_touched_tiles_kernelEPjiPKfS2_S2_ii,"ax",@progbits
	.align	128
        .global         _ZN11circles_gpu24get_touched_tiles_kernelEPjiPKfS2_S2_ii
        .type           _ZN11circles_gpu24get_touched_tiles_kernelEPjiPKfS2_S2_ii,@function
        .size           _ZN11circles_gpu24get_touched_tiles_kernelEPjiPKfS2_S2_ii,(.L_x_426 - _ZN11circles_gpu24get_touched_tiles_kernelEPjiPKfS2_S2_ii)
        .other          _ZN11circles_gpu24get_touched_tiles_kernelEPjiPKfS2_S2_ii,@"STO_CUDA_ENTRY STV_DEFAULT"
_ZN11circles_gpu24get_touched_tiles_kernelEPjiPKfS2_S2_ii:
.text._ZN11circles_gpu24get_touched_tiles_kernelEPjiPKfS2_S2_ii:
        /* <DEDUP_REMOVED lines=18> */
[C-C-:B----4-:R-:W-:Y:S01]  /*0120*/  FADD R8, R2.reuse, -R7.reuse ;  /* 0x8000000702087221 */ /* 0x150fe20000000000 */
[--C-:B------:R-:W-:Y:S02]  /*0130*/  FADD R9, R2, R7.reuse ;  /* 0x0000000702097221 */ /* 0x100fe40000000000 */
[----:B------:R-:W0:Y:S01]  /*0140*/  LDC.64 R2, c[0x0][0x380] ;  /* 0x0000e000ff027b82 */ /* 0x000e220000000a00 */
[C-C-:B--2---:R-:W-:Y:S01]  /*0150*/  FADD R10, R4.reuse, -R7.reuse ;  /* 0x80000007040a7221 */ /* 0x144fe20000000000 */
[----:B------:R-:W-:Y:S01]  /*0160*/  FADD R11, R4, R7 ;  /* 0x00000007040b7221 */ /* 0x000fe20000000000 */
[----:B------:R-:W1:Y:S08]  /*0170*/  F2I.U32.TRUNC.NTZ R8, R8 ;  /* 0x0000000800087305 */ /* 0x000e70000020f000 */
[----:B------:R-:W2:Y:S08]  /*0180*/  F2I.U32.TRUNC.NTZ R10, R10 ;  /* 0x0000000a000a7305 */ /* 0x000eb0000020f000 */
[----:B------:R-:W3:Y:S08]  /*0190*/  F2I.U32.TRUNC.NTZ R9, R9 ;  /* 0x0000000900097305 */ /* 0x000ef0000020f000 */
[----:B------:R-:W4:Y:S01]  /*01a0*/  F2I.U32.TRUNC.NTZ R11, R11 ;  /* 0x0000000b000b7305 */ /* 0x000f22000020f000 */
[----:B-1----:R-:W-:-:S02]  /*01b0*/  SHF.R.U32.HI R6, RZ, 0x4, R8 ;  /* 0x00000004ff067819 */ /* 0x002fc40000011608 */
[----:B--2---:R-:W-:Y:S02]  /*01c0*/  SHF.R.U32.HI R4, RZ, 0x4, R10 ;  /* 0x00000004ff047819 */ /* 0x004fe4000001160a */
[----:B---3--:R-:W-:Y:S02]  /*01d0*/  LEA.HI R6, R9, -R6, RZ, 0x1c ;  /* 0x8000000609067211 */ /* 0x008fe400078fe0ff */
[----:B----4-:R-:W-:-:S05]  /*01e0*/  LEA.HI R5, R11, -R4, RZ, 0x1c ;  /* 0x800000040b057211 */ /* 0x010fca00078fe0ff */
[----:B------:R-:W-:Y:S02]  /*01f0*/  IMAD R5, R6, R5, R5 ;  /* 0x0000000506057224 */ /* 0x000fe400078e0205 */
[----:B0-----:R-:W-:-:S03]  /*0200*/  IMAD.WIDE.U32 R2, R0, 0x4, R2 ;  /* 0x0000000400027825 */ /* 0x001fc600078e0002 */
[----:B------:R-:W-:-:S05]  /*0210*/  IADD3 R5, PT, PT, R6, 0x1, R5 ;  /* 0x0000000106057810 */ /* 0x000fca0007ffe005 */
[----:B------:R-:W-:Y:S01]  /*0220*/  STG.E desc[UR4][R2.64], R5 ;  /* 0x0000000502007986 */ /* 0x000fe2000c101904 */
[----:B------:R-:W-:Y:S05]  /*0230*/  EXIT ;  /* 0x000000000000794d */ /* 0x000fea0003800000 */
.L_x_28:
        /* <DEDUP_REMOVED lines=12> */
.L_x_426:


//--------------------- .text._ZN3cub18CUB_300001_SM_10006detail10radix_sort29DeviceRadixSortOnesweepKernelINS1_5radix10policy_hubImNS0_8NullTypeEyE10Policy1000ELNS0_9SortOrderE0EmS6_yiiNS1_21identity_decomposer_tEEEvPT5_SC_PT3_PKSD_PT1_PKSH_PT2_PKSL_T4_iiT6_ --------------------------
	.section	.text._ZN3cub18CUB_300001_SM_10006detail10radix_sort29DeviceRadixSortOnesweepKernelINS1_5radix10policy_hubImNS0_8NullTypeEyE10Policy1000ELNS0_9SortOrderE0EmS6_yiiNS1_21identity_decomposer_tEEEvPT5_SC_PT3_PKSD_PT1_PKSH_PT2_PKSL_T4_iiT6_,"ax",@progbits
	.align	128
        .global         _ZN3cub18CUB_300001_SM_10006detail10radix_sort29DeviceRadixSortOnesweepKernelINS1_5radix10policy_hubImNS0_8NullTypeEyE10Policy1000ELNS0_9SortOrderE0EmS6_yiiNS1_21identity_decomposer_tEEEvPT5_SC_PT3_PKSD_PT1_PKSH_PT2_PKSL_T4_iiT6_
        .type           _ZN3cub18CUB_300001_SM_10006detail10radix_sort29DeviceRadixSortOnesweepKernelINS1_5radix10policy_hubImNS0_8NullTypeEyE10Policy1000ELNS0_9SortOrderE0EmS6_yiiNS1_21identity_decomposer_tEEEvPT5_SC_PT3_PKSD_PT1_PKSH_PT2_PKSL_T4_iiT6_,@function
        .size           _ZN3cub18CUB_300001_SM_10006detail10radix_sort29DeviceRadixSortOnesweepKernelINS1_5radix10policy_hubImNS0_8NullTypeEyE10Policy1000ELNS0_9SortOrderE0EmS6_yiiNS1_21identity_decomposer_tEEEvPT5_SC_PT3_PKSD_PT1_PKSH_PT2_PKSL_T4_iiT6_,(.L_x_427 - _ZN3cub18CUB_300001_SM_10006detail10radix_sort29DeviceRadixSortOnesweepKernelINS1_5radix10policy_hubImNS0_8NullTypeEyE10Policy1000ELNS0_9SortOrderE0EmS6_yiiNS1_21identity_decomposer_tEEEvPT5_SC_PT3_PKSD_PT1_PKSH_PT2_PKSL_T4_iiT6_)
        .other          _ZN3cub18CUB_300001_SM_10006detail10radix_sort29DeviceRadixSortOnesweepKernelINS1_5radix10policy_hubImNS0_8NullTypeEyE10Policy1000ELNS0_9SortOrderE0EmS6_yiiNS1_21identity_decomposer_tEEEvPT5_SC_PT3_PKSD_PT1_PKSH_PT2_PKSL_T4_iiT6_,@"STO_CUDA_ENTRY STV_DEFAULT"
_ZN3cub18CUB_300001_SM_10006detail10radix_sort29DeviceRadixSortOnesweepKernelINS1_5radix10policy_hubImNS0_8NullTypeEyE10Policy1000ELNS0_9SortOrderE0EmS6_yiiNS1_21identity_decomposer_tEEEvPT5_SC_PT3_PKSD_PT1_PKSH_PT2_PKSL_T4_iiT6_:
.text._ZN3cub18CUB_300001_SM_10006detail10radix_sort29DeviceRadixSortOnesweepKernelINS1_5radix10policy_hubImNS0_8NullTypeEyE10Policy1000ELNS0_9SortOrderE0EmS6_yiiNS1_21identity_decomposer_tEEEvPT5_SC_PT3_PKSD_PT1_PKSH_PT2_PKSL_T4_iiT6_:
[----:B------:R-:W-:Y:S01]  /*0000*/  LDC R1, c[0x0][0x37c] ;  /* 0x0000df00ff017b82 */ /* 0x000fe20000000800 */
[----:B------:R-:W0:Y:S01]  /*0010*/  S2R R3, SR_TID.X ;  /* 0x0000000000037919 */ /* 0x000e220000002100 */
[----:B------:R-:W-:Y:S01]  /*0020*/  MOV R5, 0x400 ;  /* 0x0000040000057802 */ /* 0x000fe20000000f00 */
[----:B------:R-:W1:Y:S01]  /*0030*/  LDCU.64 UR8, c[0x0][0x358] ;  /* 0x00006b00ff0877ac */ /* 0x000e620008000a00 */
[----:B------:R-:W-:Y:S01]  /*0040*/  BSSY.RECONVERGENT B0, `(.L_x_29) ;  /* 0x000000c000007945 */ /* 0x000fe20003800200 */
[----:B------:R-:W2:Y:S01]  /*0050*/  S2R R0, SR_CgaCtaId ;  /* 0x0000000000007919 */ /* 0x000ea20000008800 */
[----:B0-----:R-:W-:Y:S02]  /*0060*/  ISETP.NE.AND P0, PT, R3, RZ, PT ;  /* 0x000000ff0300720c */ /* 0x001fe40003f05270 */
[----:B--2---:R-:W-:-:S11]  /*0070*/  LEA R5, R0, R5, 0x18 ;  /* 0x0000000500057211 */ /* 0x004fd600078ec0ff */
[----:B-1----:R-:W-:Y:S05]  /*0080*/  @P0 BRA `(.L_x_30) ;  /* 0x00000000001c0947 */ /* 0x002fea0003800000 */
[----:B------:R-:W0:Y:S01]  /*0090*/  LDC.64 R6, c[0x0][0x388] ;  /* 0x0000e200ff067b82 */ /* 0x000e220000000a00 */
[----:B------:R-:W-:-:S05]  /*00a0*/  IMAD.MOV.U32 R9, RZ, RZ, 0x1 ;  /* 0x00000001ff097424 */ /* 0x000fca00078e00ff */
[----:B0-----:R-:W2:Y:S02]  /*00b0*/  ATOMG.E.ADD.STRONG.GPU PT, R6, desc[UR8][R6.64], R9 ;  /* 0x80000009060679a8 */ /* 0x001ea400081ef108 */
[----:B------:R-:W0:Y:S01]  /*00c0*/  S2UR UR5, SR_CgaCtaId ;  /* 0x00000000000579c3 */ /* 0x000e220000008800 */
[----:B------:R-:W-:Y:S02]  /*00d0*/  UMOV UR4, 0x400 ;  /* 0x0000040000047882 */ /* 0x000fe40000000000 */
[----:B0-----:R-:W-:-:S09]  /*00e0*/  ULEA UR4, UR5, UR4, 0x18 ;  /* 0x0000000405047291 */ /* 0x001fd2000f8ec0ff */
[----:B--2---:R0:W-:Y:S03]  /*00f0*/  STS [UR4+0xb400], R6 ;  /* 0x00b40006ff007988 */ /* 0x0041e60008000804 */
.L_x_30:
[----:B------:R-:W-:Y:S05]  /*0100*/  BSYNC.RECONVERGENT B0 ;  /* 0x0000000000007941 */ /* 0x000fea0003800200 */
.L_x_29:
[----:B------:R-:W-:Y:S06]  /*0110*/  BAR.SYNC.DEFER_BLOCKING 0x0 ;  /* 0x0000000000007b1d */ /* 0x000fec0000010000 */
[----:B------:R-:W1:Y:S01]  /*0120*/  LDCU UR4, c[0x0][0x3c0] ;  /* 0x00007800ff0477ac */ /* 0x000e620008000800 */
[----:B------:R-:W2:Y:S01]  /*0130*/  S2R R0, SR_LANEID ;  /* 0x0000000000007919 */ /* 0x000ea20000000000 */
[----:B------:R-:W0:Y:S02]  /*0140*/  LDS R37, [R5+0xb400] ;  /* 0x00b4000005257984 */ /* 0x000e240000000800 */
[----:B0-----:R-:W-:-:S04]  /*0150*/  IMAD R6, R37, 0x1680, RZ ;  /* 0x0000168025067824 */ /* 0x001fc800078e02ff */
[----:B------:R-:W-:Y:S01]  /*0160*/  VIADD R4, R6, 0x1680 ;  /* 0x0000168006047836 */ /* 0x000fe20000000000 */
[----:B------:R-:W-:-:S04]  /*0170*/  SHF.R.S32.HI R9, RZ, 0x1f, R6 ;  /* 0x0000001fff097819 */ /* 0x000fc80000011406 */
[----:B-1----:R-:W-:Y:S02]  /*0180*/  ISETP.GT.AND P0, PT, R4, UR4, PT ;  /* 0x0000000404007c0c */ /* 0x002fe4000bf04270 */
[----:B------:R-:W-:-:S11]  /*0190*/  SHF.R.U32.HI R4, RZ, 0x5, R3 ;  /* 0x00000005ff047819 */ /* 0x000fd60000011603 */
[----:B--2---:R-:W-:Y:S05]  /*01a0*/  @P0 BRA `(.L_x_31) ;  /* 0x0000000000600947 */ /* 0x004fea0003800000 */
[----:B------:R-:W0:Y:S01]  /*01b0*/  LDCU.64 UR4, c[0x0][0x3a8] ;  /* 0x00007500ff0477ac */ /* 0x000e220008000a00 */
[C---:B------:R-:W-:Y:S02]  /*01c0*/  LOP3.LUT R7, R3.reuse, 0x1f, RZ, 0xc0, !PT ;  /* 0x0000001f03077812 */ /* 0x040fe400078ec0ff */
[----:B------:R-:W-:-:S05]  /*01d0*/  LOP3.LUT R8, R3, 0x3e0, RZ, 0xc0, !PT ;  /* 0x000003e003087812 */ /* 0x000fca00078ec0ff */
[----:B------:R-:W-:-:S05]  /*01e0*/  IMAD R7, R8, 0xf, R7 ;  /* 0x0000000f08077824 */ /* 0x000fca00078e0207 */
[----:B------:R-:W-:-:S05]  /*01f0*/  IADD3 R7, P0, PT, R6, R7, RZ ;  /* 0x0000000706077210 */ /* 0x000fca0007f1e0ff */
[----:B------:R-:W-:Y:S01]  /*0200*/  IMAD.X R6, RZ, RZ, R9, P0 ;  /* 0x000000ffff067224 */ /* 0x000fe200000e0609 */
[----:B0-----:R-:W-:-:S04]  /*0210*/  LEA R38, P0, R7, UR4, 0x3 ;  /* 0x0000000407267c11 */ /* 0x001fc8000f8018ff */
[----:B------:R-:W-:-:S05]  /*0220*/  LEA.HI.X R39, R7, UR5, R6, 0x3, P0 ;  /* 0x0000000507277c11 */ /* 0x000fca00080f1c06 */
[----:B------:R0:W5:Y:S04]  /*0230*/  LDG.E.64 R22, desc[UR8][R38.64] ;  /* 0x0000000826167981 */ /* 0x000168000c1e1b00 */
        /* <DEDUP_REMOVED lines=13> */
[----:B------:R0:W5:Y:S01]  /*0310*/  LDG.E.64 R10, desc[UR8][R38.64+0xe00] ;  /* 0x000e0008260a7981 */ /* 0x000162000c1e1b00 */
[----:B------:R-:W-:Y:S05]  /*0320*/  BRA `(.L_x_32) ;  /* 0x00000004004c7947 */ /* 0x000fea0003800000 */
.L_x_31:
[C---:B------:R-:W-:Y:S01]  /*0330*/  LOP3.LUT R7, R3.reuse, 0x1f, RZ, 0xc0, !PT ;  /* 0x0000001f03077812 */ /* 0x040fe200078ec0ff */
[----:B------:R-:W0:Y:S01]  /*0340*/  LDCU.64 UR6, c[0x0][0x3a8] ;  /* 0x00007500ff0677ac */ /* 0x000e220008000a00 */
[----:B------:R-:W-:Y:S01]  /*0350*/  LOP3.LUT R8, R3, 0x3e0, RZ, 0xc0, !PT ;  /* 0x000003e003087812 */ /* 0x000fe200078ec0ff */
[----:B------:R-:W-:Y:S02]  /*0360*/  IMAD.MOV.U32 R22, RZ, RZ, -0x1 ;  /* 0xffffffffff167424 */ /* 0x000fe400078e00ff */
[----:B------:R-:W-:Y:S02]  /*0370*/  IMAD.MOV.U32 R23, RZ, RZ, -0x1 ;  /* 0xffffffffff177424 */ /* 0x000fe400078e00ff */
[----:B------:R-:W-:Y:S01]  /*0380*/  IMAD R11, R8, 0xf, R7 ;  /* 0x0000000f080b7824 */ /* 0x000fe200078e0207 */
[----:B------:R-:W-:Y:S01]  /*0390*/  IADD3 R7, PT, PT, -R6, UR4, RZ ;  /* 0x0000000406077c10 */ /* 0x000fe2000fffe1ff */
[----:B------:R-:W-:Y:S02]  /*03a0*/  IMAD.MOV.U32 R24, RZ, RZ, -0x1 ;  /* 0xffffffffff187424 */ /* 0x000fe400078e00ff */
[C---:B------:R-:W-:Y:S01]  /*03b0*/  VIADD R12, R11.reuse, 0x60 ;  /* 0x000000600b0c7836 */ /* 0x040fe20000000000 */
[C---:B------:R-:W-:Y:S01]  /*03c0*/  ISETP.GE.AND P3, PT, R11.reuse, R7, PT ;  /* 0x000000070b00720c */ /* 0x040fe20003f66270 */
[----:B------:R-:W-:-:S02]  /*03d0*/  VIADD R10, R11, 0x40 ;  /* 0x000000400b0a7836 */ /* 0x000fc40000000000 */
[C---:B------:R-:W-:Y:S01]  /*03e0*/  VIADD R8, R11.reuse, 0x20 ;  /* 0x000000200b087836 */ /* 0x040fe20000000000 */
[----:B------:R-:W-:Y:S01]  /*03f0*/  ISETP.GE.AND P6, PT, R12, R7, PT ;  /* 0x000000070c00720c */ /* 0x000fe20003fc6270 */
[----:B------:R-:W-:Y:S01]  /*0400*/  IMAD.MOV.U32 R25, RZ, RZ, -0x1 ;  /* 0xffffffffff197424 */ /* 0x000fe200078e00ff */
[----:B------:R-:W-:Y:S01]  /*0410*/  IADD3 R12, P0, PT, R6, R11, RZ ;  /* 0x0000000b060c7210 */ /* 0x000fe20007f1e0ff */
[C---:B------:R-:W-:Y:S01]  /*0420*/  VIADD R6, R11.reuse, 0x80 ;  /* 0x000000800b067836 */ /* 0x040fe20000000000 */
[-C--:B------:R-:W-:Y:S01]  /*0430*/  ISETP.GE.AND P5, PT, R10, R7.reuse, PT ;  /* 0x000000070a00720c */ /* 0x080fe20003fa6270 */
[----:B------:R-:W-:Y:S01]  /*0440*/  IMAD.MOV.U32 R26, RZ, RZ, -0x1 ;  /* 0xffffffffff1a7424 */ /* 0x000fe200078e00ff */
[----:B0-----:R-:W-:Y:S01]  /*0450*/  LEA R38, P2, R12, UR6, 0x3 ;  /* 0x000000060c267c11 */ /* 0x001fe2000f8418ff */
[----:B------:R-:W-:Y:S01]  /*0460*/  IMAD.X R9, RZ, RZ, R9, P0 ;  /* 0x000000ffff097224 */ /* 0x000fe200000e0609 */
[-C--:B------:R-:W-:Y:S01]  /*0470*/  ISETP.GE.AND P0, PT, R6, R7.reuse, PT ;  /* 0x000000070600720c */ /* 0x080fe20003f06270 */
[C---:B------:R-:W-:Y:S01]  /*0480*/  VIADD R6, R11.reuse, 0xe0 ;  /* 0x000000e00b067836 */ /* 0x040fe20000000000 */
[----:B------:R-:W-:Y:S01]  /*0490*/  ISETP.GE.AND P4, PT, R8, R7, PT ;  /* 0x000000070800720c */ /* 0x000fe20003f86270 */
[----:B------:R-:W-:Y:S01]  /*04a0*/  VIADD R8, R11, 0xa0 ;  /* 0x000000a00b087836 */ /* 0x000fe20000000000 */
[----:B------:R-:W-:Y:S01]  /*04b0*/  LEA.HI.X R39, R12, UR7, R9, 0x3, P2 ;  /* 0x000000070c277c11 */ /* 0x000fe200090f1c09 */
[----:B------:R-:W-:-:S02]  /*04c0*/  IMAD.MOV.U32 R27, RZ, RZ, -0x1 ;  /* 0xffffffffff1b7424 */ /* 0x000fc400078e00ff */
[C---:B------:R-:W-:Y:S01]  /*04d0*/  VIADD R10, R11.reuse, 0xc0 ;  /* 0x000000c00b0a7836 */ /* 0x040fe20000000000 */
[-C--:B------:R-:W-:Y:S01]  /*04e0*/  ISETP.GE.AND P1, PT, R8, R7.reuse, PT ;  /* 0x000000070800720c */ /* 0x080fe20003f26270 */
[----:B------:R1:W5:Y:S01]  /*04f0*/  @!P3 LDG.E.64 R22, desc[UR8][R38.64] ;  /* 0x000000082616b981 */ /* 0x000362000c1e1b00 */
[-C--:B------:R-:W-:Y:S01]  /*0500*/  ISETP.GE.AND P3, PT, R6, R7.reuse, PT ;  /* 0x000000070600720c */ /* 0x080fe20003f66270 */
[C---:B------:R-:W-:Y:S01]  /*0510*/  VIADD R6, R11.reuse, 0x120 ;  /* 0x000001200b067836 */ /* 0x040fe20000000000 */
[-C--:B------:R-:W-:Y:S01]  /*0520*/  ISETP.GE.AND P2, PT, R10, R7.reuse, PT ;  /* 0x000000070a00720c */ /* 0x080fe20003f46270 */
[----:B------:R-:W-:Y:S01]  /*0530*/  IMAD.MOV.U32 R30, RZ, RZ, -0x1 ;  /* 0xffffffffff1e7424 */ /* 0x000fe200078e00ff */
[----:B------:R1:W5:Y:S01]  /*0540*/  @!P5 LDG.E.64 R26, desc[UR8][R38.64+0x200] ;  /* 0x00020008261ad981 */ /* 0x000362000c1e1b00 */
[----:B------:R-:W-:Y:S01]  /*0550*/  IMAD.MOV.U32 R31, RZ, RZ, -0x1 ;  /* 0xffffffffff1f7424 */ /* 0x000fe200078e00ff */
[----:B------:R-:W-:Y:S01]  /*0560*/  ISETP.GE.AND P5, PT, R6, R7, PT ;  /* 0x000000070600720c */ /* 0x000fe20003fa6270 */
[C---:B------:R-:W-:Y:S01]  /*0570*/  VIADD R8, R11.reuse, 0x100 ;  /* 0x000001000b087836 */ /* 0x040fe20000000000 */
[----:B------:R1:W5:Y:S01]  /*0580*/  @!P4 LDG.E.64 R24, desc[UR8][R38.64+0x100] ;  /* 0x000100082618c981 */ /* 0x000362000c1e1b00 */
[----:B------:R-:W-:-:S02]  /*0590*/  VIADD R6, R11, 0x160 ;  /* 0x000001600b067836 */ /* 0x000fc40000000000 */
[----:B------:R-:W-:Y:S01]  /*05a0*/  IMAD.MOV.U32 R28, RZ, RZ, -0x1 ;  /* 0xffffffffff1c7424 */ /* 0x000fe200078e00ff */
[----:B------:R1:W5:Y:S01]  /*05b0*/  @!P0 LDG.E.64 R30, desc[UR8][R38.64+0x400] ;  /* 0x00040008261e8981 */ /* 0x000362000c1e1b00 */
[----:B------:R-:W-:Y:S01]  /*05c0*/  IMAD.MOV.U32 R29, RZ, RZ, -0x1 ;  /* 0xffffffffff1d7424 */ /* 0x000fe200078e00ff */
[-C--:B------:R-:W-:Y:S01]  /*05d0*/  ISETP.GE.AND P4, PT, R8, R7.reuse, PT ;  /* 0x000000070800720c */ /* 0x080fe20003f86270 */
[----:B------:R-:W-:Y:S01]  /*05e0*/  IMAD.MOV.U32 R32, RZ, RZ, -0x1 ;  /* 0xffffffffff207424 */ /* 0x000fe200078e00ff */
[----:B------:R-:W-:Y:S01]  /*05f0*/  ISETP.GE.AND P0, PT, R6, R7, PT ;  /* 0x000000070600720c */ /* 0x000fe20003f06270 */
[----:B------:R-:W-:Y:S02]  /*0600*/  IMAD.MOV.U32 R33, RZ, RZ, -0x1 ;  /* 0xffffffffff217424 */ /* 0x000fe400078e00ff */
        /* <DEDUP_REMOVED lines=12> */
[----:B------:R-:W-:-:S03]  /*06d0*/  VIADD R6, R11, 0x1c0 ;  /* 0x000001c00b067836 */ /* 0x000fc60000000000 */
[----:B------:R1:W5:Y:S01]  /*06e0*/  @!P3 LDG.E.64 R20, desc[UR8][R38.64+0x700] ;  /* 0x000700082614b981 */ /* 0x000362000c1e1b00 */
[-C--:B------:R-:W-:Y:S02]  /*06f0*/  ISETP.GE.AND P2, PT, R8, R7.reuse, PT ;  /* 0x000000070800720c */ /* 0x080fe40003f46270 */
[----:B------:R-:W-:Y:S01]  /*0700*/  ISETP.GE.AND P3, PT, R6, R7, PT ;  /* 0x000000070600720c */ /* 0x000fe20003f66270 */
[----:B------:R-:W-:Y:S02]  /*0710*/  IMAD.MOV.U32 R18, RZ, RZ, -0x1 ;  /* 0xffffffffff127424 */ /* 0x000fe400078e00ff */
[----:B------:R-:W-:Y:S02]  /*0720*/  IMAD.MOV.U32 R19, RZ, RZ, -0x1 ;  /* 0xffffffffff137424 */ /* 0x000fe400078e00ff */
[----:B------:R-:W-:Y:S02]  /*0730*/  IMAD.MOV.U32 R16, RZ, RZ, -0x1 ;  /* 0xffffffffff107424 */ /* 0x000fe400078e00ff */
[----:B------:R-:W-:-:S02]  /*0740*/  IMAD.MOV.U32 R17, RZ, RZ, -0x1 ;  /* 0xffffffffff117424 */ /* 0x000fc400078e00ff */
[----:B------:R-:W-:Y:S01]  /*0750*/  IMAD.MOV.U32 R14, RZ, RZ, -0x1 ;  /* 0xffffffffff0e7424 */ /* 0x000fe200078e00ff */
[----:B------:R1:W5:Y:S01]  /*0760*/  @!P4 LDG.E.64 R18, desc[UR8][R38.64+0x800] ;  /* 0x000800082612c981 */ /* 0x000362000c1e1b00 */
[----:B------:R-:W-:Y:S02]  /*0770*/  IMAD.MOV.U32 R15, RZ, RZ, -0x1 ;  /* 0xffffffffff0f7424 */ /* 0x000fe400078e00ff */
[----:B------:R-:W-:Y:S01]  /*0780*/  IMAD.MOV.U32 R12, RZ, RZ, -0x1 ;  /* 0xffffffffff0c7424 */ /* 0x000fe200078e00ff */
[----:B------:R1:W5:Y:S01]  /*0790*/  @!P5 LDG.E.64 R16, desc[UR8][R38.64+0x900] ;  /* 0x000900082610d981 */ /* 0x000362000c1e1b00 */
[----:B------:R-:W-:Y:S02]  /*07a0*/  IMAD.MOV.U32 R13, RZ, RZ, -0x1 ;  /* 0xffffffffff0d7424 */ /* 0x000fe400078e00ff */
[----:B------:R-:W-:Y:S01]  /*07b0*/  IMAD.MOV.U32 R8, RZ, RZ, -0x1 ;  /* 0xffffffffff087424 */ /* 0x000fe200078e00ff */
[----:B------:R1:W5:Y:S01]  /*07c0*/  @!P6 LDG.E.64 R14, desc[UR8][R38.64+0xa00] ;  /* 0x000a0008260ee981 */ /* 0x000362000c1e1b00 */
[----:B------:R-:W-:-:S02]  /*07d0*/  IMAD.MOV.U32 R9, RZ, RZ, -0x1 ;  /* 0xffffffffff097424 */ /* 0x000fc400078e00ff */
[----:B------:R-:W-:Y:S01]  /*07e0*/  IMAD.MOV.U32 R6, RZ, RZ, -0x1 ;  /* 0xffffffffff067424 */ /* 0x000fe200078e00ff */
[----:B------:R1:W5:Y:S01]  /*07f0*/  @!P0 LDG.E.64 R12, desc[UR8][R38.64+0xb00] ;  /* 0x000b0008260c8981 */ /* 0x000362000c1e1b00 */
[----:B------:R-:W-:Y:S02]  /*0800*/  IMAD.MOV.U32 R7, RZ, RZ, -0x1 ;  /* 0xffffffffff077424 */ /* 0x000fe400078e00ff */
[----:B------:R-:W-:Y:S01]  /*0810*/  IMAD.MOV.U32 R10, RZ, RZ, -0x1 ;  /* 0xffffffffff0a7424 */ /* 0x000fe200078e00ff */
[----:B------:R1:W5:Y:S01]  /*0820*/  @!P1 LDG.E.64 R8, desc[UR8][R38.64+0xc00] ;  /* 0x000c000826089981 */ /* 0x000362000c1e1b00 */
[----:B------:R-:W-:-:S03]  /*0830*/  IMAD.MOV.U32 R11, RZ, RZ, -0x1 ;  /* 0xffffffffff0b7424 */ /* 0x000fc600078e00ff */
[----:B------:R1:W5:Y:S04]  /*0840*/  @!P2 LDG.E.64 R6, desc[UR8][R38.64+0xd00] ;  /* 0x000d00082606a981 */ /* 0x000368000c1e1b00 */
[----:B------:R1:W5:Y:S02]  /*0850*/  @!P3 LDG.E.64 R10, desc[UR8][R38.64+0xe00] ;  /* 0x000e0008260ab981 */ /* 0x000364000c1e1b00 */
.L_x_32:
[----:B01----:R-:W-:Y:S01]  /*0860*/  VIMNMX R39, PT, PT, R0, 0xe0, !PT ;  /* 0x000000e000277848 */ /* 0x003fe20007fe0100 */
[----:B------:R-:W-:Y:S01]  /*0870*/  BSSY.RECONVERGENT B0, `(.L_x_33) ;  /* 0x0000023000007945 */ /* 0x000fe20003800200 */
[----:B------:R-:W-:Y:S02]  /*0880*/  IMAD.SHL.U32 R4, R4, 0x400, RZ ;  /* 0x0000040004047824 */ /* 0x000fe400078e00ff */
[----:B------:R-:W-:-:S04]  /*0890*/  IADD3 R39, PT, PT, R39, 0x1f, -R0 ;  /* 0x0000001f27277810 */ /* 0x000fc80007ffe800 */
[C---:B------:R-:W-:Y:S02]  /*08a0*/  ISETP.GE.U32.AND P0, PT, R39.reuse, 0x1e0, PT ;  /* 0x000001e02700780c */ /* 0x040fe40003f06070 */
[----:B------:R-:W-:Y:S01]  /*08b0*/  LEA.HI R38, R39, 0x1, RZ, 0x1b ;  /* 0x0000000127267811 */ /* 0x000fe200078fd8ff */
[----:B------:R-:W-:-:S03]  /*08c0*/  IMAD.MOV.U32 R39, RZ, RZ, R0 ;  /* 0x000000ffff277224 */ /* 0x000fc600078e0000 */
[----:B------:R-:W-:-:S04]  /*08d0*/  LOP3.LUT R41, R38, 0xf, RZ, 0xc0, !PT ;  /* 0x0000000f26297812 */ /* 0x000fc800078ec0ff */
[----:B------:R-:W-:-:S03]  /*08e0*/  ISETP.NE.AND P1, PT, R41, RZ, PT ;  /* 0x000000ff2900720c */ /* 0x000fc60003f25270 */
[----:B------:R-:W-:Y:S10]  /*08f0*/  @!P0 BRA `(.L_x_34) ;  /* 0x0000000000688947 */ /* 0x000ff40003800000 */
[----:B------:R-:W-:Y:S01]  /*0900*/  IMAD R40, R0, 0x4, R4 ;  /* 0x0000000400287824 */ /* 0x000fe200078e0204 */
[----:B------:R-:W-:Y:S01]  /*0910*/  LOP3.LUT R36, R38, 0xffffff0, RZ, 0xc0, !PT ;  /* 0x0ffffff026247812 */ /* 0x000fe200078ec0ff */
[----:B------:R-:W-:-:S03]  /*0920*/  IMAD.MOV.U32 R39, RZ, RZ, R0 ;  /* 0x000000ffff277224 */ /* 0x000fc600078e0000 */
[----:B------:R-:W-:Y:S01]  /*0930*/  IADD3 R40, PT, PT, R40, 0x400, R5 ;  /* 0x0000040028287810 */ /* 0x000fe20007ffe005 */
[----:B------:R-:W-:-:S07]  /*0940*/  IMAD.MOV R36, RZ, RZ, -R36 ;  /* 0x000000ffff247224 */ /* 0x000fce00078e0a24 */
.L_x_35:
[----:B------:R-:W-:Y:S01]  /*0950*/  VIADD R36, R36, 0x10 ;  /* 0x0000001024247836 */ /* 0x000fe20000000000 */
[----:B------:R-:W-:Y:S01]  /*0960*/  STS [R40+-0x400], RZ ;  /* 0xfffc00ff28007388 */ /* 0x000fe20000000800 */
[----:B------:R-:W-:-:S03]  /*0970*/  VIADD R39, R39, 0x200 ;  /* 0x0000020027277836 */ /* 0x000fc60000000000 */
[----:B------:R-:W-:Y:S01]  /*0980*/  ISETP.NE.AND P0, PT, R36, RZ, PT ;  /* 0x000000ff2400720c */ /* 0x000fe20003f05270 */
[----:B------:R-:W-:Y:S04]  /*0990*/  STS [R40+-0x380], RZ ;  /* 0xfffc80ff28007388 */ /* 0x000fe80000000800 */
[----:B------:R-:W-:Y:S04]  /*09a0*/  STS [R40+-0x300], RZ ;  /* 0xfffd00ff28007388 */ /* 0x000fe80000000800 */
[----:B------:R-:W-:Y:S04]  /*09b0*/  STS [R40+-0x280], RZ ;  /* 0xfffd80ff28007388 */ /* 0x000fe80000000800 */
[----:B------:R-:W-:Y:S04]  /*09c0*/  STS [R40+-0x200], RZ ;  /* 0xfffe00ff28007388 */ /* 0x000fe80000000800 */
[----:B------:R-:W-:Y:S04]  /*09d0*/  STS [R40+-0x180], RZ ;  /* 0xfffe80ff28007388 */ /* 0x000fe80000000800 */
[----:B------:R-:W-:Y:S04]  /*09e0*/  STS [R40+-0x100], RZ ;  /* 0xffff00ff28007388 */ /* 0x000fe80000000800 */
[----:B------:R-:W-:Y:S04]  /*09f0*/  STS [R40+-0x80], RZ ;  /* 0xffff80ff28007388 */ /* 0x000fe80000000800 */
[----:B------:R-:W-:Y:S04]  /*0a00*/  STS [R40], RZ ;  /* 0x000000ff28007388 */ /* 0x000fe80000000800 */
[----:B------:R-:W-:Y:S04]  /*0a10*/  STS [R40+0x80], RZ ;  /* 0x000080ff28007388 */ /* 0x000fe80000000800 */
[----:B------:R-:W-:Y:S04]  /*0a20*/  STS [R40+0x100], RZ ;  /* 0x000100ff28007388 */ /* 0x000fe80000000800 */
[----:B------:R-:W-:Y:S04]  /*0a30*/  STS [R40+0x180], RZ ;  /* 0x000180ff28007388 */ /* 0x000fe80000000800 */
[----:B------:R-:W-:Y:S04]  /*0a40*/  STS [R40+0x200], RZ ;  /* 0x000200ff28007388 */ /* 0x000fe80000000800 */
[----:B------:R-:W-:Y:S04]  /*0a50*/  STS [R40+0x280], RZ ;  /* 0x000280ff28007388 */ /* 0x000fe80000000800 */
[----:B------:R-:W-:Y:S04]  /*0a60*/  STS [R40+0x300], RZ ;  /* 0x000300ff28007388 */ /* 0x000fe80000000800 */
[----:B------:R0:W-:Y:S02]  /*0a70*/  STS [R40+0x380], RZ ;  /* 0x000380ff28007388 */ /* 0x0001e40000000800 */
[----:B0-----:R-:W-:Y:S01]  /*0a80*/  VIADD R40, R40, 0x800 ;  /* 0x0000080028287836 */ /* 0x001fe20000000000 */
[----:B------:R-:W-:Y:S06]  /*0a90*/  @P0 BRA `(.L_x_35) ;  /* 0xfffffffc00ac0947 */ /* 0x000fec000383ffff */
.L_x_34:
[----:B------:R-:W-:Y:S05]  /*0aa0*/  BSYNC.RECONVERGENT B0 ;  /* 0x0000000000007941 */ /* 0x000fea0003800200 */
.L_x_33:
[----:B------:R-:W-:Y:S01]  /*0ab0*/  BSSY.RECONVERGENT B0, `(.L_x_36) ;  /* 0x0000026000007945 */ /* 0x000fe20003800200 */
[----:B------:R-:W-:-:S03]  /*0ac0*/  IMAD.IADD R36, R5, 0x1, R4 ;  /* 0x0000000105247824 */ /* 0x000fc600078e0204 */
[----:B------:R-:W-:Y:S05]  /*0ad0*/  @!P1 BRA `(.L_x_37) ;  /* 0x00000000008c9947 */ /* 0x000fea0003800000 */
[----:B------:R-:W-:Y:S01]  /*0ae0*/  ISETP.GE.U32.AND P0, PT, R41, 0x8, PT ;  /* 0x000000082900780c */ /* 0x000fe20003f06070 */
[----:B------:R-:W-:Y:S01]  /*0af0*/  BSSY.RECONVERGENT B1, `(.L_x_38) ;  /* 0x000000e000017945 */ /* 0x000fe20003800200 */
[----:B------:R-:W-:-:S04]  /*0b00*/  LOP3.LUT R42, R38, 0x7, RZ, 0xc0, !PT ;  /* 0x00000007262a7812 */ /* 0x000fc800078ec0ff */
[----:B------:R-:W-:-:S07]  /*0b10*/  ISETP.NE.AND P1, PT, R42, RZ, PT ;  /* 0x000000ff2a00720c */ /* 0x000fce0003f25270 */
[----:B------:R-:W-:Y:S06]  /*0b20*/  @!P0 BRA `(.L_x_39) ;  /* 0x0000000000288947 */ /* 0x000fec0003800000 */
[C---:B------:R-:W-:Y:S02]  /*0b30*/  IMAD R40, R39.reuse, 0x4, R36 ;  /* 0x0000000427287824 */ /* 0x040fe400078e0224 */
[----:B------:R-:W-:-:S03]  /*0b40*/  VIADD R39, R39, 0x100 ;  /* 0x0000010027277836 */ /* 0x000fc60000000000 */
[----:B------:R0:W-:Y:S04]  /*0b50*/  STS [R40], RZ ;  /* 0x000000ff28007388 */ /* 0x0001e80000000800 */
[----:B------:R0:W-:Y:S04]  /*0b60*/  STS [R40+0x80], RZ ;  /* 0x000080ff28007388 */ /* 0x0001e80000000800 */
[----:B------:R0:W-:Y:S04]  /*0b70*/  STS [R40+0x100], RZ ;  /* 0x000100ff28007388 */ /* 0x0001e80000000800 */
[----:B------:R0:W-:Y:S04]  /*0b80*/  STS [R40+0x180], RZ ;  /* 0x000180ff28007388 */ /* 0x0001e80000000800 */
[----:B------:R0:W-:Y:S04]  /*0b90*/  STS [R40+0x200], RZ ;  /* 0x000200ff28007388 */ /* 0x0001e80000000800 */
[----:B------:R0:W-:Y:S04]  /*0ba0*/  STS [R40+0x280], RZ ;  /* 0x000280ff28007388 */ /* 0x0001e80000000800 */
[----:B------:R0:W-:Y:S04]  /*0bb0*/  STS [R40+0x300], RZ ;  /* 0x000300ff28007388 */ /* 0x0001e80000000800 */
[----:B------:R0:W-:Y:S02]  /*0bc0*/  STS [R40+0x380], RZ ;  /* 0x000380ff28007388 */ /* 0x0001e40000000800 */
.L_x_39:
[----:B------:R-:W-:Y:S05]  /*0bd0*/  BSYNC.RECONVERGENT B1 ;  /* 0x0000000000017941 */ /* 0x000fea0003800200 */
.L_x_38:
[----:B------:R-:W-:Y:S05]  /*0be0*/  @!P1 BRA `(.L_x_37) ;  /* 0x0000000000489947 */ /* 0x000fea0003800000 */
[----:B------:R-:W-:Y:S02]  /*0bf0*/  ISETP.GE.U32.AND P0, PT, R42, 0x4, PT ;  /* 0x000000042a00780c */ /* 0x000fe40003f06070 */
[----:B------:R-:W-:-:S04]  /*0c00*/  LOP3.LUT R38, R38, 0x3, RZ, 0xc0, !PT ;  /* 0x0000000326267812 */ /* 0x000fc800078ec0ff */
[----:B------:R-:W-:-:S07]  /*0c10*/  ISETP.NE.AND P1, PT, R38, RZ, PT ;  /* 0x000000ff2600720c */ /* 0x000fce0003f25270 */
[C---:B------:R-:W-:Y:S02]  /*0c20*/  @P0 IMAD R36, R39.reuse, 0x4, R36 ;  /* 0x0000000427240824 */ /* 0x040fe400078e0224 */
[----:B------:R-:W-:-:S03]  /*0c30*/  @P0 VIADD R39, R39, 0x80 ;  /* 0x0000008027270836 */ /* 0x000fc60000000000 */
[----:B------:R1:W-:Y:S04]  /*0c40*/  @P0 STS [R36], RZ ;  /* 0x000000ff24000388 */ /* 0x0003e80000000800 */
[----:B------:R1:W-:Y:S04]  /*0c50*/  @P0 STS [R36+0x80], RZ ;  /* 0x000080ff24000388 */ /* 0x0003e80000000800 */
[----:B------:R1:W-:Y:S04]  /*0c60*/  @P0 STS [R36+0x100], RZ ;  /* 0x000100ff24000388 */ /* 0x0003e80000000800 */
[----:B------:R1:W-:Y:S01]  /*0c70*/  @P0 STS [R36+0x180], RZ ;  /* 0x000180ff24000388 */ /* 0x0003e20000000800 */
[----:B------:R-:W-:Y:S05]  /*0c80*/  @!P1 BRA `(.L_x_37) ;  /* 0x0000000000209947 */ /* 0x000fea0003800000 */
[----:B------:R-:W-:Y:S02]  /*0c90*/  IMAD R4, R39, 0x4, R4 ;  /* 0x0000000427047824 */ /* 0x000fe400078e0204 */
[----:B------:R-:W-:Y:S02]  /*0ca0*/  IMAD.MOV R38, RZ, RZ, -R38 ;  /* 0x000000ffff267224 */ /* 0x000fe400078e0a26 */
[----:B------:R-:W-:-:S07]  /*0cb0*/  IMAD.IADD R4, R5, 0x1, R4 ;  /* 0x0000000105047824 */ /* 0x000fce00078e0204 */
.L_x_40:
[----:B------:R-:W-:Y:S01]  /*0cc0*/  VIADD R38, R38, 0x1 ;  /* 0x0000000126267836 */ /* 0x000fe20000000000 */
[----:B------:R2:W-:Y:S04]  /*0cd0*/  STS [R4], RZ ;  /* 0x000000ff04007388 */ /* 0x0005e80000000800 */
[----:B------:R-:W-:Y:S01]  /*0ce0*/  ISETP.NE.AND P0, PT, R38, RZ, PT ;  /* 0x000000ff2600720c */ /* 0x000fe20003f05270 */
[----:B--2---:R-:W-:-:S12]  /*0cf0*/  VIADD R4, R4, 0x80 ;  /* 0x0000008004047836 */ /* 0x004fd80000000000 */
[----:B------:R-:W-:Y:S05]  /*0d00*/  @P0 BRA `(.L_x_40) ;  /* 0xfffffffc00ec0947 */ /* 0x000fea000383ffff */
.L_x_37:
[----:B------:R-:W-:Y:S05]  /*0d10*/  BSYNC.RECONVERGENT B0 ;  /* 0x0000000000007941 */ /* 0x000fea0003800200 */
.L_x_36:
[----:B------:R-:W2:Y:S01]  /*0d20*/  LDCU UR4, c[0x0][0x3c8] ;  /* 0x00007900ff0477ac */ /* 0x000ea20008000800 */
[C---:B------:R-:W-:Y:S01]  /*0d30*/  IMAD.SHL.U32 R4, R3.reuse, 0x20, RZ ;  /* 0x0000002003047824 */ /* 0x040fe200078e00ff */
[----:B------:R-:W3:Y:S01]  /*0d40*/  LDC.64 R68, c[0x0][0x380] ;  /* 0x0000e000ff447b82 */ /* 0x000ee20000000a00 */
[----:B------:R-:W-:Y:S01]  /*0d50*/  ISETP.GT.U32.AND P1, PT, R3, 0xff, PT ;  /* 0x000000ff0300780c */ /* 0x000fe20003f24070 */
[----:B------:R-:W4:Y:S01]  /*0d60*/  LDCU UR6, c[0x0][0x3c4] ;  /* 0x00007880ff0677ac */ /* 0x000f220008000800 */
[----:B------:R-:W-:Y:S01]  /*0d70*/  BSSY.RECONVERGENT B0, `(.L_x_41) ;  /* 0x000006a000007945 */ /* 0x000fe20003800200 */
[----:B------:R-:W-:Y:S01]  /*0d80*/  LOP3.LUT R4, R4, 0x7c00, RZ, 0xc0, !PT ;  /* 0x00007c0004047812 */ /* 0x000fe200078ec0ff */
[----:B------:R-:W-:Y:S01]  /*0d90*/  UMOV UR5, 0xffffffff ;  /* 0xffffffff00057882 */ /* 0x000fe20000000000 */
[----:B------:R-:W-:-:S03]  /*0da0*/  P2R R85, PR, RZ, 0x2 ;  /* 0x00000002ff557803 */ /* 0x000fc60000000000 */
[----:B------:R-:W-:Y:S02]  /*0db0*/  IMAD.IADD R51, R5, 0x1, R4 ;  /* 0x0000000105337824 */ /* 0x000fe400078e0204 */
[----:B------:R-:W-:Y:S01]  /*0dc0*/  IMAD.MOV.U32 R4, RZ, RZ, RZ ;  /* 0x000000ffff047224 */ /* 0x000fe200078e00ff */
[----:B--2---:R-:W-:Y:S01]  /*0dd0*/  USHF.L.U32 UR4, UR5, UR4, URZ ;  /* 0x0000000405047299 */ /* 0x004fe200080006ff */
[----:B----45:R-:W-:Y:S02]  /*0de0*/  SHF.R.U64 R39, R22, UR6, R23 ;  /* 0x0000000616277c19 */ /* 0x030fe40008001217 */
[----:B------:R-:W-:Y:S02]  /*0df0*/  SHF.R.U64 R66, R24, UR6, R25 ;  /* 0x0000000618427c19 */ /* 0x000fe40008001219 */
[----:B------:R-:W-:Y:S02]  /*0e00*/  SHF.R.U64 R64, R26, UR6, R27 ;  /* 0x000000061a407c19 */ /* 0x000fe4000800121b */
[----:B------:R-:W-:-:S02]  /*0e10*/  SHF.R.U64 R60, R28, UR6, R29 ;  /* 0x000000061c3c7c19 */ /* 0x000fc4000800121d */
[----:B------:R-:W-:Y:S02]  /*0e20*/  LOP3.LUT R39, R39, UR4, RZ, 0x30, !PT ;  /* 0x0000000427277c12 */ /* 0x000fe4000f8e30ff */
[----:B------:R-:W-:Y:S02]  /*0e30*/  LOP3.LUT R66, R66, UR4, RZ, 0x30, !PT ;  /* 0x0000000442427c12 */ /* 0x000fe4000f8e30ff */
[----:B------:R-:W-:Y:S01]  /*0e40*/  LOP3.LUT R64, R64, UR4, RZ, 0x30, !PT ;  /* 0x0000000440407c12 */ /* 0x000fe2000f8e30ff */
[--C-:B------:R-:W-:Y:S01]  /*0e50*/  IMAD R59, R39, 0x4, R51.reuse ;  /* 0x00000004273b7824 */ /* 0x100fe200078e0233 */
[----:B------:R-:W-:Y:S01]  /*0e60*/  LOP3.LUT R60, R60, UR4, RZ, 0x30, !PT ;  /* 0x000000043c3c7c12 */ /* 0x000fe2000f8e30ff */
[----:B------:R-:W-:Y:S01]  /*0e70*/  IMAD R57, R66, 0x4, R51 ;  /* 0x0000000442397824 */ /* 0x000fe200078e0233 */
[----:B------:R-:W-:Y:S01]  /*0e80*/  SHF.R.U64 R56, R30, UR6, R31 ;  /* 0x000000061e387c19 */ /* 0x000fe2000800121f */
[----:B-1----:R-:W-:Y:S01]  /*0e90*/  IMAD R36, R64, 0x4, R51 ;  /* 0x0000000440247824 */ /* 0x002fe200078e0233 */
[----:B------:R-:W-:Y:S01]  /*0ea0*/  SHF.R.U64 R52, R32, UR6, R33 ;  /* 0x0000000620347c19 */ /* 0x000fe20008001221 */
[----:B------:R-:W-:Y:S01]  /*0eb0*/  IMAD R38, R60, 0x4, R51 ;  /* 0x000000043c267824 */ /* 0x000fe200078e0233 */
[----:B------:R-:W-:Y:S01]  /*0ec0*/  LOP3.LUT R56, R56, UR4, RZ, 0x30, !PT ;  /* 0x0000000438387c12 */ /* 0x000fe2000f8e30ff */
[----:B------:R-:W-:Y:S01]  /*0ed0*/  NOP ;  /* 0x0000000000007918 */ /* 0x000fe20000000000 */
[----:B------:R-:W-:Y:S01]  /*0ee0*/  LOP3.LUT R52, R52, UR4, RZ, 0x30, !PT ;  /* 0x0000000434347c12 */ /* 0x000fe2000f8e30ff */
[----:B------:R-:W-:Y:S01]  /*0ef0*/  ATOMS.POPC.INC.32 RZ, [R59+URZ] ;  /* 0x000000003bff7f8c */ /* 0x000fe2000d8000ff */
[----:B------:R-:W-:Y:S01]  /*0f00*/  SHF.R.U64 R62, R34, UR6, R35 ;  /* 0x00000006223e7c19 */ /* 0x000fe20008001223 */
[----:B0-----:R-:W-:Y:S01]  /*0f10*/  IMAD R40, R56, 0x4, R51 ;  /* 0x0000000438287824 */ /* 0x001fe200078e0233 */
[----:B------:R-:W-:Y:S01]  /*0f20*/  SHF.R.U64 R58, R20, UR6, R21 ;  /* 0x00000006143a7c19 */ /* 0x000fe20008001215 */
[----:B------:R-:W-:Y:S01]  /*0f30*/  ATOMS.POPC.INC.32 RZ, [R57+URZ] ;  /* 0x0000000039ff7f8c */ /* 0x000fe2000d8000ff */
[----:B------:R-:W-:Y:S01]  /*0f40*/  SHF.R.U64 R54, R18, UR6, R19 ;  /* 0x0000000612367c19 */ /* 0x000fe20008001213 */
[----:B------:R-:W-:Y:S01]  /*0f50*/  IMAD R41, R52, 0x4, R51 ;  /* 0x0000000434297824 */ /* 0x000fe200078e0233 */
[----:B------:R-:W-:Y:S01]  /*0f60*/  SHF.R.U64 R49, R16, UR6, R17 ;  /* 0x0000000610317c19 */ /* 0x000fe20008001211 */
[----:B------:R0:W-:Y:S01]  /*0f70*/  ATOMS.POPC.INC.32 RZ, [R36+URZ] ;  /* 0x0000000024ff7f8c */ /* 0x0001e2000d8000ff */
[----:B------:R-:W-:-:S02]  /*0f80*/  LOP3.LUT R62, R62, UR4, RZ, 0x30, !PT ;  /* 0x000000043e3e7c12 */ /* 0x000fc4000f8e30ff */
[----:B------:R-:W-:Y:S01]  /*0f90*/  LOP3.LUT R58, R58, UR4, RZ, 0x30, !PT ;  /* 0x000000043a3a7c12 */ /* 0x000fe2000f8e30ff */
[----:B------:R1:W-:Y:S01]  /*0fa0*/  ATOMS.POPC.INC.32 RZ, [R38+URZ] ;  /* 0x0000000026ff7f8c */ /* 0x0003e2000d8000ff */
[----:B------:R-:W-:Y:S01]  /*0fb0*/  SHF.R.U64 R44, R8, UR6, R9 ;  /* 0x00000006082c7c19 */ /* 0x000fe20008001209 */
[----:B------:R-:W-:Y:S01]  /*0fc0*/  IMAD R55, R62, 0x4, R51 ;  /* 0x000000043e377824 */ /* 0x000fe200078e0233 */
[----:B------:R-:W-:Y:S01]  /*0fd0*/  LOP3.LUT R54, R54, UR4, RZ, 0x30, !PT ;  /* 0x0000000436367c12 */ /* 0x000fe2000f8e30ff */
[----:B------:R2:W-:Y:S01]  /*0fe0*/  ATOMS.POPC.INC.32 RZ, [R40+URZ] ;  /* 0x0000000028ff7f8c */ /* 0x0005e2000d8000ff */
[----:B0-----:R-:W-:Y:S01]  /*0ff0*/  SHF.R.U64 R36, R14, UR6, R15 ;  /* 0x000000060e247c19 */ /* 0x001fe2000800120f */
[----:B------:R-:W-:Y:S01]  /*1000*/  IMAD R53, R58, 0x4, R51 ;  /* 0x000000043a357824 */ /* 0x000fe200078e0233 */
[----:B------:R-:W-:Y:S01]  /*1010*/  SHF.R.U64 R43, R6, UR6, R7 ;  /* 0x00000006062b7c19 */ /* 0x000fe20008001207 */
[----:B------:R0:W-:Y:S01]  /*1020*/  ATOMS.POPC.INC.32 RZ, [R41+URZ] ;  /* 0x0000000029ff7f8c */ /* 0x0001e2000d8000ff */
[----:B-1----:R-:W-:Y:S01]  /*1030*/  SHF.R.U64 R38, R12, UR6, R13 ;  /* 0x000000060c267c19 */ /* 0x002fe2000800120d */
[----:B------:R-:W-:Y:S01]  /*1040*/  IMAD R50, R54, 0x4, R51 ;  /* 0x0000000436327824 */ /* 0x000fe200078e0233 */
[----:B------:R-:W-:Y:S01]  /*1050*/  LOP3.LUT R49, R49, UR4, RZ, 0x30, !PT ;  /* 0x0000000431317c12 */ /* 0x000fe2000f8e30ff */
[----:B------:R1:W-:Y:S01]  /*1060*/  ATOMS.POPC.INC.32 RZ, [R55+URZ] ;  /* 0x0000000037ff7f8c */ /* 0x0003e2000d8000ff */
[----:B------:R-:W-:-:S02]  /*1070*/  SHF.R.U64 R42, R10, UR6, R11 ;  /* 0x000000060a2a7c19 */ /* 0x000fc4000800120b */
[----:B------:R-:W-:Y:S01]  /*1080*/  LOP3.LUT R36, R36, UR4, RZ, 0x30, !PT ;  /* 0x0000000424247c12 */ /* 0x000fe2000f8e30ff */
[----:B------:R1:W-:Y:S01]  /*1090*/  ATOMS.POPC.INC.32 RZ, [R53+URZ] ;  /* 0x0000000035ff7f8c */ /* 0x0003e2000d8000ff */
[----:B------:R-:W-:Y:S02]  /*10a0*/  LOP3.LUT R38, R38, UR4, RZ, 0x30, !PT ;  /* 0x0000000426267c12 */ /* 0x000fe4000f8e30ff */
[----:B--2---:R-:W-:Y:S01]  /*10b0*/  LOP3.LUT R40, R44, UR4, RZ, 0x30, !PT ;  /* 0x000000042c287c12 */ /* 0x004fe2000f8e30ff */
[--C-:B------:R-:W-:Y:S01]  /*10c0*/  IMAD R44, R36, 0x4, R51.reuse ;  /* 0x00000004242c7824 */ /* 0x100fe200078e0233 */
[----:B0-----:R-:W-:Y:S01]  /*10d0*/  LOP3.LUT R41, R43, UR4, RZ, 0x30, !PT ;  /* 0x000000042b297c12 */ /* 0x001fe2000f8e30ff */
[--C-:B------:R-:W-:Y:S01]  /*10e0*/  IMAD R43, R49, 0x4, R51.reuse ;  /* 0x00000004312b7824 */ /* 0x100fe200078e0233 */
[----:B------:R-:W-:Y:S01]  /*10f0*/  LOP3.LUT R42, R42, UR4, RZ, 0x30, !PT ;  /* 0x000000042a2a7c12 */ /* 0x000fe2000f8e30ff */
[--C-:B------:R-:W-:Y:S01]  /*1100*/  IMAD R45, R38, 0x4, R51.reuse ;  /* 0x00000004262d7824 */ /* 0x100fe200078e0233 */
[----:B------:R1:W-:Y:S01]  /*1110*/  ATOMS.POPC.INC.32 RZ, [R50+URZ] ;  /* 0x0000000032ff7f8c */ /* 0x0003e2000d8000ff */
[----:B------:R-:W-:-:S02]  /*1120*/  IMAD R46, R40, 0x4, R51 ;  /* 0x00000004282e7824 */ /* 0x000fc400078e0233 */
[--C-:B------:R-:W-:Y:S01]  /*1130*/  IMAD R47, R41, 0x4, R51.reuse ;  /* 0x00000004292f7824 */ /* 0x100fe200078e0233 */
[----:B------:R1:W-:Y:S01]  /*1140*/  ATOMS.POPC.INC.32 RZ, [R43+URZ] ;  /* 0x000000002bff7f8c */ /* 0x0003e2000d8000ff */
[----:B------:R-:W-:-:S03]  /*1150*/  IMAD R48, R42, 0x4, R51 ;  /* 0x000000042a307824 */ /* 0x000fc600078e0233 */
[----:B------:R1:W-:Y:S04]  /*1160*/  ATOMS.POPC.INC.32 RZ, [R44+URZ] ;  /* 0x000000002cff7f8c */ /* 0x0003e8000d8000ff */
[----:B------:R1:W-:Y:S04]  /*1170*/  ATOMS.POPC.INC.32 RZ, [R45+URZ] ;  /* 0x000000002dff7f8c */ /* 0x0003e8000d8000ff */
[----:B------:R1:W-:Y:S04]  /*1180*/  ATOMS.POPC.INC.32 RZ, [R46+URZ] ;  /* 0x000000002eff7f8c */ /* 0x0003e8000d8000ff */
[----:B------:R1:W-:Y:S04]  /*1190*/  ATOMS.POPC.INC.32 RZ, [R47+URZ] ;  /* 0x000000002fff7f8c */ /* 0x0003e8000d8000ff */
[----:B------:R1:W-:Y:S01]  /*11a0*/  ATOMS.POPC.INC.32 RZ, [R48+URZ] ;  /* 0x0000000030ff7f8c */ /* 0x0003e2000d8000ff */
[----:B------:R-:W-:Y:S06]  /*11b0*/  BAR.SYNC.DEFER_BLOCKING 0x0 ;  /* 0x0000000000007b1d */ /* 0x000fec0000010000 */
[----:B---3--:R-:W-:Y:S05]  /*11c0*/  @P1 BRA `(.L_x_42) ;  /* 0x0000000000901947 */ /* 0x008fea0003800000 */
[----:B------:R-:W-:-:S05]  /*11d0*/  IMAD R61, R3, 0x4, R5 ;  /* 0x00000004033d7824 */ /* 0x000fca00078e0205 */
[----:B------:R-:W-:Y:S04]  /*11e0*/  LDS R4, [R61] ;  /* 0x000000003d047984 */ /* 0x000fe80000000800 */
[----:B------:R-:W0:Y:S04]  /*11f0*/  LDS R63, [R61+0x400] ;  /* 0x000400003d3f7984 */ /* 0x000e280000000800 */
[----:B------:R-:W2:Y:S04]  /*1200*/  LDS R65, [R61+0x800] ;  /* 0x000800003d417984 */ /* 0x000ea80000000800 */
[----:B------:R-:W3:Y:S04]  /*1210*/  LDS R67, [R61+0xc00] ;  /* 0x000c00003d437984 */ /* 0x000ee80000000800 */
[----:B------:R-:W4:Y:S04]  /*1220*/  LDS R71, [R61+0x1000] ;  /* 0x001000003d477984 */ /* 0x000f280000000800 */
[----:B------:R-:W5:Y:S04]  /*1230*/  LDS R73, [R61+0x1400] ;  /* 0x001400003d497984 */ /* 0x000f680000000800 */
[----:B------:R-:W1:Y:S04]  /*1240*/  LDS R75, [R61+0x1800] ;  /* 0x001800003d4b7984 */ /* 0x000e680000000800 */
[----:B------:R-:W1:Y:S04]  /*1250*/  LDS R77, [R61+0x1c00] ;  /* 0x001c00003d4d7984 */ /* 0x000e680000000800 */
[----:B------:R-:W1:Y:S04]  /*1260*/  LDS R79, [R61+0x2000] ;  /* 0x002000003d4f7984 */ /* 0x000e680000000800 */
[----:B------:R-:W1:Y:S04]  /*1270*/  LDS R81, [R61+0x2400] ;  /* 0x002400003d517984 */ /* 0x000e680000000800 */
[----:B------:R-:W1:Y:S01]  /*1280*/  LDS R83, [R61+0x2800] ;  /* 0x002800003d537984 */ /* 0x000e620000000800 */
[----:B0-----:R-:W-:-:S03]  /*1290*/  IMAD.IADD R70, R4, 0x1, R63 ;  /* 0x0000000104467824 */ /* 0x001fc600078e023f */
[----:B------:R-:W-:Y:S01]  /*12a0*/  STS [R61], RZ ;  /* 0x000000ff3d007388 */ /* 0x000fe20000000800 */
[----:B--2---:R-:W-:-:S03]  /*12b0*/  IMAD.IADD R72, R70, 0x1, R65 ;  /* 0x0000000146487824 */ /* 0x004fc600078e0241 */
[----:B------:R-:W0:Y:S01]  /*12c0*/  LDS R63, [R61+0x2c00] ;  /* 0x002c00003d3f7984 */ /* 0x000e220000000800 */
[----:B---3--:R-:W-:-:S03]  /*12d0*/  IMAD.IADD R74, R72, 0x1, R67 ;  /* 0x00000001484a7824 */ /* 0x008fc600078e0243 */
[----:B------:R-:W-:Y:S01]  /*12e0*/  STS [R61+0x800], R70 ;  /* 0x000800463d007388 */ /* 0x000fe20000000800 */
[----:B----4-:R-:W-:-:S03]  /*12f0*/  IMAD.IADD R76, R74, 0x1, R71 ;  /* 0x000000014a4c7824 */ /* 0x010fc600078e0247 */
[----:B------:R-:W-:Y:S01]  /*1300*/  STS [R61+0xc00], R72 ;  /* 0x000c00483d007388 */ /* 0x000fe20000000800 */
[----:B-----5:R-:W-:-:S03]  /*1310*/  IMAD.IADD R78, R76, 0x1, R73 ;  /* 0x000000014c4e7824 */ /* 0x020fc600078e0249 */
[----:B------:R-:W-:Y:S01]  /*1320*/  STS [R61+0x1000], R74 ;  /* 0x0010004a3d007388 */ /* 0x000fe20000000800 */
[----:B-1----:R-:W-:-:S03]  /*1330*/  IMAD.IADD R80, R78, 0x1, R75 ;  /* 0x000000014e507824 */ /* 0x002fc600078e024b */
[----:B------:R-:W-:Y:S01]  /*1340*/  STS [R61+0x1400], R76 ;  /* 0x0014004c3d007388 */ /* 0x000fe20000000800 */
[----:B------:R-:W-:-:S03]  /*1350*/  IMAD.IADD R82, R80, 0x1, R77 ;  /* 0x0000000150527824 */ /* 0x000fc600078e024d */
[----:B------:R-:W-:Y:S01]  /*1360*/  STS [R61+0x1800], R78 ;  /* 0x0018004e3d007388 */ /* 0x000fe20000000800 */
[----:B------:R-:W-:-:S03]  /*1370*/  IMAD.IADD R84, R82, 0x1, R79 ;  /* 0x0000000152547824 */ /* 0x000fc600078e024f */
[----:B------:R-:W-:Y:S01]  /*1380*/  STS [R61+0x1c00], R80 ;  /* 0x001c00503d007388 */ /* 0x000fe20000000800 */
[----:B------:R-:W-:-:S03]  /*1390*/  IMAD.IADD R86, R84, 0x1, R81 ;  /* 0x0000000154567824 */ /* 0x000fc600078e0251 */
[----:B------:R-:W-:Y:S01]  /*13a0*/  STS [R61+0x2000], R82 ;  /* 0x002000523d007388 */ /* 0x000fe20000000800 */
[----:B------:R-:W-:-:S03]  /*13b0*/  IMAD.IADD R88, R86, 0x1, R83 ;  /* 0x0000000156587824 */ /* 0x000fc600078e0253 */
[----:B------:R-:W-:Y:S04]  /*13c0*/  STS [R61+0x2400], R84 ;  /* 0x002400543d007388 */ /* 0x000fe80000000800 */
[----:B------:R-:W-:Y:S04]  /*13d0*/  STS [R61+0x2800], R86 ;  /* 0x002800563d007388 */ /* 0x000fe80000000800 */
[----:B------:R-:W-:Y:S04]  /*13e0*/  STS [R61+0x2c00], R88 ;  /* 0x002c00583d007388 */ /* 0x000fe80000000800 */
[----:B------:R0:W-:Y:S02]  /*13f0*/  STS [R61+0x400], R4 ;  /* 0x000400043d007388 */ /* 0x0001e40000000800 */
[----:B0-----:R-:W-:-:S07]  /*1400*/  IMAD.IADD R4, R88, 0x1, R63 ;  /* 0x0000000158047824 */ /* 0x001fce00078e023f */
.L_x_42:
[----:B------:R-:W-:Y:S05]  /*1410*/  BSYNC.RECONVERGENT B0 ;  /* 0x0000000000007941 */ /* 0x000fea0003800200 */
.L_x_41:
[----:B------:R-:W-:Y:S01]  /*1420*/  ISETP.NE.AND P0, PT, R4, 0x1680, PT ;  /* 0x000016800400780c */ /* 0x000fe20003f05270 */
[----:B------:R-:W-:-:S03]  /*1430*/  IMAD R61, R37, 0x100, R3 ;  /* 0x00000100253d7824 */ /* 0x000fc600078e0203 */
[----:B------:R-:W-:Y:S01]  /*1440*/  ISETP.LT.U32.AND P0, PT, R3, 0x100, !P0 ;  /* 0x000001000300780c */ /* 0x000fe20004701070 */
[----:B------:R-:W-:Y:S01]  /*1450*/  IMAD.WIDE R68, R61, 0x4, R68 ;  /* 0x000000043d447825 */ /* 0x000fe200078e0244 */
[----:B------:R-:W-:-:S05]  /*1460*/  @!P1 LOP3.LUT R61, R4, 0x40000000, RZ, 0xfc, !PT ;  /* 0x40000000043d9812 */ /* 0x000fca00078efcff */
[----:B------:R0:W-:Y:S06]  /*1470*/  @!P1 STG.E.STRONG.SYS desc[UR8][R68.64], R61 ;  /* 0x0000003d44009986 */ /* 0x0001ec000c115908 */
[----:B------:R-:W-:Y:S06]  /*1480*/  BAR.RED.OR.DEFER_BLOCKING 0x0, P0 ;  /* 0x0000000000007b1d */ /* 0x000fec0000014800 */
[----:B------:R-:W2:Y:S02]  /*1490*/  B2R.RESULT RZ, P0 ;  /* 0x0000000000ff731c */ /* 0x000ea40000004000 */
[----:B0-2---:R-:W-:Y:S05]  /*14a0*/  @!P0 BRA `(.L_x_43) ;  /* 0x00000008006c8947 */ /* 0x005fea0003800000 */
[----:B------:R-:W-:Y:S01]  /*14b0*/  BSSY B1, `(.L_x_44) ;  /* 0x0000030000017945 */ /* 0x000fe20003800000 */
[----:B-1----:R-:W-:-:S03]  /*14c0*/  IMAD R45, R3, 0x8, R5 ;  /* 0x00000008032d7824 */ /* 0x002fc600078e0205 */
[----:B------:R-:W-:Y:S05]  /*14d0*/  @P1 BRA `(.L_x_45) ;  /* 0x0000000000b41947 */ /* 0x000fea0003800000 */
[----:B------:R-:W0:Y:S02]  /*14e0*/  LDCU.64 UR6, c[0x0][0x398] ;  /* 0x00007300ff0677ac */ /* 0x000e240008000a00 */
[----:B0-----:R-:W-:-:S04]  /*14f0*/  LEA R42, P0, R3, UR6, 0x3 ;  /* 0x00000006032a7c11 */ /* 0x001fc8000f8018ff */
[----:B------:R-:W-:-:S05]  /*1500*/  LEA.HI.X R43, R3, UR7, RZ, 0x3, P0 ;  /* 0x00000007032b7c11 */ /* 0x000fca00080f1cff */
[----:B------:R-:W2:Y:S01]  /*1510*/  LDG.E.64 R40, desc[UR8][R42.64] ;  /* 0x000000082a287981 */ /* 0x000ea2000c1e1b00 */
[----:B------:R-:W-:-:S04]  /*1520*/  ISETP.GT.U32.AND P0, PT, R3, R39, PT ;  /* 0x000000270300720c */ /* 0x000fc80003f04070 */
[----:B------:R-:W-:-:S04]  /*1530*/  SEL R5, RZ, 0x1680, !P0 ;  /* 0x00001680ff057807 */ /* 0x000fc80004000000 */
[----:B--2---:R-:W-:Y:S01]  /*1540*/  IADD3 R40, P0, PT, R40, -R5, RZ ;  /* 0x8000000528287210 */ /* 0x004fe20007f1e0ff */
[----:B------:R-:W-:-:S03]  /*1550*/  IMAD.MOV.U32 R5, RZ, RZ, R4 ;  /* 0x000000ffff057224 */ /* 0x000fc600078e0004 */
[----:B------:R-:W-:Y:S02]  /*1560*/  IADD3.X R41, PT, PT, R41, -0x1, RZ, P0, !PT ;  /* 0xffffffff29297810 */ /* 0x000fe400007fe4ff */
[----:B------:R-:W-:-:S03]  /*1570*/  ISETP.GE.AND P0, PT, R37, 0x1, PT ;  /* 0x000000012500780c */ /* 0x000fc60003f06270 */
[----:B------:R0:W-:Y:S10]  /*1580*/  STS.64 [R45+0xb400], R40 ;  /* 0x00b400282d007388 */ /* 0x0001f40000000a00 */
[----:B------:R-:W-:Y:S05]  /*1590*/  @!P0 BRA `(.L_x_46) ;  /* 0x00000000006c8947 */ /* 0x000fea0003800000 */
[----:B------:R-:W-:Y:S01]  /*15a0*/  BSSY B0, `(.L_x_47) ;  /* 0x0000019000007945 */ /* 0x000fe20003800000 */
[----:B------:R-:W-:Y:S02]  /*15b0*/  IMAD.MOV.U32 R0, RZ, RZ, -0x1 ;  /* 0xffffffffff007424 */ /* 0x000fe400078e00ff */
[----:B------:R-:W-:Y:S02]  /*15c0*/  IMAD.MOV.U32 R36, RZ, RZ, R37 ;  /* 0x000000ffff247224 */ /* 0x000fe400078e0025 */
[----:B------:R-:W-:-:S07]  /*15d0*/  IMAD.MOV.U32 R5, RZ, RZ, R4 ;  /* 0x000000ffff057224 */ /* 0x000fce00078e0004 */
.L_x_51:
[----:B0-----:R-:W0:Y:S01]  /*15e0*/  LDC.64 R40, c[0x0][0x380] ;  /* 0x0000e000ff287b82 */ /* 0x001e220000000a00 */
[----:B------:R-:W-:Y:S01]  /*15f0*/  VIADD R47, R36, 0xffffffff ;  /* 0xffffffff242f7836 */ /* 0x000fe20000000000 */
[----:B------:R-:W-:Y:S03]  /*1600*/  BSSY B2, `(.L_x_48) ;  /* 0x0000008000027945 */ /* 0x000fe60003800000 */
[----:B------:R-:W-:-:S04]  /*1610*/  IMAD R43, R47, 0x100, R3 ;  /* 0x000001002f2b7824 */ /* 0x000fc800078e0203 */
[----:B0-----:R-:W-:-:S07]  /*1620*/  IMAD.WIDE R40, R43, 0x4, R40 ;  /* 0x000000042b287825 */ /* 0x001fce00078e0228 */
.L_x_49:
[----:B------:R-:W-:Y:S05]  /*1630*/  YIELD ;  /* 0x0000000000007946 */ /* 0x000fea0003800000 */
[----:B------:R0:W-:Y:S06]  /*1640*/  MEMBAR.SC.CTA ;  /* 0x0000000000007992 */ /* 0x0001ec0000000000 */
[----:B0-----:R-:W2:Y:S02]  /*1650*/  LDG.E.STRONG.SYS R38, desc[UR8][R40.64] ;  /* 0x0000000828267981 */ /* 0x001ea4000c1f5900 */
[----:B--2---:R-:W-:-:S13]  /*1660*/  ISETP.NE.AND P0, PT, R38, RZ, PT ;  /* 0x000000ff2600720c */ /* 0x004fda0003f05270 */
[----:B------:R-:W-:Y:S05]  /*1670*/  @!P0 BRA `(.L_x_49) ;  /* 0xfffffffc00ec8947 */ /* 0x000fea000383ffff */
[----:B------:R-:W-:Y:S05]  /*1680*/  BSYNC B2 ;  /* 0x0000000000027941 */ /* 0x000fea0003800000 */
.L_x_48:
[----:B------:R-:W-:Y:S01]  /*1690*/  BSSY.RECONVERGENT B2, `(.L_x_50) ;  /* 0x0000006000027945 */ /* 0x000fe20003800200 */
[C---:B------:R-:W-:Y:S02]  /*16a0*/  ISETP.GT.AND P0, PT, R38.reuse, -0x1, PT ;  /* 0xffffffff2600780c */ /* 0x040fe40003f04270 */
[----:B------:R-:W-:Y:S01]  /*16b0*/  LOP3.LUT R38, R38, 0x3fffffff, RZ, 0xc0, !PT ;  /* 0x3fffffff26267812 */ /* 0x000fe200078ec0ff */
[----:B------:R-:W-:Y:S05]  /*16c0*/  WARPSYNC.EXCLUSIVE R0 ;  /* 0x0000000000007348 */ /* 0x000fea0003a00000 */
[----:B------:R-:W-:-:S05]  /*16d0*/  IMAD.IADD R5, R38, 0x1, R5 ;  /* 0x0000000126057824 */ /* 0x000fca00078e0205 */
[----:B------:R-:W-:-:S07]  /*16e0*/  VOTE.ANY R0, PT, P0 ;  /* 0x0000000000007806 */ /* 0x000fce00000e0100 */
[----:B------:R-:W-:Y:S05]  /*16f0*/  BSYNC.RECONVERGENT B2 ;  /* 0x0000000000027941 */ /* 0x000fea0003800200 */
.L_x_50:
[----:B------:R-:W-:Y:S01]  /*1700*/  ISETP.GT.U32.AND P1, PT, R36, 0x1, PT ;  /* 0x000000012400780c */ /* 0x000fe20003f24070 */
[----:B------:R-:W-:-:S12]  /*1710*/  IMAD.MOV.U32 R36, RZ, RZ, R47 ;  /* 0x000000ffff247224 */ /* 0x000fd800078e002f */
[----:B------:R-:W-:Y:S05]  /*1720*/  @P0 BRA P1, `(.L_x_51) ;  /* 0xfffffffc00ac0947 */ /* 0x000fea000083ffff */
[----:B------:R-:W-:Y:S05]  /*1730*/  BSYNC B0 ;  /* 0x0000000000007941 */ /* 0x000fea0003800000 */
.L_x_47:
[----:B------:R1:W2:Y:S02]  /*1740*/  LDS.64 R40, [R45+0xb400] ;  /* 0x00b400002d287984 */ /* 0x0002a40000000a00 */
.L_x_46:
[C---:B------:R-:W-:Y:S01]  /*1750*/  IMAD.IADD R43, R5.reuse, 0x1, -R4 ;  /* 0x00000001052b7824 */ /* 0x040fe200078e0a04 */
[----:B------:R-:W-:-:S04]  /*1760*/  LOP3.LUT R5, R5, 0x80000000, RZ, 0xfc, !PT ;  /* 0x8000000005057812 */ /* 0x000fc800078efcff */
[C---:B0-2---:R-:W-:Y:S01]  /*1770*/  IADD3 R40, P0, PT, R43.reuse, R40, RZ ;  /* 0x000000282b287210 */ /* 0x045fe20007f1e0ff */
[----:B------:R0:W-:Y:S03]  /*1780*/  STG.E.STRONG.SYS desc[UR8][R68.64], R5 ;  /* 0x0000000544007986 */ /* 0x0001e6000c115908 */
[----:B------:R-:W-:-:S05]  /*1790*/  LEA.HI.X.SX32 R41, R43, R41, 0x1, P0 ;  /* 0x000000292b297211 */ /* 0x000fca00000f0eff */
[----:B------:R0:W-:Y:S04]  /*17a0*/  STS.64 [R45+0xb400], R40 ;  /* 0x00b400282d007388 */ /* 0x0001e80000000a00 */
.L_x_45:
[----:B------:R-:W-:Y:S05]  /*17b0*/  BSYNC B1 ;  /* 0x0000000000017941 */ /* 0x000fea0003800000 */
.L_x_44:
[----:B0-----:R-:W0:Y:S01]  /*17c0*/  LDC.64 R40, c[0x0][0x390] ;  /* 0x0000e400ff287b82 */ /* 0x001e220000000a00 */
[----:B------:R-:W-:-:S04]  /*17d0*/  IMAD.MOV.U32 R0, RZ, RZ, 0x1680 ;  /* 0x00001680ff007424 */ /* 0x000fc800078e00ff */
[----:B------:R-:W-:-:S03]  /*17e0*/  IMAD R0, R37, R0, 0x1680 ;  /* 0x0000168025007424 */ /* 0x000fc600078e0200 */
[----:B------:R-:W2:Y:S01]  /*17f0*/  LDC R47, c[0x0][0x3c0] ;  /* 0x0000f000ff2f7b82 */ /* 0x000ea20000000800 */
[----:B0-----:R-:W-:Y:S02]  /*1800*/  ISETP.EQ.U32.AND P1, PT, R40, RZ, PT ;  /* 0x000000ff2800720c */ /* 0x001fe40003f22070 */
[----:B--2---:R-:W-:-:S04]  /*1810*/  ISETP.GE.AND P0, PT, R0, R47, PT ;  /* 0x0000002f0000720c */ /* 0x004fc80003f06270 */
[----:B------:R-:W-:-:S04]  /*1820*/  ISETP.EQ.OR.EX P0, PT, R41, RZ, !P0, P1 ;  /* 0x000000ff2900720c */ /* 0x000fc80004702710 */
[----:B------:R-:W-:-:S13]  /*1830*/  ISETP.GT.U32.OR P0, PT, R3, 0xff, P0 ;  /* 0x000000ff0300780c */ /* 0x000fda0000704470 */
[----:B------:R-:W-:Y:S05]  /*1840*/  @P0 BRA `(.L_x_52) ;  /* 0x0000000000240947 */ /* 0x000fea0003800000 */
[----:B------:R-:W0:Y:S01]  /*1850*/  LDS.64 R42, [R45+0xb400] ;  /* 0x00b400002d2a7984 */ /* 0x000e220000000a00 */
[C---:B------:R-:W-:Y:S02]  /*1860*/  ISETP.GT.U32.AND P0, PT, R3.reuse, R39, PT ;  /* 0x000000270300720c */ /* 0x040fe40003f04070 */
[----:B------:R-:W-:Y:S02]  /*1870*/  SHF.R.S32.HI R5, RZ, 0x1f, R4 ;  /* 0x0000001fff057819 */ /* 0x000fe40000011404 */
[----:B------:R-:W-:Y:S02]  /*1880*/  SEL R49, RZ, 0x1680, !P0 ;  /* 0x00001680ff317807 */ /* 0x000fe40004000000 */
[----:B------:R-:W-:-:S04]  /*1890*/  LEA R40, P2, R3, R40, 0x3 ;  /* 0x0000002803287211 */ /* 0x000fc800078418ff */
[----:B------:R-:W-:Y:S02]  /*18a0*/  LEA.HI.X R41, R3, R41, RZ, 0x3, P2 ;  /* 0x0000002903297211 */ /* 0x000fe400010f1cff */
[----:B0-----:R-:W-:-:S04]  /*18b0*/  IADD3 R4, P0, P1, R42, R49, R4 ;  /* 0x000000312a047210 */ /* 0x001fc8000791e004 */
[----:B------:R-:W-:-:S05]  /*18c0*/  IADD3.X R5, PT, PT, R43, RZ, R5, P0, P1 ;  /* 0x000000ff2b057210 */ /* 0x000fca00007e2405 */
[----:B------:R0:W-:Y:S04]  /*18d0*/  STG.E.64 desc[UR8][R40.64], R4 ;  /* 0x0000000428007986 */ /* 0x0001e8000c101b08 */
.L_x_52:
[----:B------:R-:W-:Y:S05]  /*18e0*/  WARPSYNC.ALL ;  /* 0x0000000000007948 */ /* 0x000fea0003800000 */
[----:B------:R-:W2:Y:S08]  /*18f0*/  S2UR UR6, SR_CgaCtaId ;  /* 0x00000000000679c3 */ /* 0x000eb00000008800 */
[----:B------:R-:W-:Y:S01]  /*1900*/  BAR.SYNC.DEFER_BLOCKING 0x0 ;  /* 0x0000000000007b1d */ /* 0x000fe20000010000 */
[----:B------:R-:W-:-:S05]  /*1910*/  ISETP.GT.AND P0, PT, R0, R47, PT ;  /* 0x0000002f0000720c */ /* 0x000fca0003f04270 */
[----:B------:R-:W-:Y:S02]  /*1920*/  UMOV UR5, 0x400 ;  /* 0x0000040000057882 */ /* 0x000fe40000000000 */
[----:B--2---:R-:W-:-:S06]  /*1930*/  ULEA UR5, UR6, UR5, 0x18 ;  /* 0x0000000506057291 */ /* 0x004fcc000f8ec0ff */
[----:B0-----:R-:W-:-:S06]  /*1940*/  LEA R4, R39, UR5, 0x3 ;  /* 0x0000000527047c11 */ /* 0x001fcc000f8e18ff */
[----:B------:R-:W0:Y:S01]  /*1950*/  LDS.64 R4, [R4+0xb400] ;  /* 0x00b4000004047984 */ /* 0x000e220000000a00 */
[----:B------:R-:W-:Y:S05]  /*1960*/  @P0 BRA `(.L_x_53) ;  /* 0x0000000000600947 */ /* 0x000fea0003800000 */
[----:B------:R-:W2:Y:S01]  /*1970*/  LDCU.64 UR6, c[0x0][0x3a0] ;  /* 0x00007400ff0677ac */ /* 0x000ea20008000a00 */
[C---:B------:R-:W-:Y:S02]  /*1980*/  LOP3.LUT R37, R3.reuse, 0x3e0, RZ, 0xc0, !PT ;  /* 0x000003e003257812 */ /* 0x040fe400078ec0ff */
[----:B------:R-:W-:-:S05]  /*1990*/  LOP3.LUT R2, R3, 0x1f, RZ, 0xc0, !PT ;  /* 0x0000001f03027812 */ /* 0x000fca00078ec0ff */
[----:B------:R-:W-:-:S05]  /*19a0*/  IMAD R37, R37, 0xf, R2 ;  /* 0x0000000f25257824 */ /* 0x000fca00078e0202 */
[----:B0-----:R-:W-:-:S05]  /*19b0*/  IADD3 R0, P0, PT, R37, R4, RZ ;  /* 0x0000000425007210 */ /* 0x001fca0007f1e0ff */
[----:B------:R-:W-:Y:S01]  /*19c0*/  IMAD.X R5, RZ, RZ, R5, P0 ;  /* 0x000000ffff057224 */ /* 0x000fe200000e0605 */
[----:B--2---:R-:W-:-:S04]  /*19d0*/  LEA R2, P0, R0, UR6, 0x3 ;  /* 0x0000000600027c11 */ /* 0x004fc8000f8018ff */
[----:B------:R-:W-:-:S05]  /*19e0*/  LEA.HI.X R3, R0, UR7, R5, 0x3, P0 ;  /* 0x0000000700037c11 */ /* 0x000fca00080f1c05 */
[----:B------:R-:W-:Y:S04]  /*19f0*/  STG.E.64 desc[UR8][R2.64], R22 ;  /* 0x0000001602007986 */ /* 0x000fe8000c101b08 */
        /* <DEDUP_REMOVED lines=13> */
[----:B------:R-:W-:Y:S01]  /*1ad0*/  STG.E.64 desc[UR8][R2.64+0xe00], R10 ;  /* 0x000e000a02007986 */ /* 0x000fe2000c101b08 */
[----:B------:R-:W-:Y:S05]  /*1ae0*/  EXIT ;  /* 0x000000000000794d */ /* 0x000fea0003800000 */
.L_x_53:
[----:B------:R-:W2:Y:S01]  /*1af0*/  LDCU.64 UR6, c[0x0][0x3a0] ;  /* 0x00007400ff0677ac */ /* 0x000ea20008000a00 */
[----:B------:R-:W-:Y:S01]  /*1b00*/  LOP3.LUT R39, R3, 0x3e0, RZ, 0xc0, !PT ;  /* 0x000003e003277812 */ /* 0x000fe200078ec0ff */
[----:B------:R-:W-:Y:S01]  /*1b10*/  IMAD R37, R37, -0x1680, R47 ;  /* 0xffffe98025257824 */ /* 0x000fe200078e022f */
[----:B------:R-:W-:-:S05]  /*1b20*/  LOP3.LUT R2, R3, 0x1f, RZ, 0xc0, !PT ;  /* 0x0000001f03027812 */ /* 0x000fca00078ec0ff */
[----:B------:R-:W-:-:S04]  /*1b30*/  IMAD R39, R39, 0xf, R2 ;  /* 0x0000000f27277824 */ /* 0x000fc800078e0202 */
[C---:B------:R-:W-:Y:S01]  /*1b40*/  VIADD R2, R39.reuse, 0x20 ;  /* 0x0000002027027836 */ /* 0x040fe20000000000 */
[C---:B0-----:R-:W-:Y:S01]  /*1b50*/  IADD3 R0, P0, PT, R39.reuse, R4, RZ ;  /* 0x0000000427007210 */ /* 0x041fe20007f1e0ff */
[C---:B------:R-:W-:Y:S01]  /*1b60*/  VIADD R4, R39.reuse, 0x40 ;  /* 0x0000004027047836 */ /* 0x040fe20000000000 */
[CC--:B------:R-:W-:Y:S01]  /*1b70*/  ISETP.GE.AND P3, PT, R39.reuse, R37.reuse, PT ;  /* 0x000000252700720c */ /* 0x0c0fe20003f66270 */
[C---:B------:R-:W-:Y:S01]  /*1b80*/  VIADD R36, R39.reuse, 0x60 ;  /* 0x0000006027247836 */ /* 0x040fe20000000000 */
[-C--:B------:R-:W-:Y:S01]  /*1b90*/  ISETP.GE.AND P4, PT, R2, R37.reuse, PT ;  /* 0x000000250200720c */ /* 0x080fe20003f86270 */
[----:B------:R-:W-:Y:S01]  /*1ba0*/  IMAD.X R5, RZ, RZ, R5, P0 ;  /* 0x000000ffff057224 */ /* 0x000fe200000e0605 */
[-C--:B------:R-:W-:Y:S01]  /*1bb0*/  ISETP.GE.AND P5, PT, R4, R37.reuse, PT ;  /* 0x000000250400720c */ /* 0x080fe20003fa6270 */
[C---:B------:R-:W-:Y:S01]  /*1bc0*/  VIADD R4, R39.reuse, 0x80 ;  /* 0x0000008027047836 */ /* 0x040fe20000000000 */
[----:B--2---:R-:W-:Y:S01]  /*1bd0*/  LEA R2, P0, R0, UR6, 0x3 ;  /* 0x0000000600027c11 */ /* 0x004fe2000f8018ff */
[C---:B------:R-:W-:Y:S01]  /*1be0*/  VIADD R38, R39.reuse, 0xc0 ;  /* 0x000000c027267836 */ /* 0x040fe20000000000 */
[-C--:B------:R-:W-:Y:S01]  /*1bf0*/  ISETP.GE.AND P6, PT, R36, R37.reuse, PT ;  /* 0x000000252400720c */ /* 0x080fe20003fc6270 */
[C---:B------:R-:W-:Y:S01]  /*1c00*/  VIADD R36, R39.reuse, 0xa0 ;  /* 0x000000a027247836 */ /* 0x040fe20000000000 */
[----:B------:R-:W-:Y:S01]  /*1c10*/  LEA.HI.X R3, R0, UR7, R5, 0x3, P0 ;  /* 0x0000000700037c11 */ /* 0x000fe200080f1c05 */
[C---:B------:R-:W-:Y:S01]  /*1c20*/  VIADD R0, R39.reuse, 0xe0 ;  /* 0x000000e027007836 */ /* 0x040fe20000000000 */
[-C--:B------:R-:W-:Y:S01]  /*1c30*/  ISETP.GE.AND P0, PT, R4, R37.reuse, PT ;  /* 0x000000250400720c */ /* 0x080fe20003f06270 */
[C---:B------:R-:W-:Y:S01]  /*1c40*/  VIADD R4, R39.reuse, 0x100 ;  /* 0x0000010027047836 */ /* 0x040fe20000000000 */
[-C--:B------:R-:W-:Y:S01]  /*1c50*/  ISETP.GE.AND P1, PT, R36, R37.reuse, PT ;  /* 0x000000252400720c */ /* 0x080fe20003f26270 */
[----:B------:R0:W-:Y:S01]  /*1c60*/  @!P3 STG.E.64 desc[UR8][R2.64], R22 ;  /* 0x000000160200b986 */ /* 0x0001e2000c101b08 */
[-C--:B------:R-:W-:Y:S01]  /*1c70*/  ISETP.GE.AND P3, PT, R0, R37.reuse, PT ;  /* 0x000000250000720c */ /* 0x080fe20003f66270 */
[C---:B------:R-:W-:Y:S01]  /*1c80*/  VIADD R0, R39.reuse, 0x120 ;  /* 0x0000012027007836 */ /* 0x040fe20000000000 */
[-C--:B------:R-:W-:Y:S01]  /*1c90*/  ISETP.GE.AND P2, PT, R38, R37.reuse, PT ;  /* 0x000000252600720c */ /* 0x080fe20003f46270 */
[----:B------:R0:W-:Y:S01]  /*1ca0*/  @!P4 STG.E.64 desc[UR8][R2.64+0x100], R24 ;  /* 0x000100180200c986 */ /* 0x0001e2000c101b08 */
[----:B------:R-:W-:Y:S01]  /*1cb0*/  ISETP.GE.AND P4, PT, R4, R37, PT ;  /* 0x000000250400720c */ /* 0x000fe20003f86270 */
[----:B------:R-:W-:-:S02]  /*1cc0*/  VIADD R4, R39, 0x140 ;  /* 0x0000014027047836 */ /* 0x000fc40000000000 */
[----:B------:R0:W-:Y:S01]  /*1cd0*/  @!P5 STG.E.64 desc[UR8][R2.64+0x200], R26 ;  /* 0x0002001a0200d986 */ /* 0x0001e2000c101b08 */
[-C--:B------:R-:W-:Y:S01]  /*1ce0*/  ISETP.GE.AND P5, PT, R0, R37.reuse, PT ;  /* 0x000000250000720c */ /* 0x080fe20003fa6270 */
[C---:B------:R-:W-:Y:S02]  /*1cf0*/  VIADD R0, R39.reuse, 0x160 ;  /* 0x0000016027007836 */ /* 0x040fe40000000000 */
[----:B------:R0:W-:Y:S01]  /*1d00*/  @!P6 STG.E.64 desc[UR8][R2.64+0x300], R28 ;  /* 0x0003001c0200e986 */ /* 0x0001e2000c101b08 */
[-C--:B------:R-:W-:Y:S01]  /*1d10*/  ISETP.GE.AND P6, PT, R4, R37.reuse, PT ;  /* 0x000000250400720c */ /* 0x080fe20003fc6270 */
[C---:B------:R-:W-:Y:S02]  /*1d20*/  VIADD R4, R39.reuse, 0x180 ;  /* 0x0000018027047836 */ /* 0x040fe40000000000 */
[----:B------:R0:W-:Y:S01]  /*1d30*/  @!P0 STG.E.64 desc[UR8][R2.64+0x400], R30 ;  /* 0x0004001e02008986 */ /* 0x0001e2000c101b08 */
[----:B------:R-:W-:Y:S01]  /*1d40*/  ISETP.GE.AND P0, PT, R0, R37, PT ;  /* 0x000000250000720c */ /* 0x000fe20003f06270 */
[----:B------:R-:W-:-:S02]  /*1d50*/  VIADD R0, R39, 0x1a0 ;  /* 0x000001a027007836 */ /* 0x000fc40000000000 */
[----:B------:R0:W-:Y:S01]  /*1d60*/  @!P1 STG.E.64 desc[UR8][R2.64+0x500], R32 ;  /* 0x0005002002009986 */ /* 0x0001e2000c101b08 */
[-C--:B------:R-:W-:Y:S01]  /*1d70*/  ISETP.GE.AND P1, PT, R4, R37.reuse, PT ;  /* 0x000000250400720c */ /* 0x080fe20003f26270 */
[----:B------:R-:W-:Y:S02]  /*1d80*/  VIADD R4, R39, 0x1c0 ;  /* 0x000001c027047836 */ /* 0x000fe40000000000 */
[----:B------:R0:W-:Y:S01]  /*1d90*/  @!P2 STG.E.64 desc[UR8][R2.64+0x600], R34 ;  /* 0x000600220200a986 */ /* 0x0001e2000c101b08 */
[----:B------:R-:W-:-:S03]  /*1da0*/  ISETP.GE.AND P2, PT, R0, R37, PT ;  /* 0x000000250000720c */ /* 0x000fc60003f46270 */
[----:B------:R0:W-:Y:S01]  /*1db0*/  @!P3 STG.E.64 desc[UR8][R2.64+0x700], R20 ;  /* 0x000700140200b986 */ /* 0x0001e2000c101b08 */
[----:B------:R-:W-:-:S03]  /*1dc0*/  ISETP.GE.AND P3, PT, R4, R37, PT ;  /* 0x000000250400720c */ /* 0x000fc60003f66270 */
[----:B------:R0:W-:Y:S04]  /*1dd0*/  @!P4 STG.E.64 desc[UR8][R2.64+0x800], R18 ;  /* 0x000800120200c986 */ /* 0x0001e8000c101b08 */
[----:B------:R0:W-:Y:S04]  /*1de0*/  @!P5 STG.E.64 desc[UR8][R2.64+0x900], R16 ;  /* 0x000900100200d986 */ /* 0x0001e8000c101b08 */
[----:B------:R0:W-:Y:S04]  /*1df0*/  @!P6 STG.E.64 desc[UR8][R2.64+0xa00], R14 ;  /* 0x000a000e0200e986 */ /* 0x0001e8000c101b08 */
[----:B------:R0:W-:Y:S04]  /*1e00*/  @!P0 STG.E.64 desc[UR8][R2.64+0xb00], R12 ;  /* 0x000b000c02008986 */ /* 0x0001e8000c101b08 */
[----:B------:R0:W-:Y:S04]  /*1e10*/  @!P1 STG.E.64 desc[UR8][R2.64+0xc00], R8 ;  /* 0x000c000802009986 */ /* 0x0001e8000c101b08 */
[----:B------:R0:W-:Y:S01]  /*1e20*/  @!P2 STG.E.64 desc[UR8][R2.64+0xd00], R6 ;  /* 0x000d00060200a986 */ /* 0x0001e2000c101b08 */
[----:B------:R-:W-:Y:S05]  /*1e30*/  @P3 EXIT ;  /* 0x000000000000394d */ /* 0x000fea0003800000 */
[----:B------:R-:W-:Y:S01]  /*1e40*/  STG.E.64 desc[UR8][R2.64+0xe00], R10 ;  /* 0x000e000a02007986 */ /* 0x000fe2000c101b08 */
[----:B------:R-:W-:Y:S05]  /*1e50*/  EXIT ;  /* 0x000000000000794d */ /* 0x000fea0003800000 */
.L_x_43:
[----:B------:R-:W-:Y:S01]  /*1e60*/  IMAD.MOV.U32 R2, RZ, RZ, RZ ;  /* 0x000000ffff027224 */ /* 0x000fe200078e00ff */
[C---:B------:R-:W-:Y:S01]  /*1e70*/  ISETP.GT.U32.AND P0, PT, R3.reuse, 0x1f, PT ;  /* 0x0000001f0300780c */ /* 0x040fe20003f04070 */
[----:B------:R-:W-:Y:S05]  /*1e80*/  WARPSYNC.ALL ;  /* 0x0000000000007948 */ /* 0x000fea0003800000 */
[----:B------:R-:W-:-:S04]  /*1e90*/  IMAD.HI.U32 R68, R3, 0x15555556, R2 ;  /* 0x1555555603447827 */ /* 0x000fc800078e0002 */
[----:B------:R-:W-:-:S05]  /*1ea0*/  IMAD R61, R68, 0x4, R5 ;  /* 0x00000004443d7824 */ /* 0x000fca00078e0205 */
[----:B------:R0:W-:Y:S01]  /*1eb0*/  STS [R61+0x3410], R4 ;  /* 0x003410043d007388 */ /* 0x0001e20000000800 */
[----:B------:R-:W-:Y:S06]  /*1ec0*/  BAR.SYNC.DEFER_BLOCKING 0x0 ;  /* 0x0000000000007b1d */ /* 0x000fec0000010000 */
[----:B------:R-:W-:Y:S05]  /*1ed0*/  @P0 BRA `(.L_x_54) ;  /* 0x0000000000dc0947 */ /* 0x000fea0003800000 */
[----:B------:R-:W-:Y:S01]  /*1ee0*/  IMAD R63, R3, 0x34, R5 ;  /* 0x00000034033f7824 */ /* 0x000fe200078e0205 */
[----:B------:R-:W-:-:S04]  /*1ef0*/  UMOV UR5, 0xffffffff ;  /* 0xffffffff00057882 */ /* 0x000fc80000000000 */
[----:B------:R-:W-:Y:S04]  /*1f00*/  LDS R65, [R63+0x3410] ;  /* 0x003410003f417984 */ /* 0x000fe80000000800 */
[----:B------:R-:W-:Y:S04]  /*1f10*/  LDS R68, [R63+0x3414] ;  /* 0x003414003f447984 */ /* 0x000fe80000000800 */
[----:B------:R-:W2:Y:S04]  /*1f20*/  LDS R67, [R63+0x3418] ;  /* 0x003418003f437984 */ /* 0x000ea80000000800 */
[----:B------:R-:W-:Y:S04]  /*1f30*/  LDS R69, [R63+0x341c] ;  /* 0x00341c003f457984 */ /* 0x000fe80000000800 */
[----:B------:R-:W3:Y:S04]  /*1f40*/  LDS R70, [R63+0x3420] ;  /* 0x003420003f467984 */ /* 0x000ee80000000800 */
[----:B------:R-:W-:Y:S04]  /*1f50*/  LDS R71, [R63+0x3424] ;  /* 0x003424003f477984 */ /* 0x000fe80000000800 */
[----:B------:R-:W4:Y:S04]  /*1f60*/  LDS R72, [R63+0x3428] ;  /* 0x003428003f487984 */ /* 0x000f280000000800 */
[----:B------:R-:W-:Y:S04]  /*1f70*/  LDS R73, [R63+0x342c] ;  /* 0x00342c003f497984 */ /* 0x000fe80000000800 */
[----:B------:R-:W5:Y:S04]  /*1f80*/  LDS R74, [R63+0x3430] ;  /* 0x003430003f4a7984 */ /* 0x000f680000000800 */
[----:B------:R-:W-:Y:S04]  /*1f90*/  LDS R75, [R63+0x3434] ;  /* 0x003434003f4b7984 */ /* 0x000fe80000000800 */
[----:B------:R-:W0:Y:S04]  /*1fa0*/  LDS R76, [R63+0x3438] ;  /* 0x003438003f4c7984 */ /* 0x000e280000000800 */
[----:B------:R-:W1:Y:S01]  /*1fb0*/  LDS R77, [R63+0x343c] ;  /* 0x00343c003f4d7984 */ /* 0x000e620000000800 */
[----:B--2---:R-:W-:-:S04]  /*1fc0*/  IADD3 R78, PT, PT, R67, R68, R65 ;  /* 0x00000044434e7210 */ /* 0x004fc80007ffe041 */
[----:B---3--:R-:W-:-:S04]  /*1fd0*/  IADD3 R78, PT, PT, R70, R78, R69 ;  /* 0x0000004e464e7210 */ /* 0x008fc80007ffe045 */
[----:B----4-:R-:W-:-:S04]  /*1fe0*/  IADD3 R78, PT, PT, R72, R78, R71 ;  /* 0x0000004e484e7210 */ /* 0x010fc80007ffe047 */
[----:B-----5:R-:W-:-:S04]  /*1ff0*/  IADD3 R78, PT, PT, R74, R78, R73 ;  /* 0x0000004e4a4e7210 */ /* 0x020fc80007ffe049 */
[----:B0-----:R-:W-:-:S05]  /*2000*/  IADD3 R78, PT, PT, R76, R78, R75 ;  /* 0x0000004e4c4e7210 */ /* 0x001fca0007ffe04b */
[----:B-1----:R-:W-:Y:S01]  /*2010*/  IMAD.IADD R77, R77, 0x1, R78 ;  /* 0x000000014d4d7824 */ /* 0x002fe200078e024e */
[----:B------:R-:W-:Y:S06]  /*2020*/  BRA.DIV UR5, `(.L_x_55) ;  /* 0x0000004a05307947 */ /* 0x000fec000b800000 */
[----:B------:R-:W0:Y:S02]  /*2030*/  SHFL.UP P0, R78, R77, 0x1, RZ ;  /* 0x042000004d4e7989 */ /* 0x000e2400000000ff */
[----:B0-----:R-:W-:-:S05]  /*2040*/  @P0 IMAD.IADD R78, R77, 0x1, R78 ;  /* 0x000000014d4e0824 */ /* 0x001fca00078e024e */
[----:B------:R-:W0:Y:S02]  /*2050*/  SHFL.UP P0, R79, R78, 0x2, RZ ;  /* 0x044000004e4f7989 */ /* 0x000e2400000000ff */
[----:B0-----:R-:W-:-:S05]  /*2060*/  @P0 IMAD.IADD R79, R78, 0x1, R79 ;  /* 0x000000014e4f0824 */ /* 0x001fca00078e024f */
[----:B------:R-:W0:Y:S02]  /*2070*/  SHFL.UP P0, R80, R79, 0x4, RZ ;  /* 0x048000004f507989 */ /* 0x000e2400000000ff */
[----:B0-----:R-:W-:-:S05]  /*2080*/  @P0 IMAD.IADD R80, R79, 0x1, R80 ;  /* 0x000000014f500824 */ /* 0x001fca00078e0250 */
[----:B------:R-:W0:Y:S02]  /*2090*/  SHFL.UP P0, R81, R80, 0x8, RZ ;  /* 0x0500000050517989 */ /* 0x000e2400000000ff */
[----:B0-----:R-:W-:-:S05]  /*20a0*/  @P0 IMAD.IADD R81, R80, 0x1, R81 ;  /* 0x0000000150510824 */ /* 0x001fca00078e0251 */
[----:B------:R0:W1:Y:S02]  /*20b0*/  SHFL.UP P0, R82, R81, 0x10, RZ ;  /* 0x0600000051527989 */ /* 0x00006400000000ff */
.L_x_131:
[----:B-1----:R-:W-:-:S04]  /*20c0*/  @P0 IMAD.IADD R82, R81, 0x1, R82 ;  /* 0x0000000151520824 */ /* 0x002fc800078e0252 */
[----:B------:R-:W-:-:S04]  /*20d0*/  IMAD.IADD R82, R82, 0x1, -R77 ;  /* 0x0000000152527824 */ /* 0x000fc800078e0a4d */
[----:B------:R-:W-:Y:S01]  /*20e0*/  IMAD.IADD R65, R65, 0x1, R82 ;  /* 0x0000000141417824 */ /* 0x000fe200078e0252 */
[----:B------:R2:W-:Y:S03]  /*20f0*/  STS [R63+0x3410], R82 ;  /* 0x003410523f007388 */ /* 0x0005e60000000800 */
        /* <DEDUP_REMOVED lines=19> */
[----:B------:R2:W-:Y:S04]  /*2230*/  STS [R63+0x3438], R75 ;  /* 0x0034384b3f007388 */ /* 0x0005e80000000800 */
[----:B------:R2:W-:Y:S02]  /*2240*/  STS [R63+0x343c], R76 ;  /* 0x00343c4c3f007388 */ /* 0x0005e40000000800 */
.L_x_54:
[----:B------:R-:W-:Y:S05]  /*2250*/  WARPSYNC.ALL ;  /* 0x0000000000007948 */ /* 0x000fea0003800000 */
[----:B------:R-:W-:Y:S01]  /*2260*/  BAR.SYNC.DEFER_BLOCKING 0x0 ;  /* 0x0000000000007b1d */ /* 0x000fe20000010000 */
[----:B------:R-:W-:-:S05]  /*2270*/  ISETP.NE.AND P0, PT, R85, RZ, PT ;  /* 0x000000ff5500720c */ /* 0x000fca0003f05270 */
[----:B------:R-:W-:Y:S01]  /*2280*/  BSSY.RECONVERGENT B0, `(.L_x_56) ;  /* 0x0000028000007945 */ /* 0x000fe20003800200 */
[----:B0-----:R-:W0:Y:S07]  /*2290*/  LDS R61, [R61+0x3410] ;  /* 0x003410003d3d7984 */ /* 0x001e2e0000000800 */
[----:B------:R-:W-:Y:S05]  /*22a0*/  @P0 BRA `(.L_x_57) ;  /* 0x0000000000940947 */ /* 0x000fea0003800000 */
[----:B--2---:R-:W-:-:S05]  /*22b0*/  IMAD R63, R3, 0x4, R5 ;  /* 0x00000004033f7824 */ /* 0x004fca00078e0205 */
[----:B------:R-:W0:Y:S04]  /*22c0*/  LDS R68, [R63] ;  /* 0x000000003f447984 */ /* 0x000e280000000800 */
        /* <DEDUP_REMOVED lines=8> */
[----:B------:R-:W1:Y:S04]  /*2350*/  LDS R86, [R63+0x2400] ;  /* 0x002400003f567984 */ /* 0x000e680000000800 */
[----:B------:R-:W1:Y:S01]  /*2360*/  LDS R88, [R63+0x2800] ;  /* 0x002800003f587984 */ /* 0x000e620000000800 */
[----:B0-----:R-:W-:-:S03]  /*2370*/  IMAD.IADD R68, R61, 0x1, R68 ;  /* 0x000000013d447824 */ /* 0x001fc600078e0244 */
[----:B------:R-:W0:Y:S01]  /*2380*/  LDS R90, [R63+0x2c00] ;  /* 0x002c00003f5a7984 */ /* 0x000e220000000800 */
[C---:B--2---:R-:W-:Y:S02]  /*2390*/  IMAD.IADD R70, R61.reuse, 0x1, R70 ;  /* 0x000000013d467824 */ /* 0x044fe400078e0246 */
[C---:B---3--:R-:W-:Y:S01]  /*23a0*/  IMAD.IADD R72, R61.reuse, 0x1, R72 ;  /* 0x000000013d487824 */ /* 0x048fe200078e0248 */
[----:B------:R3:W-:Y:S01]  /*23b0*/  STS [R63], R68 ;  /* 0x000000443f007388 */ /* 0x0007e20000000800 */
[----:B----4-:R-:W-:-:S03]  /*23c0*/  IMAD.IADD R74, R61, 0x1, R74 ;  /* 0x000000013d4a7824 */ /* 0x010fc600078e024a */
[----:B------:R3:W-:Y:S01]  /*23d0*/  STS [R63+0x400], R70 ;  /* 0x000400463f007388 */ /* 0x0007e20000000800 */
[----:B-----5:R-:W-:-:S03]  /*23e0*/  IMAD.IADD R76, R61, 0x1, R76 ;  /* 0x000000013d4c7824 */ /* 0x020fc600078e024c */
[----:B------:R3:W-:Y:S01]  /*23f0*/  STS [R63+0x800], R72 ;  /* 0x000800483f007388 */ /* 0x0007e20000000800 */
[----:B-1----:R-:W-:-:S03]  /*2400*/  IMAD.IADD R78, R61, 0x1, R78 ;  /* 0x000000013d4e7824 */ /* 0x002fc600078e024e */
[----:B------:R3:W-:Y:S01]  /*2410*/  STS [R63+0xc00], R74 ;  /* 0x000c004a3f007388 */ /* 0x0007e20000000800 */
[----:B------:R-:W-:-:S03]  /*2420*/  IMAD.IADD R80, R61, 0x1, R80 ;  /* 0x000000013d507824 */ /* 0x000fc600078e0250 */
        /* <DEDUP_REMOVED lines=9> */
[----:B0-----:R-:W-:-:S03]  /*24c0*/  IMAD.IADD R90, R61, 0x1, R90 ;  /* 0x000000013d5a7824 */ /* 0x001fc600078e025a */
[----:B------:R3:W-:Y:S04]  /*24d0*/  STS [R63+0x2400], R86 ;  /* 0x002400563f007388 */ /* 0x0007e80000000800 */
[----:B------:R3:W-:Y:S04]  /*24e0*/  STS [R63+0x2800], R88 ;  /* 0x002800583f007388 */ /* 0x0007e80000000800 */
[----:B------:R3:W-:Y:S02]  /*24f0*/  STS [R63+0x2c00], R90 ;  /* 0x002c005a3f007388 */ /* 0x0007e40000000800 */
.L_x_57:
[----:B------:R-:W-:Y:S05]  /*2500*/  BSYNC.RECONVERGENT B0 ;  /* 0x0000000000007941 */ /* 0x000fea0003800200 */
.L_x_56:
[----:B------:R-:W-:Y:S01]  /*2510*/  BAR.SYNC.DEFER_BLOCKING 0x0 ;  /* 0x0000000000007b1d */ /* 0x000fe20000010000 */
[----:B------:R-:W-:-:S05]  /*2520*/  R2P PR, R39, 0x7f ;  /* 0x0000007f27007804 */ /* 0x000fca0000000000 */
[----:B------:R-:W-:Y:S08]  /*2530*/  BSSY.RECONVERGENT B0, `(.L_x_58) ;  /* 0x0000021000007945 */ /* 0x000ff00003800200 */
[----:B--23--:R-:W-:Y:S02]  /*2540*/  VOTE.ANY R63, PT, P0 ;  /* 0x00000000003f7806 */ /* 0x00cfe400000e0100 */
[----:B------:R-:W-:-:S02]  /*2550*/  VOTE.ANY R68, PT, P1 ;  /* 0x0000000000447806 */ /* 0x000fc400008e0100 */
[----:B------:R-:W-:Y:S02]  /*2560*/  @!P0 LOP3.LUT R63, RZ, R63, RZ, 0x33, !PT ;  /* 0x0000003fff3f8212 */ /* 0x000fe400078e33ff */
[----:B------:R-:W-:Y:S02]  /*2570*/  VOTE.ANY R70, PT, P2 ;  /* 0x0000000000467806 */ /* 0x000fe400010e0100 */
[----:B------:R-:W-:Y:S02]  /*2580*/  @!P1 LOP3.LUT R68, RZ, R68, RZ, 0x33, !PT ;  /* 0x00000044ff449212 */ /* 0x000fe400078e33ff */
[----:B------:R-:W-:Y:S02]  /*2590*/  VOTE.ANY R72, PT, P3 ;  /* 0x0000000000487806 */ /* 0x000fe400018e0100 */
[----:B------:R-:W-:Y:S02]  /*25a0*/  @!P2 LOP3.LUT R70, RZ, R70, RZ, 0x33, !PT ;  /* 0x00000046ff46a212 */ /* 0x000fe400078e33ff */
[----:B------:R-:W-:-:S02]  /*25b0*/  LOP3.LUT R63, R68, R63, RZ, 0xc0, !PT ;  /* 0x0000003f443f7212 */ /* 0x000fc400078ec0ff */
[----:B------:R-:W-:Y:S02]  /*25c0*/  @!P3 LOP3.LUT R72, RZ, R72, RZ, 0x33, !PT ;  /* 0x00000048ff48b212 */ /* 0x000fe400078e33ff */
[----:B------:R-:W-:Y:S02]  /*25d0*/  LOP3.LUT R63, R70, R63, RZ, 0xc0, !PT ;  /* 0x0000003f463f7212 */ /* 0x000fe400078ec0ff */
[----:B------:R-:W-:Y:S02]  /*25e0*/  VOTE.ANY R68, PT, P4 ;  /* 0x0000000000447806 */ /* 0x000fe400020e0100 */
[----:B------:R-:W-:Y:S02]  /*25f0*/  LOP3.LUT P0, RZ, R39, 0x80, RZ, 0xc0, !PT ;  /* 0x0000008027ff7812 */ /* 0x000fe4000780c0ff */
[----:B------:R-:W-:Y:S01]  /*2600*/  LOP3.LUT R63, R72, R63, RZ, 0xc0, !PT ;  /* 0x0000003f483f7212 */ /* 0x000fe200078ec0ff */
[----:B------:R-:W2:Y:S01]  /*2610*/  S2R R39, SR_LEMASK ;  /* 0x0000000000277919 */ /* 0x000ea20000003a00 */
[----:B------:R-:W-:-:S02]  /*2620*/  VOTE.ANY R70, PT, P5 ;  /* 0x0000000000467806 */ /* 0x000fc400028e0100 */
[----:B------:R-:W-:Y:S02]  /*2630*/  @!P4 LOP3.LUT R68, RZ, R68, RZ, 0x33, !PT ;  /* 0x00000044ff44c212 */ /* 0x000fe400078e33ff */
[----:B------:R-:W-:Y:S02]  /*2640*/  @!P5 LOP3.LUT R70, RZ, R70, RZ, 0x33, !PT ;  /* 0x00000046ff46d212 */ /* 0x000fe400078e33ff */
[----:B------:R-:W-:Y:S02]  /*2650*/  LOP3.LUT R63, R68, R63, RZ, 0xc0, !PT ;  /* 0x0000003f443f7212 */ /* 0x000fe400078ec0ff */
[----:B------:R-:W-:Y:S02]  /*2660*/  VOTE.ANY R68, PT, P6 ;  /* 0x0000000000447806 */ /* 0x000fe400030e0100 */
[----:B------:R-:W-:Y:S02]  /*2670*/  LOP3.LUT R63, R70, R63, RZ, 0xc0, !PT ;  /* 0x0000003f463f7212 */ /* 0x000fe400078ec0ff */
[----:B------:R-:W-:-:S02]  /*2680*/  VOTE.ANY R70, PT, P0 ;  /* 0x0000000000467806 */ /* 0x000fc400000e0100 */
[----:B------:R-:W-:Y:S02]  /*2690*/  @!P6 LOP3.LUT R68, RZ, R68, RZ, 0x33, !PT ;  /* 0x00000044ff44e212 */ /* 0x000fe400078e33ff */
[----:B------:R-:W-:Y:S02]  /*26a0*/  @!P0 LOP3.LUT R70, RZ, R70, RZ, 0x33, !PT ;  /* 0x00000046ff468212 */ /* 0x000fe400078e33ff */
[----:B------:R-:W-:-:S04]  /*26b0*/  LOP3.LUT R63, R68, R63, RZ, 0xc0, !PT ;  /* 0x0000003f443f7212 */ /* 0x000fc800078ec0ff */
[----:B------:R-:W-:Y:S01]  /*26c0*/  LOP3.LUT R70, R70, R63, RZ, 0xc0, !PT ;  /* 0x0000003f46467212 */ /* 0x000fe200078ec0ff */
[----:B------:R-:W-:-:S03]  /*26d0*/  IMAD.MOV.U32 R63, RZ, RZ, RZ ;  /* 0x000000ffff3f7224 */ /* 0x000fc600078e00ff */
[----:B------:R-:W3:Y:S01]  /*26e0*/  FLO.U32 R67, R70 ;  /* 0x0000004600437300 */ /* 0x000ee200000e0000 */
[----:B--2---:R-:W-:-:S07]  /*26f0*/  LOP3.LUT R68, R39, R70, RZ, 0xc0, !PT ;  /* 0x0000004627447212 */ /* 0x004fce00078ec0ff */
[----:B------:R-:W2:Y:S01]  /*2700*/  POPC R68, R68 ;  /* 0x0000004400447309 */ /* 0x000ea20000000000 */
[----:B---3--:R-:W-:-:S13]  /*2710*/  ISETP.NE.AND P0, PT, R0, R67, PT ;  /* 0x000000430000720c */ /* 0x008fda0003f05270 */
[----:B--2---:R-:W-:Y:S05]  /*2720*/  @P0 BRA `(.L_x_59) ;  /* 0x0000000000040947 */ /* 0x004fea0003800000 */
[----:B------:R2:W3:Y:S02]  /*2730*/  ATOMS.ADD R63, [R59], R68 ;  /* 0x000000443b3f738c */ /* 0x0004e40000000000 */
.L_x_59:
[----:B------:R-:W-:Y:S05]  /*2740*/  BSYNC.RECONVERGENT B0 ;  /* 0x0000000000007941 */ /* 0x000fea0003800200 */
.L_x_58:
[----:B------:R-:W-:Y:S01]  /*2750*/  R2P PR, R66, 0x7f ;  /* 0x0000007f42007804 */ /* 0x000fe20000000000 */
[----:B------:R-:W-:Y:S01]  /*2760*/  BSSY.RECONVERGENT B0, `(.L_x_60) ;  /* 0x0000021000007945 */ /* 0x000fe20003800200 */
[----:B------:R-:W-:-:S11]  /*2770*/  IMAD.MOV.U32 R65, RZ, RZ, RZ ;  /* 0x000000ffff417224 */ /* 0x000fd600078e00ff */
[----:B--2---:R-:W-:Y:S02]  /*2780*/  VOTE.ANY R59, PT, P0 ;  /* 0x00000000003b7806 */ /* 0x004fe400000e0100 */
[----:B------:R-:W-:Y:S02]  /*2790*/  VOTE.ANY R70, PT, P1 ;  /* 0x0000000000467806 */ /* 0x000fe400008e0100 */
[----:B------:R-:W-:Y:S02]  /*27a0*/  @!P0 LOP3.LUT R59, RZ, R59, RZ, 0x33, !PT ;  /* 0x0000003bff3b8212 */ /* 0x000fe400078e33ff */
[----:B------:R-:W-:Y:S02]  /*27b0*/  @!P1 LOP3.LUT R70, RZ, R70, RZ, 0x33, !PT ;  /* 0x00000046ff469212 */ /* 0x000fe400078e33ff */
[----:B------:R-:W-:Y:S02]  /*27c0*/  VOTE.ANY R72, PT, P2 ;  /* 0x0000000000487806 */ /* 0x000fe400010e0100 */
[----:B------:R-:W-:-:S02]  /*27d0*/  LOP3.LUT R59, R70, R59, RZ, 0xc0, !PT ;  /* 0x0000003b463b7212 */ /* 0x000fc400078ec0ff */
[----:B------:R-:W-:Y:S02]  /*27e0*/  @!P2 LOP3.LUT R72, RZ, R72, RZ, 0x33, !PT ;  /* 0x00000048ff48a212 */ /* 0x000fe400078e33ff */
[----:B------:R-:W-:Y:S02]  /*27f0*/  VOTE.ANY R70, PT, P3 ;  /* 0x0000000000467806 */ /* 0x000fe400018e0100 */
[----:B------:R-:W-:Y:S02]  /*2800*/  LOP3.LUT P0, RZ, R66, 0x80, RZ, 0xc0, !PT ;  /* 0x0000008042ff7812 */ /* 0x000fe4000780c0ff */
[----:B------:R-:W-:Y:S02]  /*2810*/  LOP3.LUT R59, R72, R59, RZ, 0xc0, !PT ;  /* 0x0000003b483b7212 */ /* 0x000fe400078ec0ff */
[----:B------:R-:W-:Y:S02]  /*2820*/  VOTE.ANY R66, PT, P4 ;  /* 0x0000000000427806 */ /* 0x000fe400020e0100 */
[----:B------:R-:W-:-:S02]  /*2830*/  @!P3 LOP3.LUT R70, RZ, R70, RZ, 0x33, !PT ;  /* 0x00000046ff46b212 */ /* 0x000fc400078e33ff */
[----:B------:R-:W-:Y:S02]  /*2840*/  @!P4 LOP3.LUT R66, RZ, R66, RZ, 0x33, !PT ;  /* 0x00000042ff42c212 */ /* 0x000fe400078e33ff */
[----:B------:R-:W-:Y:S02]  /*2850*/  LOP3.LUT R59, R70, R59, RZ, 0xc0, !PT ;  /* 0x0000003b463b7212 */ /* 0x000fe400078ec0ff */
[----:B------:R-:W-:Y:S02]  /*2860*/  VOTE.ANY R70, PT, P5 ;  /* 0x0000000000467806 */ /* 0x000fe400028e0100 */
[----:B------:R-:W-:Y:S02]  /*2870*/  LOP3.LUT R59, R66, R59, RZ, 0xc0, !PT ;  /* 0x0000003b423b7212 */ /* 0x000fe400078ec0ff */
[----:B------:R-:W-:Y:S02]  /*2880*/  VOTE.ANY R66, PT, P6 ;  /* 0x0000000000427806 */ /* 0x000fe400030e0100 */
[----:B------:R-:W-:-:S02]  /*2890*/  @!P5 LOP3.LUT R70, RZ, R70, RZ, 0x33, !PT ;  /* 0x00000046ff46d212 */ /* 0x000fc400078e33ff */
[----:B------:R-:W-:Y:S02]  /*28a0*/  VOTE.ANY R72, PT, P0 ;  /* 0x0000000000487806 */ /* 0x000fe400000e0100 */
[----:B------:R-:W-:Y:S02]  /*28b0*/  @!P6 LOP3.LUT R66, RZ, R66, RZ, 0x33, !PT ;  /* 0x00000042ff42e212 */ /* 0x000fe400078e33ff */
[----:B------:R-:W-:Y:S02]  /*28c0*/  LOP3.LUT R59, R70, R59, RZ, 0xc0, !PT ;  /* 0x0000003b463b7212 */ /* 0x000fe400078ec0ff */
[----:B------:R-:W-:Y:S02]  /*28d0*/  @!P0 LOP3.LUT R72, RZ, R72, RZ, 0x33, !PT ;  /* 0x00000048ff488212 */ /* 0x000fe400078e33ff */
[----:B------:R-:W-:-:S04]  /*28e0*/  LOP3.LUT R59, R66, R59, RZ, 0xc0, !PT ;  /* 0x0000003b423b7212 */ /* 0x000fc800078ec0ff */
[----:B------:R-:W-:Y:S02]  /*28f0*/  LOP3.LUT R72, R72, R59, RZ, 0xc0, !PT ;  /* 0x0000003b48487212 */ /* 0x000fe400078ec0ff */
[----:B---3--:R2:W3:Y:S02]  /*2900*/  SHFL.IDX PT, R59, R63, R67, 0x1f ;  /* 0x00001f433f3b7589 */ /* 0x0084e400000e0000 */
[----:B------:R-:W4:Y:S01]  /*2910*/  FLO.U32 R69, R72 ;  /* 0x0000004800457300 */ /* 0x000f2200000e0000 */
[----:B------:R-:W-:-:S07]  /*2920*/  LOP3.LUT R66, R39, R72, RZ, 0xc0, !PT ;  /* 0x0000004827427212 */ /* 0x000fce00078ec0ff */
[----:B------:R-:W0:Y:S01]  /*2930*/  POPC R66, R66 ;  /* 0x0000004200427309 */ /* 0x000e220000000000 */
[----:B----4-:R-:W-:-:S13]  /*2940*/  ISETP.NE.AND P0, PT, R0, R69, PT ;  /* 0x000000450000720c */ /* 0x010fda0003f05270 */
[----:B0-23--:R-:W-:Y:S05]  /*2950*/  @P0 BRA `(.L_x_61) ;  /* 0x0000000000040947 */ /* 0x00dfea0003800000 */
[----:B------:R0:W2:Y:S02]  /*2960*/  ATOMS.ADD R65, [R57], R66 ;  /* 0x000000423941738c */ /* 0x0000a40000000000 */
.L_x_61:
[----:B------:R-:W-:Y:S05]  /*2970*/  BSYNC.RECONVERGENT B0 ;  /* 0x0000000000007941 */ /* 0x000fea0003800200 */
.L_x_60:
[----:B------:R-:W-:Y:S01]  /*2980*/  R2P PR, R64, 0x7f ;  /* 0x0000007f40007804 */ /* 0x000fe20000000000 */
[----:B------:R-:W-:Y:S01]  /*2990*/  BSSY.RECONVERGENT B0, `(.L_x_62) ;  /* 0x0000022000007945 */ /* 0x000fe20003800200 */
[----:B------:R-:W-:-:S11]  /*29a0*/  IMAD.MOV.U32 R67, RZ, RZ, RZ ;  /* 0x000000ffff437224 */ /* 0x000fd600078e00ff */
[----:B0-----:R-:W-:Y:S02]  /*29b0*/  VOTE.ANY R57, PT, P0 ;  /* 0x0000000000397806 */ /* 0x001fe400000e0100 */
[----:B------:R-:W-:Y:S02]  /*29c0*/  VOTE.ANY R70, PT, P1 ;  /* 0x0000000000467806 */ /* 0x000fe400008e0100 */
[----:B------:R-:W-:Y:S02]  /*29d0*/  @!P0 LOP3.LUT R57, RZ, R57, RZ, 0x33, !PT ;  /* 0x00000039ff398212 */ /* 0x000fe400078e33ff */
[----:B------:R-:W-:Y:S02]  /*29e0*/  VOTE.ANY R72, PT, P2 ;  /* 0x0000000000487806 */ /* 0x000fe400010e0100 */
[----:B------:R-:W-:Y:S02]  /*29f0*/  @!P1 LOP3.LUT R70, RZ, R70, RZ, 0x33, !PT ;  /* 0x00000046ff469212 */ /* 0x000fe400078e33ff */
[----:B------:R-:W-:-:S02]  /*2a00*/  @!P2 LOP3.LUT R72, RZ, R72, RZ, 0x33, !PT ;  /* 0x00000048ff48a212 */ /* 0x000fc400078e33ff */
[----:B------:R-:W-:Y:S02]  /*2a10*/  LOP3.LUT R57, R70, R57, RZ, 0xc0, !PT ;  /* 0x0000003946397212 */ /* 0x000fe400078ec0ff */
[----:B------:R-:W-:Y:S02]  /*2a20*/  VOTE.ANY R70, PT, P3 ;  /* 0x0000000000467806 */ /* 0x000fe400018e0100 */
[----:B------:R-:W-:Y:S02]  /*2a30*/  LOP3.LUT R57, R72, R57, RZ, 0xc0, !PT ;  /* 0x0000003948397212 */ /* 0x000fe400078ec0ff */
[----:B------:R-:W-:Y:S02]  /*2a40*/  LOP3.LUT P0, RZ, R64, 0x80, RZ, 0xc0, !PT ;  /* 0x0000008040ff7812 */ /* 0x000fe4000780c0ff */
        /* <DEDUP_REMOVED lines=14> */
[----:B--2---:R0:W2:Y:S02]  /*2b30*/  SHFL.IDX PT, R57, R65, R69, 0x1f ;  /* 0x00001f4541397589 */ /* 0x0040a400000e0000 */
[----:B------:R-:W3:Y:S01]  /*2b40*/  FLO.U32 R72, R74 ;  /* 0x0000004a00487300 */ /* 0x000ee200000e0000 */
[----:B------:R-:W-:-:S07]  /*2b50*/  LOP3.LUT R63, R39, R74, RZ, 0xc0, !PT ;  /* 0x0000004a273f7212 */ /* 0x000fce00078ec0ff */
[----:B------:R-:W4:Y:S01]  /*2b60*/  POPC R63, R63 ;  /* 0x0000003f003f7309 */ /* 0x000f220000000000 */
[----:B---3--:R-:W-:-:S13]  /*2b70*/  ISETP.NE.AND P0, PT, R0, R72, PT ;  /* 0x000000480000720c */ /* 0x008fda0003f05270 */
[----:B0-2-4-:R-:W-:Y:S05]  /*2b80*/  @P0 BRA `(.L_x_63) ;  /* 0x0000000000080947 */ /* 0x015fea0003800000 */
[----:B------:R-:W-:-:S05]  /*2b90*/  IMAD R64, R64, 0x4, R51 ;  /* 0x0000000440407824 */ /* 0x000fca00078e0233 */
[----:B------:R0:W2:Y:S02]  /*2ba0*/  ATOMS.ADD R67, [R64], R63 ;  /* 0x0000003f4043738c */ /* 0x0000a40000000000 */
.L_x_63:
[----:B------:R-:W-:Y:S05]  /*2bb0*/  BSYNC.RECONVERGENT B0 ;  /* 0x0000000000007941 */ /* 0x000fea0003800200 */
.L_x_62:
[----:B------:R-:W-:Y:S01]  /*2bc0*/  R2P PR, R60, 0x7f ;  /* 0x0000007f3c007804 */ /* 0x000fe20000000000 */
[----:B------:R-:W-:-:S12]  /*2bd0*/  BSSY.RECONVERGENT B0, `(.L_x_64) ;  /* 0x0000022000007945 */ /* 0x000fd80003800200 */
        /* <DEDUP_REMOVED lines=22> */
[----:B------:R-:W-:Y:S01]  /*2d40*/  LOP3.LUT R64, R69, R64, RZ, 0xc0, !PT ;  /* 0x0000004045407212 */ /* 0x000fe200078ec0ff */
[----:B------:R-:W-:-:S03]  /*2d50*/  IMAD.MOV.U32 R69, RZ, RZ, RZ ;  /* 0x000000ffff457224 */ /* 0x000fc600078e00ff */
        /* <DEDUP_REMOVED lines=9> */
.L_x_65:
[----:B------:R-:W-:Y:S05]  /*2df0*/  BSYNC.RECONVERGENT B0 ;  /* 0x0000000000007941 */ /* 0x000fea0003800200 */
.L_x_64:
        /* <DEDUP_REMOVED lines=35> */
.L_x_67:
[----:B------:R-:W-:Y:S05]  /*3030*/  BSYNC.RECONVERGENT B0 ;  /* 0x0000000000007941 */ /* 0x000fea0003800200 */
.L_x_66:
        /* <DEDUP_REMOVED lines=35> */
.L_x_69:
[----:B------:R-:W-:Y:S05]  /*3270*/  BSYNC.RECONVERGENT B0 ;  /* 0x0000000000007941 */ /* 0x000fea0003800200 */
.L_x_68:
[----:B------:R-:W-:Y:S01]  /*3280*/  R2P PR, R62, 0x7f ;  /* 0x0000007f3e007804 */ /* 0x000fe20000000000 */
[----:B------:R-:W-:-:S12]  /*3290*/  BSSY.RECONVERGENT B0, `(.L_x_70) ;  /* 0x0000021000007945 */ /* 0x000fd80003800200 */
[----:B------:R-:W-:Y:S02]  /*32a0*/  VOTE.ANY R51, PT, P0 ;  /* 0x0000000000337806 */ /* 0x000fe400000e0100 */
[----:B0-----:R-:W-:Y:S02]  /*32b0*/  VOTE.ANY R52, PT, P1 ;  /* 0x0000000000347806 */ /* 0x001fe400008e0100 */
        /* <DEDUP_REMOVED lines=19> */
[----:B------:R-:W-:Y:S01]  /*33f0*/  @!P0 LOP3.LUT R70, RZ, R70, RZ, 0x33, !PT ;  /* 0x00000046ff468212 */ /* 0x000fe200078e33ff */
[----:B--2---:R0:W2:Y:S01]  /*3400*/  SHFL.IDX PT, R52, R72, R73, 0x1f ;  /* 0x00001f4948347589 */ /* 0x0040a200000e0000 */
[----:B------:R-:W-:-:S04]  /*3410*/  LOP3.LUT R51, R62, R51, RZ, 0xc0, !PT ;  /* 0x000000333e337212 */ /* 0x000fc800078ec0ff */
[----:B------:R-:W-:Y:S01]  /*3420*/  LOP3.LUT R70, R70, R51, RZ, 0xc0, !PT ;  /* 0x0000003346467212 */ /* 0x000fe200078ec0ff */
[----:B------:R-:W-:-:S03]  /*3430*/  IMAD.MOV.U32 R51, RZ, RZ, RZ ;  /* 0x000000ffff337224 */ /* 0x000fc600078e00ff */
[----:B------:R-:W3:Y:S01]  /*3440*/  FLO.U32 R71, R70 ;  /* 0x0000004600477300 */ /* 0x000ee200000e0000 */
[----:B------:R-:W-:-:S07]  /*3450*/  LOP3.LUT R62, R39, R70, RZ, 0xc0, !PT ;  /* 0x00000046273e7212 */ /* 0x000fce00078ec0ff */
[----:B------:R-:W4:Y:S01]  /*3460*/  POPC R62, R62 ;  /* 0x0000003e003e7309 */ /* 0x000f220000000000 */
[----:B---3--:R-:W-:-:S13]  /*3470*/  ISETP.NE.AND P0, PT, R0, R71, PT ;  /* 0x000000470000720c */ /* 0x008fda0003f05270 */
[----:B0-2-4-:R-:W-:Y:S05]  /*3480*/  @P0 BRA `(.L_x_71) ;  /* 0x0000000000040947 */ /* 0x015fea0003800000 */
[----:B------:R0:W2:Y:S02]  /*3490*/  ATOMS.ADD R51, [R55], R62 ;  /* 0x0000003e3733738c */ /* 0x0000a40000000000 */
.L_x_71:
[----:B------:R-:W-:Y:S05]  /*34a0*/  BSYNC.RECONVERGENT B0 ;  /* 0x0000000000007941 */ /* 0x000fea0003800200 */
.L_x_70:
[----:B------:R-:W-:Y:S01]  /*34b0*/  R2P PR, R58, 0x7f ;  /* 0x0000007f3a007804 */ /* 0x000fe20000000000 */
[----:B--2---:R2:W3:Y:S01]  /*34c0*/  SHFL.IDX PT, R51, R51, R71, 0x1f ;  /* 0x00001f4733337589 */ /* 0x0044e200000e0000 */
[----:B------:R-:W-:Y:S11]  /*34d0*/  BSSY.RECONVERGENT B0, `(.L_x_72) ;  /* 0x0000020000007945 */ /* 0x000ff60003800200 */
[----:B01----:R-:W-:-:S02]  /*34e0*/  VOTE.ANY R55, PT, P0 ;  /* 0x0000000000377806 */ /* 0x003fc400000e0100 */
[----:B------:R-:W-:Y:S02]  /*34f0*/  VOTE.ANY R70, PT, P1 ;  /* 0x0000000000467806 */ /* 0x000fe400008e0100 */
[----:B------:R-:W-:Y:S02]  /*3500*/  @!P0 LOP3.LUT R55, RZ, R55, RZ, 0x33, !PT ;  /* 0x00000037ff378212 */ /* 0x000fe400078e33ff */
[----:B------:R-:W-:Y:S02]  /*3510*/  @!P1 LOP3.LUT R70, RZ, R70, RZ, 0x33, !PT ;  /* 0x00000046ff469212 */ /* 0x000fe400078e33ff */
[----:B------:R-:W-:Y:S02]  /*3520*/  VOTE.ANY R72, PT, P2 ;  /* 0x0000000000487806 */ /* 0x000fe400010e0100 */
[----:B------:R-:W-:Y:S02]  /*3530*/  LOP3.LUT R55, R70, R55, RZ, 0xc0, !PT ;  /* 0x0000003746377212 */ /* 0x000fe400078ec0ff */
[----:B------:R-:W-:-:S02]  /*3540*/  @!P2 LOP3.LUT R72, RZ, R72, RZ, 0x33, !PT ;  /* 0x00000048ff48a212 */ /* 0x000fc400078e33ff */
[----:B------:R-:W-:Y:S02]  /*3550*/  VOTE.ANY R70, PT, P3 ;  /* 0x0000000000467806 */ /* 0x000fe400018e0100 */
[----:B------:R-:W-:Y:S02]  /*3560*/  LOP3.LUT P0, RZ, R58, 0x80, RZ, 0xc0, !PT ;  /* 0x000000803aff7812 */ /* 0x000fe4000780c0ff */
[----:B------:R-:W-:Y:S02]  /*3570*/  LOP3.LUT R55, R72, R55, RZ, 0xc0, !PT ;  /* 0x0000003748377212 */ /* 0x000fe400078ec0ff */
[----:B------:R-:W-:Y:S02]  /*3580*/  VOTE.ANY R58, PT, P4 ;  /* 0x00000000003a7806 */ /* 0x000fe400020e0100 */
[----:B------:R-:W-:Y:S02]  /*3590*/  @!P3 LOP3.LUT R70, RZ, R70, RZ, 0x33, !PT ;  /* 0x00000046ff46b212 */ /* 0x000fe400078e33ff */
[----:B------:R-:W-:-:S02]  /*35a0*/  @!P4 LOP3.LUT R58, RZ, R58, RZ, 0x33, !PT ;  /* 0x0000003aff3ac212 */ /* 0x000fc400078e33ff */
[----:B------:R-:W-:Y:S02]  /*35b0*/  LOP3.LUT R55, R70, R55, RZ, 0xc0, !PT ;  /* 0x0000003746377212 */ /* 0x000fe400078ec0ff */
[----:B------:R-:W-:Y:S02]  /*35c0*/  VOTE.ANY R70, PT, P5 ;  /* 0x0000000000467806 */ /* 0x000fe400028e0100 */
[----:B------:R-:W-:Y:S02]  /*35d0*/  LOP3.LUT R55, R58, R55, RZ, 0xc0, !PT ;  /* 0x000000373a377212 */ /* 0x000fe400078ec0ff */
[----:B------:R-:W-:Y:S02]  /*35e0*/  VOTE.ANY R58, PT, P6 ;  /* 0x00000000003a7806 */ /* 0x000fe400030e0100 */
[----:B------:R-:W-:Y:S02]  /*35f0*/  @!P5 LOP3.LUT R70, RZ, R70, RZ, 0x33, !PT ;  /* 0x00000046ff46d212 */ /* 0x000fe400078e33ff */
[----:B------:R-:W-:-:S02]  /*3600*/  VOTE.ANY R72, PT, P0 ;  /* 0x0000000000487806 */ /* 0x000fc400000e0100 */
[----:B------:R-:W-:Y:S02]  /*3610*/  @!P6 LOP3.LUT R58, RZ, R58, RZ, 0x33, !PT ;  /* 0x0000003aff3ae212 */ /* 0x000fe400078e33ff */
[----:B------:R-:W-:Y:S01]  /*3620*/  LOP3.LUT R55, R70, R55, RZ, 0xc0, !PT ;  /* 0x0000003746377212 */ /* 0x000fe200078ec0ff */
[----:B------:R-:W-:Y:S01]  /*3630*/  IMAD.MOV.U32 R70, RZ, RZ, RZ ;  /* 0x000000ffff467224 */ /* 0x000fe200078e00ff */
[----:B------:R-:W-:Y:S02]  /*3640*/  @!P0 LOP3.LUT R72, RZ, R72, RZ, 0x33, !PT ;  /* 0x00000048ff488212 */ /* 0x000fe400078e33ff */
[----:B------:R-:W-:-:S04]  /*3650*/  LOP3.LUT R55, R58, R55, RZ, 0xc0, !PT ;  /* 0x000000373a377212 */ /* 0x000fc800078ec0ff */
[----:B------:R-:W-:-:S04]  /*3660*/  LOP3.LUT R72, R72, R55, RZ, 0xc0, !PT ;  /* 0x0000003748487212 */ /* 0x000fc800078ec0ff */
[----:B------:R-:W0:Y:S01]  /*3670*/  FLO.U32 R73, R72 ;  /* 0x0000004800497300 */ /* 0x000e2200000e0000 */
[----:B------:R-:W-:-:S07]  /*3680*/  LOP3.LUT R58, R39, R72, RZ, 0xc0, !PT ;  /* 0x00000048273a7212 */ /* 0x000fce00078ec0ff */
[----:B------:R-:W1:Y:S01]  /*3690*/  POPC R58, R58 ;  /* 0x0000003a003a7309 */ /* 0x000e620000000000 */
[----:B0-----:R-:W-:-:S13]  /*36a0*/  ISETP.NE.AND P0, PT, R0, R73, PT ;  /* 0x000000490000720c */ /* 0x001fda0003f05270 */
[----:B-123--:R-:W-:Y:S05]  /*36b0*/  @P0 BRA `(.L_x_73) ;  /* 0x0000000000040947 */ /* 0x00efea0003800000 */
[----:B------:R0:W1:Y:S02]  /*36c0*/  ATOMS.ADD R70, [R53], R58 ;  /* 0x0000003a3546738c */ /* 0x0000640000000000 */
.L_x_73:
[----:B------:R-:W-:Y:S05]  /*36d0*/  BSYNC.RECONVERGENT B0 ;  /* 0x0000000000007941 */ /* 0x000fea0003800200 */
.L_x_72:
[----:B------:R-:W-:Y:S01]  /*36e0*/  R2P PR, R54, 0x7f ;  /* 0x0000007f36007804 */ /* 0x000fe20000000000 */
[----:B------:R-:W-:Y:S01]  /*36f0*/  BSSY.RECONVERGENT B0, `(.L_x_74) ;  /* 0x0000021000007945 */ /* 0x000fe20003800200 */
[----:B------:R-:W-:-:S11]  /*3700*/  IMAD.MOV.U32 R71, RZ, RZ, RZ ;  /* 0x000000ffff477224 */ /* 0x000fd600078e00ff */
[----:B0-----:R-:W-:Y:S02]  /*3710*/  VOTE.ANY R53, PT, P0 ;  /* 0x0000000000357806 */ /* 0x001fe400000e0100 */
        /* <DEDUP_REMOVED lines=23> */
[----:B-1----:R0:W1:Y:S02]  /*3890*/  SHFL.IDX PT, R53, R70, R73, 0x1f ;  /* 0x00001f4946357589 */ /* 0x00206400000e0000 */
[----:B------:R-:W2:Y:S01]  /*38a0*/  FLO.U32 R72, R74 ;  /* 0x0000004a00487300 */ /* 0x000ea200000e0000 */
[----:B------:R-:W-:-:S07]  /*38b0*/  LOP3.LUT R55, R39, R74, RZ, 0xc0, !PT ;  /* 0x0000004a27377212 */ /* 0x000fce00078ec0ff */
[----:B------:R-:W3:Y:S01]  /*38c0*/  POPC R55, R55 ;  /* 0x0000003700377309 */ /* 0x000ee20000000000 */
[----:B--2---:R-:W-:-:S13]  /*38d0*/  ISETP.NE.AND P0, PT, R0, R72, PT ;  /* 0x000000480000720c */ /* 0x004fda0003f05270 */
[----:B01-3--:R-:W-:Y:S05]  /*38e0*/  @P0 BRA `(.L_x_75) ;  /* 0x0000000000040947 */ /* 0x00bfea0003800000 */
[----:B------:R0:W1:Y:S02]  /*38f0*/  ATOMS.ADD R71, [R50], R55 ;  /* 0x000000373247738c */ /* 0x0000640000000000 */
.L_x_75:
[----:B------:R-:W-:Y:S05]  /*3900*/  BSYNC.RECONVERGENT B0 ;  /* 0x0000000000007941 */ /* 0x000fea0003800200 */
.L_x_74:
[----:B------:R-:W-:Y:S01]  /*3910*/  R2P PR, R49, 0x7f ;  /* 0x0000007f31007804 */ /* 0x000fe20000000000 */
[----:B------:R-:W-:-:S12]  /*3920*/  BSSY.RECONVERGENT B0, `(.L_x_76) ;  /* 0x0000021000007945 */ /* 0x000fd80003800200 */
        /* <DEDUP_REMOVED lines=32> */
.L_x_77:
[----:B------:R-:W-:Y:S05]  /*3b30*/  BSYNC.RECONVERGENT B0 ;  /* 0x0000000000007941 */ /* 0x000fea0003800200 */
.L_x_76:
[----:B------:R-:W-:Y:S01]  /*3b40*/  R2P PR, R36, 0x7f ;  /* 0x0000007f24007804 */ /* 0x000fe20000000000 */
[----:B-1----:R1:W2:Y:S01]  /*3b50*/  SHFL.IDX PT, R49, R49, R73, 0x1f ;  /* 0x00001f4931317589 */ /* 0x0022a200000e0000 */
[----:B------:R-:W-:Y:S11]  /*3b60*/  BSSY.RECONVERGENT B0, `(.L_x_78) ;  /* 0x0000020000007945 */ /* 0x000ff60003800200 */
[----:B0-----:R-:W-:-:S02]  /*3b70*/  VOTE.ANY R43, PT, P0 ;  /* 0x00000000002b7806 */ /* 0x001fc400000e0100 */
        /* <DEDUP_REMOVED lines=19> */
[----:B------:R-:W-:Y:S02]  /*3cb0*/  LOP3.LUT R43, R70, R43, RZ, 0xc0, !PT ;  /* 0x0000002b462b7212 */ /* 0x000fe400078ec0ff */
[----:B------:R-:W-:Y:S02]  /*3cc0*/  @!P0 LOP3.LUT R72, RZ, R72, RZ, 0x33, !PT ;  /* 0x00000048ff488212 */ /* 0x000fe400078e33ff */
[----:B------:R-:W-:-:S04]  /*3cd0*/  LOP3.LUT R43, R36, R43, RZ, 0xc0, !PT ;  /* 0x0000002b242b7212 */ /* 0x000fc800078ec0ff */
[----:B------:R-:W-:Y:S01]  /*3ce0*/  LOP3.LUT R72, R72, R43, RZ, 0xc0, !PT ;  /* 0x0000002b48487212 */ /* 0x000fe200078ec0ff */
[----:B------:R-:W-:-:S03]  /*3cf0*/  IMAD.MOV.U32 R43, RZ, RZ, RZ ;  /* 0x000000ffff2b7224 */ /* 0x000fc600078e00ff */
[----:B------:R-:W0:Y:S01]  /*3d00*/  FLO.U32 R70, R72 ;  /* 0x0000004800467300 */ /* 0x000e2200000e0000 */
[----:B------:R-:W-:-:S07]  /*3d10*/  LOP3.LUT R36, R39, R72, RZ, 0xc0, !PT ;  /* 0x0000004827247212 */ /* 0x000fce00078ec0ff */
[----:B------:R1:W3:Y:S01]  /*3d20*/  POPC R74, R36 ;  /* 0x00000024004a7309 */ /* 0x0002e20000000000 */
[----:B0-----:R-:W-:-:S13]  /*3d30*/  ISETP.NE.AND P0, PT, R0, R70, PT ;  /* 0x000000460000720c */ /* 0x001fda0003f05270 */
[----:B-123--:R-:W-:Y:S05]  /*3d40*/  @P0 BRA `(.L_x_79) ;  /* 0x0000000000040947 */ /* 0x00efea0003800000 */
[----:B------:R0:W1:Y:S02]  /*3d50*/  ATOMS.ADD R43, [R44], R74 ;  /* 0x0000004a2c2b738c */ /* 0x0000640000000000 */
.L_x_79:
[----:B------:R-:W-:Y:S05]  /*3d60*/  BSYNC.RECONVERGENT B0 ;  /* 0x0000000000007941 */ /* 0x000fea0003800200 */
.L_x_78:
[----:B------:R-:W-:Y:S01]  /*3d70*/  R2P PR, R38, 0x7f ;  /* 0x0000007f26007804 */ /* 0x000fe20000000000 */
[----:B-1----:R1:W2:Y:S01]  /*3d80*/  SHFL.IDX PT, R43, R43, R70, 0x1f ;  /* 0x00001f462b2b7589 */ /* 0x0022a200000e0000 */
[----:B------:R-:W-:Y:S01]  /*3d90*/  BSSY.RECONVERGENT B0, `(.L_x_80) ;  /* 0x0000020000007945 */ /* 0x000fe20003800200 */
[----:B0-----:R-:W-:-:S10]  /*3da0*/  IMAD.MOV.U32 R44, RZ, RZ, RZ ;  /* 0x000000ffff2c7224 */ /* 0x001fd400078e00ff */
[----:B------:R-:W-:Y:S02]  /*3db0*/  VOTE.ANY R36, PT, P0 ;  /* 0x0000000000247806 */ /* 0x000fe400000e0100 */
        /* <DEDUP_REMOVED lines=22> */
[----:B------:R-:W-:-:S04]  /*3f20*/  LOP3.LUT R36, R75, R36, RZ, 0xc0, !PT ;  /* 0x000000244b247212 */ /* 0x000fc800078ec0ff */
[----:B------:R-:W0:Y:S01]  /*3f30*/  FLO.U32 R75, R36 ;  /* 0x00000024004b7300 */ /* 0x000e2200000e0000 */
[----:B------:R-:W-:-:S07]  /*3f40*/  LOP3.LUT R38, R39, R36, RZ, 0xc0, !PT ;  /* 0x0000002427267212 */ /* 0x000fce00078ec0ff */
[----:B------:R1:W3:Y:S01]  /*3f50*/  POPC R72, R38 ;  /* 0x0000002600487309 */ /* 0x0002e20000000000 */
[----:B0-----:R-:W-:-:S13]  /*3f60*/  ISETP.NE.AND P0, PT, R0, R75, PT ;  /* 0x0000004b0000720c */ /* 0x001fda0003f05270 */
[----:B-123--:R-:W-:Y:S05]  /*3f70*/  @P0 BRA `(.L_x_81) ;  /* 0x0000000000040947 */ /* 0x00efea0003800000 */
[----:B------:R0:W1:Y:S02]  /*3f80*/  ATOMS.ADD R44, [R45], R72 ;  /* 0x000000482d2c738c */ /* 0x0000640000000000 */
.L_x_81:
[----:B------:R-:W-:Y:S05]  /*3f90*/  BSYNC.RECONVERGENT B0 ;  /* 0x0000000000007941 */ /* 0x000fea0003800200 */
.L_x_80:
[----:B------:R-:W-:Y:S01]  /*3fa0*/  R2P PR, R40, 0x7f ;  /* 0x0000007f28007804 */ /* 0x000fe20000000000 */
[----:B-1----:R1:W2:Y:S01]  /*3fb0*/  SHFL.IDX PT, R44, R44, R75, 0x1f ;  /* 0x00001f4b2c2c7589 */ /* 0x0022a200000e0000 */
[----:B------:R-:W-:Y:S11]  /*3fc0*/  BSSY.RECONVERGENT B0, `(.L_x_82) ;  /* 0x0000020000007945 */ /* 0x000ff60003800200 */
[----:B------:R-:W-:-:S02]  /*3fd0*/  VOTE.ANY R36, PT, P0 ;  /* 0x0000000000247806 */ /* 0x000fc400000e0100 */
[----:B0-----:R-:W-:Y:S02]  /*3fe0*/  VOTE.ANY R45, PT, P1 ;  /* 0x00000000002d7806 */ /* 0x001fe400008e0100 */
[----:B------:R-:W-:Y:S02]  /*3ff0*/  @!P0 LOP3.LUT R36, RZ, R36, RZ, 0x33, !PT ;  /* 0x00000024ff248212 */ /* 0x000fe400078e33ff */
[----:B------:R-:W-:Y:S02]  /*4000*/  VOTE.ANY R71, PT, P2 ;  /* 0x0000000000477806 */ /* 0x000fe400010e0100 */
[----:B------:R-:W-:Y:S02]  /*4010*/  @!P1 LOP3.LUT R45, RZ, R45, RZ, 0x33, !PT ;  /* 0x0000002dff2d9212 */ /* 0x000fe400078e33ff */
[----:B------:R-:W-:Y:S02]  /*4020*/  @!P2 LOP3.LUT R71, RZ, R71, RZ, 0x33, !PT ;  /* 0x00000047ff47a212 */ /* 0x000fe400078e33ff */
[----:B------:R-:W-:-:S02]  /*4030*/  LOP3.LUT R36, R45, R36, RZ, 0xc0, !PT ;  /* 0x000000242d247212 */ /* 0x000fc400078ec0ff */
[----:B------:R-:W-:Y:S02]  /*4040*/  VOTE.ANY R45, PT, P3 ;  /* 0x00000000002d7806 */ /* 0x000fe400018e0100 */
[----:B------:R-:W-:Y:S02]  /*4050*/  LOP3.LUT R36, R71, R36, RZ, 0xc0, !PT ;  /* 0x0000002447247212 */ /* 0x000fe400078ec0ff */
[----:B------:R-:W-:Y:S01]  /*4060*/  LOP3.LUT P0, RZ, R40, 0x80, RZ, 0xc0, !PT ;  /* 0x0000008028ff7812 */ /* 0x000fe2000780c0ff */
[----:B------:R-:W-:Y:S01]  /*4070*/  IMAD.MOV.U32 R40, RZ, RZ, RZ ;  /* 0x000000ffff287224 */ /* 0x000fe200078e00ff */
        /* <DEDUP_REMOVED lines=20> */
.L_x_83:
[----:B------:R-:W-:Y:S05]  /*41c0*/  BSYNC.RECONVERGENT B0 ;  /* 0x0000000000007941 */ /* 0x000fea0003800200 */
.L_x_82:
[----:B------:R-:W-:Y:S01]  /*41d0*/  R2P PR, R41, 0x7f ;  /* 0x0000007f29007804 */ /* 0x000fe20000000000 */
[----:B-1----:R1:W2:Y:S01]  /*41e0*/  SHFL.IDX PT, R40, R40, R73, 0x1f ;  /* 0x00001f4928287589 */ /* 0x0022a200000e0000 */
[----:B------:R-:W-:Y:S11]  /*41f0*/  BSSY.RECONVERGENT B0, `(.L_x_84) ;  /* 0x0000020000007945 */ /* 0x000ff60003800200 */
[----:B------:R-:W-:-:S02]  /*4200*/  VOTE.ANY R36, PT, P0 ;  /* 0x0000000000247806 */ /* 0x000fc400000e0100 */
        /* <DEDUP_REMOVED lines=21> */
[----:B------:R-:W-:Y:S01]  /*4360*/  LOP3.LUT R36, R41, R36, RZ, 0xc0, !PT ;  /* 0x0000002429247212 */ /* 0x000fe200078ec0ff */
[----:B------:R-:W-:-:S03]  /*4370*/  IMAD.MOV.U32 R41, RZ, RZ, RZ ;  /* 0x000000ffff297224 */ /* 0x000fc600078e00ff */
[----:B------:R-:W-:-:S04]  /*4380*/  LOP3.LUT R36, R71, R36, RZ, 0xc0, !PT ;  /* 0x0000002447247212 */ /* 0x000fc800078ec0ff */
[----:B0-----:R-:W0:Y:S01]  /*4390*/  FLO.U32 R46, R36 ;  /* 0x00000024002e7300 */ /* 0x001e2200000e0000 */
[----:B------:R-:W-:-:S07]  /*43a0*/  LOP3.LUT R38, R39, R36, RZ, 0xc0, !PT ;  /* 0x0000002427267212 */ /* 0x000fce00078ec0ff */
[----:B------:R-:W3:Y:S01]  /*43b0*/  POPC R38, R38 ;  /* 0x0000002600267309 */ /* 0x000ee20000000000 */
[----:B0-----:R-:W-:-:S13]  /*43c0*/  ISETP.NE.AND P0, PT, R0, R46, PT ;  /* 0x0000002e0000720c */ /* 0x001fda0003f05270 */
[----:B-123--:R-:W-:Y:S05]  /*43d0*/  @P0 BRA `(.L_x_85) ;  /* 0x0000000000040947 */ /* 0x00efea0003800000 */
[----:B------:R0:W1:Y:S02]  /*43e0*/  ATOMS.ADD R41, [R47], R38 ;  /* 0x000000262f29738c */ /* 0x0000640000000000 */
.L_x_85:
[----:B------:R-:W-:Y:S05]  /*43f0*/  BSYNC.RECONVERGENT B0 ;  /* 0x0000000000007941 */ /* 0x000fea0003800200 */
.L_x_84:
[----:B------:R-:W-:Y:S01]  /*4400*/  R2P PR, R42, 0x7f ;  /* 0x0000007f2a007804 */ /* 0x000fe20000000000 */
[----:B-1----:R1:W2:Y:S01]  /*4410*/  SHFL.IDX PT, R41, R41, R46, 0x1f ;  /* 0x00001f2e29297589 */ /* 0x0022a200000e0000 */
[----:B------:R-:W-:Y:S11]  /*4420*/  BSSY.RECONVERGENT B0, `(.L_x_86) ;  /* 0x0000020000007945 */ /* 0x000ff60003800200 */
[----:B------:R-:W-:-:S02]  /*4430*/  VOTE.ANY R36, PT, P0 ;  /* 0x0000000000247806 */ /* 0x000fc400000e0100 */
[----:B------:R-:W-:Y:S02]  /*4440*/  VOTE.ANY R45, PT, P1 ;  /* 0x00000000002d7806 */ /* 0x000fe400008e0100 */
[----:B------:R-:W-:Y:S02]  /*4450*/  @!P0 LOP3.LUT R36, RZ, R36, RZ, 0x33, !PT ;  /* 0x00000024ff248212 */ /* 0x000fe400078e33ff */
[----:B0-----:R-:W-:Y:S02]  /*4460*/  VOTE.ANY R47, PT, P2 ;  /* 0x00000000002f7806 */ /* 0x001fe400010e0100 */
[----:B------:R-:W-:Y:S02]  /*4470*/  @!P1 LOP3.LUT R45, RZ, R45, RZ, 0x33, !PT ;  /* 0x0000002dff2d9212 */ /* 0x000fe400078e33ff */
[----:B------:R-:W-:Y:S02]  /*4480*/  @!P2 LOP3.LUT R47, RZ, R47, RZ, 0x33, !PT ;  /* 0x0000002fff2fa212 */ /* 0x000fe400078e33ff */
[----:B------:R-:W-:-:S02]  /*4490*/  LOP3.LUT R36, R45, R36, RZ, 0xc0, !PT ;  /* 0x000000242d247212 */ /* 0x000fc400078ec0ff */
[----:B------:R-:W-:Y:S02]  /*44a0*/  VOTE.ANY R45, PT, P3 ;  /* 0x00000000002d7806 */ /* 0x000fe400018e0100 */
[----:B------:R-:W-:Y:S02]  /*44b0*/  LOP3.LUT R36, R47, R36, RZ, 0xc0, !PT ;  /* 0x000000242f247212 */ /* 0x000fe400078ec0ff */
[----:B------:R-:W-:Y:S02]  /*44c0*/  LOP3.LUT P0, RZ, R42, 0x80, RZ, 0xc0, !PT ;  /* 0x000000802aff7812 */ /* 0x000fe4000780c0ff */
        /* <DEDUP_REMOVED lines=17> */
[----:B0-----:R-:W-:Y:S01]  /*45e0*/  ISETP.NE.AND P0, PT, R0, R45, PT ;  /* 0x0000002d0000720c */ /* 0x001fe20003f05270 */
[----:B------:R-:W-:-:S12]  /*45f0*/  IMAD.MOV.U32 R0, RZ, RZ, RZ ;  /* 0x000000ffff007224 */ /* 0x000fd800078e00ff */
[----:B-123--:R-:W-:Y:S05]  /*4600*/  @P0 BRA `(.L_x_87) ;  /* 0x0000000000040947 */ /* 0x00efea0003800000 */
[----:B------:R0:W1:Y:S02]  /*4610*/  ATOMS.ADD R0, [R48], R47 ;  /* 0x0000002f3000738c */ /* 0x0000640000000000 */
.L_x_87:
[----:B------:R-:W-:Y:S05]  /*4620*/  BSYNC.RECONVERGENT B0 ;  /* 0x0000000000007941 */ /* 0x000fea0003800200 */
.L_x_86:
[----:B-1----:R-:W1:Y:S01]  /*4630*/  SHFL.IDX PT, R0, R0, R45, 0x1f ;  /* 0x00001f2d00007589 */ /* 0x002e6200000e0000 */
[----:B------:R-:W-:Y:S01]  /*4640*/  IMAD.IADD R68, R68, 0x1, R59 ;  /* 0x0000000144447824 */ /* 0x000fe200078e023b */
[----:B------:R-:W-:Y:S01]  /*4650*/  ISETP.NE.AND P0, PT, R85, RZ, PT ;  /* 0x000000ff5500720c */ /* 0x000fe20003f05270 */
[----:B------:R-:W-:Y:S01]  /*4660*/  IMAD.IADD R66, R66, 0x1, R57 ;  /* 0x0000000142427824 */ /* 0x000fe200078e0239 */
[----:B------:R-:W-:Y:S01]  /*4670*/  BAR.SYNC.DEFER_BLOCKING 0x0 ;  /* 0x0000000000007b1d */ /* 0x000fe20000010000 */
[----:B------:R-:W-:Y:S02]  /*4680*/  IMAD.IADD R64, R63, 0x1, R64 ;  /* 0x000000013f407824 */ /* 0x000fe400078e0240 */
[----:B------:R-:W-:Y:S02]  /*4690*/  IMAD.IADD R60, R65, 0x1, R60 ;  /* 0x00000001413c7824 */ /* 0x000fe400078e023c */
[----:B------:R-:W-:Y:S01]  /*46a0*/  IMAD.IADD R56, R67, 0x1, R56 ;  /* 0x0000000143387824 */ /* 0x000fe200078e0238 */
[----:B------:R-:W-:Y:S01]  /*46b0*/  BSSY B1, `(.L_x_88) ;  /* 0x000005a000017945 */ /* 0x000fe20003800000 */
[----:B------:R-:W-:-:S02]  /*46c0*/  IMAD R39, R68, 0x8, R5 ;  /* 0x0000000844277824 */ /* 0x000fc400078e0205 */
[----:B------:R-:W-:Y:S02]  /*46d0*/  IMAD.IADD R38, R38, 0x1, R41 ;  /* 0x0000000126267824 */ /* 0x000fe400078e0229 */
[----:B------:R-:W-:Y:S02]  /*46e0*/  IMAD.IADD R52, R69, 0x1, R52 ;  /* 0x0000000145347824 */ /* 0x000fe400078e0234 */
[----:B------:R-:W-:Y:S02]  /*46f0*/  IMAD.IADD R74, R74, 0x1, R43 ;  /* 0x000000014a4a7824 */ /* 0x000fe400078e022b */
[----:B------:R-:W-:Y:S02]  /*4700*/  IMAD R41, R66, 0x8, R5 ;  /* 0x0000000842297824 */ /* 0x000fe400078e0205 */
[----:B------:R-:W-:Y:S02]  /*4710*/  IMAD.IADD R62, R62, 0x1, R51 ;  /* 0x000000013e3e7824 */ /* 0x000fe400078e0233 */
[----:B------:R-:W-:-:S02]  /*4720*/  IMAD R43, R64, 0x8, R5 ;  /* 0x00000008402b7824 */ /* 0x000fc400078e0205 */
[----:B------:R-:W-:Y:S02]  /*4730*/  IMAD.IADD R58, R58, 0x1, R53 ;  /* 0x000000013a3a7824 */ /* 0x000fe400078e0235 */
[----:B-1----:R-:W-:Y:S01]  /*4740*/  IMAD.IADD R0, R47, 0x1, R0 ;  /* 0x000000012f007824 */ /* 0x002fe200078e0200 */
[----:B------:R1:W-:Y:S01]  /*4750*/  STS.64 [R39+-0x8], R22 ;  /* 0xfffff81627007388 */ /* 0x0003e20000000a00 */
[----:B------:R-:W-:Y:S02]  /*4760*/  IMAD R45, R60, 0x8, R5 ;  /* 0x000000083c2d7824 */ /* 0x000fe400078e0205 */
[----:B------:R-:W-:Y:S01]  /*4770*/  IMAD.IADD R50, R55, 0x1, R50 ;  /* 0x0000000137327824 */ /* 0x000fe200078e0232 */
[----:B------:R2:W-:Y:S01]  /*4780*/  STS.64 [R41+-0x8], R24 ;  /* 0xfffff81829007388 */ /* 0x0005e20000000a00 */
[----:B------:R-:W-:Y:S02]  /*4790*/  IMAD.IADD R54, R54, 0x1, R49 ;  /* 0x0000000136367824 */ /* 0x000fe400078e0231 */
[--C-:B0-----:R-:W-:Y:S01]  /*47a0*/  IMAD R47, R56, 0x8, R5.reuse ;  /* 0x00000008382f7824 */ /* 0x101fe200078e0205 */
[----:B------:R0:W-:Y:S01]  /*47b0*/  STS.64 [R43+-0x8], R26 ;  /* 0xfffff81a2b007388 */ /* 0x0001e20000000a00 */
[----:B------:R-:W-:-:S02]  /*47c0*/  IMAD R49, R52, 0x8, R5 ;  /* 0x0000000834317824 */ /* 0x000fc400078e0205 */
[--C-:B------:R-:W-:Y:S01]  /*47d0*/  IMAD R51, R62, 0x8, R5.reuse ;  /* 0x000000083e337824 */ /* 0x100fe200078e0205 */
[----:B------:R3:W-:Y:S01]  /*47e0*/  STS.64 [R45+-0x8], R28 ;  /* 0xfffff81c2d007388 */ /* 0x0007e20000000a00 */
[--C-:B-1----:R-:W-:Y:S02]  /*47f0*/  IMAD R23, R58, 0x8, R5.reuse ;  /* 0x000000083a177824 */ /* 0x102fe400078e0205 */
[----:B------:R-:W-:Y:S01]  /*4800*/  IMAD.IADD R44, R72, 0x1, R44 ;  /* 0x00000001482c7824 */ /* 0x000fe200078e022c */
[----:B------:R1:W-:Y:S01]  /*4810*/  STS.64 [R47+-0x8], R30 ;  /* 0xfffff81e2f007388 */ /* 0x0003e20000000a00 */
[--C-:B--2---:R-:W-:Y:S02]  /*4820*/  IMAD R25, R50, 0x8, R5.reuse ;  /* 0x0000000832197824 */ /* 0x104fe400078e0205 */
[----:B------:R-:W-:Y:S01]  /*4830*/  IMAD.IADD R40, R77, 0x1, R40 ;  /* 0x000000014d287824 */ /* 0x000fe200078e0228 */
[----:B------:R-:W-:Y:S01]  /*4840*/  STS.64 [R49+-0x8], R32 ;  /* 0xfffff82031007388 */ /* 0x000fe20000000a00 */
[----:B0-----:R-:W-:-:S03]  /*4850*/  IMAD R27, R54, 0x8, R5 ;  /* 0x00000008361b7824 */ /* 0x001fc600078e0205 */
[----:B------:R-:W-:Y:S01]  /*4860*/  STS.64 [R51+-0x8], R34 ;  /* 0xfffff82233007388 */ /* 0x000fe20000000a00 */
[----:B---3--:R-:W-:-:S03]  /*4870*/  IMAD R29, R74, 0x8, R5 ;  /* 0x000000084a1d7824 */ /* 0x008fc600078e0205 */
[----:B------:R0:W-:Y:S01]  /*4880*/  STS.64 [R23+-0x8], R20 ;  /* 0xfffff81417007388 */ /* 0x0001e20000000a00 */
[----:B-1----:R-:W-:-:S03]  /*4890*/  IMAD R31, R44, 0x8, R5 ;  /* 0x000000082c1f7824 */ /* 0x002fc600078e0205 */
[----:B------:R1:W-:Y:S04]  /*48a0*/  STS.64 [R25+-0x8], R18 ;  /* 0xfffff81219007388 */ /* 0x0003e80000000a00 */
[----:B------:R2:W-:Y:S01]  /*48b0*/  STS.64 [R27+-0x8], R16 ;  /* 0xfffff8101b007388 */ /* 0x0005e20000000a00 */
[----:B0-----:R-:W-:-:S03]  /*48c0*/  IMAD R21, R40, 0x8, R5 ;  /* 0x0000000828157824 */ /* 0x001fc600078e0205 */
[----:B------:R2:W-:Y:S01]  /*48d0*/  STS.64 [R29+-0x8], R14 ;  /* 0xfffff80e1d007388 */ /* 0x0005e20000000a00 */
[--C-:B------:R-:W-:Y:S02]  /*48e0*/  IMAD R23, R0, 0x8, R5.reuse ;  /* 0x0000000800177824 */ /* 0x100fe400078e0205 */
[--C-:B-1----:R-:W-:Y:S01]  /*48f0*/  IMAD R19, R38, 0x8, R5.reuse ;  /* 0x0000000826137824 */ /* 0x102fe200078e0205 */
[----:B------:R2:W-:Y:S01]  /*4900*/  STS.64 [R31+-0x8], R12 ;  /* 0xfffff80c1f007388 */ /* 0x0005e20000000a00 */
[----:B------:R-:W-:-:S03]  /*4910*/  IMAD R0, R3, 0x8, R5 ;  /* 0x0000000803007824 */ /* 0x000fc600078e0205 */
[----:B------:R2:W-:Y:S04]  /*4920*/  STS.64 [R21+-0x8], R8 ;  /* 0xfffff80815007388 */ /* 0x0005e80000000a00 */
[----:B------:R2:W-:Y:S04]  /*4930*/  STS.64 [R19+-0x8], R6 ;  /* 0xfffff80613007388 */ /* 0x0005e80000000a00 */
[----:B------:R2:W-:Y:S01]  /*4940*/  STS.64 [R23+-0x8], R10 ;  /* 0xfffff80a17007388 */ /* 0x0005e20000000a00 */
[----:B------:R-:W-:Y:S05]  /*4950*/  @P0 BRA `(.L_x_89) ;  /* 0x0000000000bc0947 */ /* 0x000fea0003800000 */
[----:B------:R-:W2:Y:S02]  /*4960*/  LDCU.64 UR6, c[0x0][0x398] ;  /* 0x00007300ff0677ac */ /* 0x000ea40008000a00 */
[----:B--2---:R-:W-:-:S04]  /*4970*/  LEA R8, P0, R3, UR6, 0x3 ;  /* 0x0000000603087c11 */ /* 0x004fc8000f8018ff */
[----:B------:R-:W-:-:S05]  /*4980*/  LEA.HI.X R9, R3, UR7, RZ, 0x3, P0 ;  /* 0x0000000703097c11 */ /* 0x000fca00080f1cff */
[----:B------:R-:W2:Y:S01]  /*4990*/  LDG.E.64 R6, desc[UR8][R8.64] ;  /* 0x0000000808067981 */ /* 0x000ea2000c1e1b00 */
[----:B------:R-:W-:Y:S02]  /*49a0*/  SHF.R.S32.HI R11, RZ, 0x1f, R61 ;  /* 0x0000001fff0b7819 */ /* 0x000fe4000001143d */
[----:B--2---:R-:W-:-:S05]  /*49b0*/  IADD3 R6, P0, PT, -R61, R6, RZ ;  /* 0x000000063d067210 */ /* 0x004fca0007f1e1ff */
[----:B------:R-:W-:Y:S01]  /*49c0*/  IMAD.X R7, R7, 0x1, ~R11, P0 ;  /* 0x0000000107077824 */ /* 0x000fe200000e0e0b */
[----:B------:R-:W-:Y:S01]  /*49d0*/  ISETP.GE.AND P0, PT, R37, 0x1, PT ;  /* 0x000000012500780c */ /* 0x000fe20003f06270 */
[----:B------:R-:W-:-:S03]  /*49e0*/  IMAD.MOV.U32 R11, RZ, RZ, R4 ;  /* 0x000000ffff0b7224 */ /* 0x000fc600078e0004 */
[----:B------:R0:W-:Y:S09]  /*49f0*/  STS.64 [R0+0xb400], R6 ;  /* 0x00b4000600007388 */ /* 0x0001f20000000a00 */
[----:B------:R-:W-:Y:S05]  /*4a00*/  @!P0 BRA `(.L_x_90) ;  /* 0x00000000006c8947 */ /* 0x000fea0003800000 */
[----:B------:R-:W-:Y:S01]  /*4a10*/  BSSY B0, `(.L_x_91) ;  /* 0x0000019000007945 */ /* 0x000fe20003800000 */
[----:B------:R-:W-:Y:S02]  /*4a20*/  IMAD.MOV.U32 R8, RZ, RZ, -0x1 ;  /* 0xffffffffff087424 */ /* 0x000fe400078e00ff */
[----:B------:R-:W-:Y:S02]  /*4a30*/  IMAD.MOV.U32 R9, RZ, RZ, R37 ;  /* 0x000000ffff097224 */ /* 0x000fe400078e0025 */
[----:B------:R-:W-:-:S07]  /*4a40*/  IMAD.MOV.U32 R11, RZ, RZ, R4 ;  /* 0x000000ffff0b7224 */ /* 0x000fce00078e0004 */
.L_x_95:
[----:B0-----:R-:W0:Y:S01]  /*4a50*/  LDC.64 R6, c[0x0][0x380] ;  /* 0x0000e000ff067b82 */ /* 0x001e220000000a00 */
[----:B------:R-:W-:Y:S01]  /*4a60*/  VIADD R15, R9, 0xffffffff ;  /* 0xffffffff090f7836 */ /* 0x000fe20000000000 */
[----:B------:R-:W-:Y:S03]  /*4a70*/  BSSY B2, `(.L_x_92) ;  /* 0x0000008000027945 */ /* 0x000fe60003800000 */
[----:B------:R-:W-:-:S04]  /*4a80*/  IMAD R13, R15, 0x100, R3 ;  /* 0x000001000f0d7824 */ /* 0x000fc800078e0203 */
[----:B0-----:R-:W-:-:S07]  /*4a90*/  IMAD.WIDE R6, R13, 0x4, R6 ;  /* 0x000000040d067825 */ /* 0x001fce00078e0206 */
.L_x_93:
[----:B------:R-:W-:Y:S05]  /*4aa0*/  YIELD ;  /* 0x0000000000007946 */ /* 0x000fea0003800000 */
[----:B------:R0:W-:Y:S06]  /*4ab0*/  MEMBAR.SC.CTA ;  /* 0x0000000000007992 */ /* 0x0001ec0000000000 */
[----:B0-----:R-:W2:Y:S02]  /*4ac0*/  LDG.E.STRONG.SYS R10, desc[UR8][R6.64] ;  /* 0x00000008060a7981 */ /* 0x001ea4000c1f5900 */
[----:B--2---:R-:W-:-:S13]  /*4ad0*/  ISETP.NE.AND P0, PT, R10, RZ, PT ;  /* 0x000000ff0a00720c */ /* 0x004fda0003f05270 */
[----:B------:R-:W-:Y:S05]  /*4ae0*/  @!P0 BRA `(.L_x_93) ;  /* 0xfffffffc00ec8947 */ /* 0x000fea000383ffff */
[----:B------:R-:W-:Y:S05]  /*4af0*/  BSYNC B2 ;  /* 0x0000000000027941 */ /* 0x000fea0003800000 */
.L_x_92:
[----:B------:R-:W-:Y:S01]  /*4b00*/  BSSY.RECONVERGENT B2, `(.L_x_94) ;  /* 0x0000006000027945 */ /* 0x000fe20003800200 */
[C---:B------:R-:W-:Y:S02]  /*4b10*/  ISETP.GT.AND P0, PT, R10.reuse, -0x1, PT ;  /* 0xffffffff0a00780c */ /* 0x040fe40003f04270 */
[----:B------:R-:W-:Y:S01]  /*4b20*/  LOP3.LUT R10, R10, 0x3fffffff, RZ, 0xc0, !PT ;  /* 0x3fffffff0a0a7812 */ /* 0x000fe200078ec0ff */
[----:B------:R-:W-:Y:S05]  /*4b30*/  WARPSYNC.EXCLUSIVE R8 ;  /* 0x0000000008007348 */ /* 0x000fea0003a00000 */
[----:B------:R-:W-:-:S05]  /*4b40*/  IMAD.IADD R11, R10, 0x1, R11 ;  /* 0x000000010a0b7824 */ /* 0x000fca00078e020b */
[----:B------:R-:W-:-:S07]  /*4b50*/  VOTE.ANY R8, PT, P0 ;  /* 0x0000000000087806 */ /* 0x000fce00000e0100 */
[----:B------:R-:W-:Y:S05]  /*4b60*/  BSYNC.RECONVERGENT B2 ;  /* 0x0000000000027941 */ /* 0x000fea0003800200 */
.L_x_94:
[----:B------:R-:W-:Y:S01]  /*4b70*/  ISETP.GT.U32.AND P1, PT, R9, 0x1, PT ;  /* 0x000000010900780c */ /* 0x000fe20003f24070 */
[----:B------:R-:W-:-:S12]  /*4b80*/  IMAD.MOV.U32 R9, RZ, RZ, R15 ;  /* 0x000000ffff097224 */ /* 0x000fd800078e000f */
[----:B------:R-:W-:Y:S05]  /*4b90*/  @P0 BRA P1, `(.L_x_95) ;  /* 0xfffffffc00ac0947 */ /* 0x000fea000083ffff */
[----:B------:R-:W-:Y:S05]  /*4ba0*/  BSYNC B0 ;  /* 0x0000000000007941 */ /* 0x000fea0003800000 */
.L_x_91:
[----:B------:R1:W2:Y:S02]  /*4bb0*/  LDS.64 R6, [R0+0xb400] ;  /* 0x00b4000000067984 */ /* 0x0002a40000000a00 */
.L_x_90:
[----:B------:R-:W3:Y:S01]  /*4bc0*/  LDC.64 R8, c[0x0][0x380] ;  /* 0x0000e000ff087b82 */ /* 0x000ee20000000a00 */
[C---:B------:R-:W-:Y:S01]  /*4bd0*/  IMAD.IADD R13, R11.reuse, 0x1, -R4 ;  /* 0x000000010b0d7824 */ /* 0x040fe200078e0a04 */
[----:B------:R-:W-:Y:S01]  /*4be0*/  LOP3.LUT R11, R11, 0x80000000, RZ, 0xfc, !PT ;  /* 0x800000000b0b7812 */ /* 0x000fe200078efcff */
[----:B------:R-:W-:-:S03]  /*4bf0*/  IMAD R15, R37, 0x100, R3 ;  /* 0x00000100250f7824 */ /* 0x000fc600078e0203 */
[----:B0-2---:R-:W-:-:S04]  /*4c00*/  IADD3 R6, P0, PT, R13, R6, RZ ;  /* 0x000000060d067210 */ /* 0x005fc80007f1e0ff */
[----:B------:R-:W-:-:S05]  /*4c10*/  LEA.HI.X.SX32 R7, R13, R7, 0x1, P0 ;  /* 0x000000070d077211 */ /* 0x000fca00000f0eff */
[----:B------:R0:W-:Y:S01]  /*4c20*/  STS.64 [R0+0xb400], R6 ;  /* 0x00b4000600007388 */ /* 0x0001e20000000a00 */
[----:B---3--:R-:W-:-:S05]  /*4c30*/  IMAD.WIDE R8, R15, 0x4, R8 ;  /* 0x000000040f087825 */ /* 0x008fca00078e0208 */
[----:B------:R0:W-:Y:S02]  /*4c40*/  STG.E.STRONG.SYS desc[UR8][R8.64], R11 ;  /* 0x0000000b08007986 */ /* 0x0001e4000c115908 */
.L_x_89:
[----:B------:R-:W-:Y:S05]  /*4c50*/  BSYNC B1 ;  /* 0x0000000000017941 */ /* 0x000fea0003800000 */
.L_x_88:
[----:B0-2---:R-:W0:Y:S01]  /*4c60*/  LDC.64 R8, c[0x0][0x390] ;  /* 0x0000e400ff087b82 */ /* 0x005e220000000a00 */
[----:B------:R-:W-:-:S04]  /*4c70*/  IMAD.MOV.U32 R6, RZ, RZ, 0x1680 ;  /* 0x00001680ff067424 */ /* 0x000fc800078e00ff */
[----:B------:R-:W-:-:S03]  /*4c80*/  IMAD R6, R37, R6, 0x1680 ;  /* 0x0000168025067424 */ /* 0x000fc600078e0206 */
[----:B------:R-:W2:Y:S01]  /*4c90*/  LDC R11, c[0x0][0x3c0] ;  /* 0x0000f000ff0b7b82 */ /* 0x000ea20000000800 */
[----:B0-----:R-:W-:Y:S02]  /*4ca0*/  ISETP.EQ.U32.AND P1, PT, R8, RZ, PT ;  /* 0x000000ff0800720c */ /* 0x001fe40003f22070 */
[CC--:B--2---:R-:W-:Y:S02]  /*4cb0*/  ISETP.GE.AND P0, PT, R6.reuse, R11.reuse, PT ;  /* 0x0000000b0600720c */ /* 0x0c4fe40003f06270 */
[----:B------:R-:W-:Y:S02]  /*4cc0*/  ISETP.GT.AND P3, PT, R6, R11, PT ;  /* 0x0000000b0600720c */ /* 0x000fe40003f64270 */
[----:B------:R-:W-:-:S04]  /*4cd0*/  ISETP.EQ.OR.EX P0, PT, R9, RZ, !P0, P1 ;  /* 0x000000ff0900720c */ /* 0x000fc80004702710 */
[----:B------:R-:W-:-:S13]  /*4ce0*/  ISETP.GT.U32.OR P0, PT, R3, 0xff, P0 ;  /* 0x000000ff0300780c */ /* 0x000fda0000704470 */
[----:B------:R-:W-:Y:S05]  /*4cf0*/  @P0 BRA `(.L_x_96) ;  /* 0x0000000000200947 */ /* 0x000fea0003800000 */
[----:B------:R-:W0:Y:S01]  /*4d00*/  LDS.64 R6, [R0+0xb400] ;  /* 0x00b4000000067984 */ /* 0x000e220000000a00 */
[C---:B------:R-:W-:Y:S02]  /*4d10*/  LEA R8, P2, R3.reuse, R8, 0x3 ;  /* 0x0000000803087211 */ /* 0x040fe400078418ff */
[--C-:B------:R-:W-:Y:S02]  /*4d20*/  SHF.R.S32.HI R13, RZ, 0x1f, R4.reuse ;  /* 0x0000001fff0d7819 */ /* 0x100fe40000011404 */
[----:B------:R-:W-:Y:S02]  /*4d30*/  LEA.HI.X R9, R3, R9, RZ, 0x3, P2 ;  /* 0x0000000903097211 */ /* 0x000fe400010f1cff */
[----:B0-----:R-:W-:Y:S02]  /*4d40*/  IADD3 R6, P0, P1, R6, R61, R4 ;  /* 0x0000003d06067210 */ /* 0x001fe4000791e004 */
[----:B------:R-:W-:-:S04]  /*4d50*/  SHF.R.S32.HI R61, RZ, 0x1f, R61 ;  /* 0x0000001fff3d7819 */ /* 0x000fc8000001143d */
[----:B------:R-:W-:-:S05]  /*4d60*/  IADD3.X R7, PT, PT, R7, R61, R13, P0, P1 ;  /* 0x0000003d07077210 */ /* 0x000fca00007e240d */
[----:B------:R0:W-:Y:S02]  /*4d70*/  STG.E.64 desc[UR8][R8.64], R6 ;  /* 0x0000000608007986 */ /* 0x0001e4000c101b08 */
.L_x_96:
[----:B------:R-:W-:Y:S05]  /*4d80*/  WARPSYNC.ALL ;  /* 0x0000000000007948 */ /* 0x000fea0003800000 */
[----:B------:R-:W-:Y:S06]  /*4d90*/  BAR.SYNC.DEFER_BLOCKING 0x0 ;  /* 0x0000000000007b1d */ /* 0x000fec0000010000 */
[----:B------:R-:W-:Y:S05]  /*4da0*/  @P3 BRA `(.L_x_97) ;  /* 0x0000000800a03947 */ /* 0x000fea0003800000 */
[----:B0-----:R-:W0:Y:S01]  /*4db0*/  LDS.64 R6, [R0] ;  /* 0x0000000000067984 */ /* 0x001e220000000a00 */
[----:B------:R-:W0:Y:S01]  /*4dc0*/  LDCU UR5, c[0x0][0x3c4] ;  /* 0x00007880ff0577ac */ /* 0x000e220008000800 */
[----:B------:R-:W2:Y:S01]  /*4dd0*/  LDCU.64 UR6, c[0x0][0x3a0] ;  /* 0x00007400ff0677ac */ /* 0x000ea20008000a00 */
[----:B0-----:R-:W-:-:S04]  /*4de0*/  SHF.R.U64 R2, R6, UR5, R7 ;  /* 0x0000000506027c19 */ /* 0x001fc80008001207 */
[----:B------:R-:W-:-:S05]  /*4df0*/  LOP3.LUT R2, R2, UR4, RZ, 0x30, !PT ;  /* 0x0000000402027c12 */ /* 0x000fca000f8e30ff */
[----:B------:R-:W-:-:S05]  /*4e00*/  IMAD R4, R2, 0x8, R5 ;  /* 0x0000000802047824 */ /* 0x000fca00078e0205 */
[----:B------:R-:W0:Y:S02]  /*4e10*/  LDS.64 R8, [R4+0xb400] ;  /* 0x00b4000004087984 */ /* 0x000e240000000a00 */
[----:B0-----:R-:W-:-:S05]  /*4e20*/  IADD3 R2, P0, PT, R8, R3, RZ ;  /* 0x0000000308027210 */ /* 0x001fca0007f1e0ff */
[----:B------:R-:W-:Y:S01]  /*4e30*/  IMAD.X R9, RZ, RZ, R9, P0 ;  /* 0x000000ffff097224 */ /* 0x000fe200000e0609 */
[----:B--2---:R-:W-:-:S04]  /*4e40*/  LEA R12, P0, R2, UR6, 0x3 ;  /* 0x00000006020c7c11 */ /* 0x004fc8000f8018ff */
[----:B------:R-:W-:-:S05]  /*4e50*/  LEA.HI.X R13, R2, UR7, R9, 0x3, P0 ;  /* 0x00000007020d7c11 */ /* 0x000fca00080f1c09 */
[----:B------:R-:W-:Y:S01]  /*4e60*/  STG.E.64 desc[UR8][R12.64], R6 ;  /* 0x000000060c007986 */ /* 0x000fe2000c101b08 */
[----:B------:R-:W-:-:S03]  /*4e70*/  NOP ;  /* 0x0000000000007918 */ /* 0x000fc60000000000 */
[----:B------:R-:W0:Y:S02]  /*4e80*/  LDS.64 R8, [R0+0xc00] ;  /* 0x000c000000087984 */ /* 0x000e240000000a00 */
[----:B0-----:R-:W-:-:S04]  /*4e90*/  SHF.R.U64 R2, R8, UR5, R9 ;  /* 0x0000000508027c19 */ /* 0x001fc80008001209 */
[----:B------:R-:W-:-:S05]  /*4ea0*/  LOP3.LUT R2, R2, UR4, RZ, 0x30, !PT ;  /* 0x0000000402027c12 */ /* 0x000fca000f8e30ff */
[----:B------:R-:W-:-:S06]  /*4eb0*/  IMAD R10, R2, 0x8, R5 ;  /* 0x00000008020a7824 */ /* 0x000fcc00078e0205 */
[----:B------:R-:W0:Y:S02]  /*4ec0*/  LDS.64 R10, [R10+0xb400] ;  /* 0x00b400000a0a7984 */ /* 0x000e240000000a00 */
[----:B0-----:R-:W-:-:S05]  /*4ed0*/  IADD3 R2, P0, PT, R10, R3, RZ ;  /* 0x000000030a027210 */ /* 0x001fca0007f1e0ff */
[----:B------:R-:W-:Y:S01]  /*4ee0*/  IMAD.X R11, RZ, RZ, R11, P0 ;  /* 0x000000ffff0b7224 */ /* 0x000fe200000e060b */
[----:B------:R-:W-:-:S04]  /*4ef0*/  LEA R14, P0, R2, UR6, 0x3 ;  /* 0x00000006020e7c11 */ /* 0x000fc8000f8018ff */
        /* <DEDUP_REMOVED lines=127> */
[----:B------:R-:W-:-:S05]  /*56f0*/  IMAD R4, R2, 0x8, R5 ;  /* 0x0000000802047824 */ /* 0x000fca00078e0205 */
        /* <DEDUP_REMOVED lines=17> */
[----:B------:R-:W-:Y:S01]  /*5810*/  NOP ;  /* 0x0000000000007918 */ /* 0x000fe20000000000 */
[----:B------:R-:W-:Y:S05]  /*5820*/  EXIT ;  /* 0x000000000000794d */ /* 0x000fea0003800000 */
.L_x_97:
[----:B------:R-:W-:Y:S01]  /*5830*/  IMAD R37, R37, -0x1680, R11 ;  /* 0xffffe98025257824 */ /* 0x000fe200078e020b */
[----:B------:R-:W-:Y:S01]  /*5840*/  BSSY.RECONVERGENT B0, `(.L_x_98) ;  /* 0x000001c000007945 */ /* 0x000fe20003800200 */
[C---:B------:R-:W-:Y:S02]  /*5850*/  VIADD R4, R3.reuse, 0x180 ;  /* 0x0000018003047836 */ /* 0x040fe40000000000 */
[C---:B0-----:R-:W-:Y:S01]  /*5860*/  VIADD R6, R3.reuse, 0x300 ;  /* 0x0000030003067836 */ /* 0x041fe20000000000 */
[CC--:B------:R-:W-:Y:S01]  /*5870*/  ISETP.GE.AND P3, PT, R3.reuse, R37.reuse, PT ;  /* 0x000000250300720c */ /* 0x0c0fe20003f66270 */
[C---:B------:R-:W-:Y:S01]  /*5880*/  VIADD R8, R3.reuse, 0x480 ;  /* 0x0000048003087836 */ /* 0x040fe20000000000 */
[-C--:B------:R-:W-:Y:S01]  /*5890*/  ISETP.GE.AND P4, PT, R4, R37.reuse, PT ;  /* 0x000000250400720c */ /* 0x080fe20003f86270 */
[C---:B------:R-:W-:Y:S01]  /*58a0*/  VIADD R4, R3.reuse, 0x600 ;  /* 0x0000060003047836 */ /* 0x040fe20000000000 */
[-C--:B------:R-:W-:Y:S01]  /*58b0*/  ISETP.GE.AND P5, PT, R6, R37.reuse, PT ;  /* 0x000000250600720c */ /* 0x080fe20003fa6270 */
[C---:B------:R-:W-:Y:S01]  /*58c0*/  VIADD R6, R3.reuse, 0x780 ;  /* 0x0000078003067836 */ /* 0x040fe20000000000 */
[-C--:B------:R-:W-:Y:S01]  /*58d0*/  ISETP.GE.AND P6, PT, R8, R37.reuse, PT ;  /* 0x000000250800720c */ /* 0x080fe20003fc6270 */
[C---:B------:R-:W-:Y:S01]  /*58e0*/  VIADD R8, R3.reuse, 0x900 ;  /* 0x0000090003087836 */ /* 0x040fe20000000000 */
[-C--:B------:R-:W-:Y:S01]  /*58f0*/  ISETP.GE.AND P0, PT, R4, R37.reuse, PT ;  /* 0x000000250400720c */ /* 0x080fe20003f06270 */
[----:B------:R-:W-:Y:S01]  /*5900*/  VIADD R10, R3, 0xa80 ;  /* 0x00000a80030a7836 */ /* 0x000fe20000000000 */
[----:B------:R-:W-:-:S02]  /*5910*/  ISETP.GE.AND P1, PT, R6, R37, PT ;  /* 0x000000250600720c */ /* 0x000fc40003f26270 */
[----:B------:R-:W-:Y:S01]  /*5920*/  ISETP.GE.AND P2, PT, R8, R37, PT ;  /* 0x000000250800720c */ /* 0x000fe20003f46270 */
[----:B------:R-:W-:-:S12]  /*5930*/  @P3 BRA `(.L_x_99) ;  /* 0x0000000000303947 */ /* 0x000fd80003800000 */
[----:B------:R-:W0:Y:S01]  /*5940*/  LDS.64 R6, [R0] ;  /* 0x0000000000067984 */ /* 0x000e220000000a00 */
        /* <DEDUP_REMOVED lines=10> */
[----:B------:R0:W-:Y:S04]  /*59f0*/  STG.E.64 desc[UR8][R8.64], R6 ;  /* 0x0000000608007986 */ /* 0x0001e8000c101b08 */
.L_x_99:
[----:B------:R-:W-:Y:S05]  /*5a00*/  BSYNC.RECONVERGENT B0 ;  /* 0x0000000000007941 */ /* 0x000fea0003800200 */
.L_x_98:
[----:B------:R-:W-:Y:S01]  /*5a10*/  NOP ;  /* 0x0000000000007918 */ /* 0x000fe20000000000 */
[----:B------:R-:W-:Y:S01]  /*5a20*/  BSSY.RECONVERGENT B0, `(.L_x_100) ;  /* 0x0000010000007945 */ /* 0x000fe20003800200 */
[----:B------:R-:W-:Y:S02]  /*5a30*/  ISETP.GE.AND P3, PT, R10, R37, PT ;  /* 0x000000250a00720c */ /* 0x000fe40003f66270 */
[----:B------:R-:W-:Y:S01]  /*5a40*/  LOP3.LUT R10, R3, 0xc00, RZ, 0xfc, !PT ;  /* 0x00000c00030a7812 */ /* 0x000fe200078efcff */
[----:B------:R-:W-:Y:S10]  /*5a50*/  @P4 BRA `(.L_x_101) ;  /* 0x0000000000304947 */ /* 0x000ff40003800000 */
[----:B0-----:R-:W0:Y:S01]  /*5a60*/  LDS.64 R6, [R0+0xc00] ;  /* 0x000c000000067984 */ /* 0x001e220000000a00 */
        /* <DEDUP_REMOVED lines=11> */
.L_x_101:
[----:B------:R-:W-:Y:S05]  /*5b20*/  BSYNC.RECONVERGENT B0 ;  /* 0x0000000000007941 */ /* 0x000fea0003800200 */
.L_x_100:
[----:B------:R-:W-:Y:S01]  /*5b30*/  NOP ;  /* 0x0000000000007918 */ /* 0x000fe20000000000 */
[----:B------:R-:W-:Y:S01]  /*5b40*/  BSSY.RECONVERGENT B0, `(.L_x_102) ;  /* 0x0000010000007945 */ /* 0x000fe20003800200 */
[----:B------:R-:W-:Y:S01]  /*5b50*/  ISETP.GE.AND P4, PT, R10, R37, PT ;  /* 0x000000250a00720c */ /* 0x000fe20003f86270 */
[----:B------:R-:W-:Y:S02]  /*5b60*/  VIADD R10, R3, 0xd80 ;  /* 0x00000d80030a7836 */ /* 0x000fe40000000000 */
[----:B------:R-:W-:Y:S10]  /*5b70*/  @P5 BRA `(.L_x_103) ;  /* 0x0000000000305947 */ /* 0x000ff40003800000 */
[----:B0-2---:R-:W0:Y:S01]  /*5b80*/  LDS.64 R6, [R0+0x1800] ;  /* 0x0018000000067984 */ /* 0x005e220000000a00 */
        /* <DEDUP_REMOVED lines=11> */
.L_x_103:
[----:B------:R-:W-:Y:S05]  /*5c40*/  BSYNC.RECONVERGENT B0 ;  /* 0x0000000000007941 */ /* 0x000fea0003800200 */
.L_x_102:
[----:B------:R-:W-:Y:S01]  /*5c50*/  NOP ;  /* 0x0000000000007918 */ /* 0x000fe20000000000 */
[----:B------:R-:W-:Y:S01]  /*5c60*/  BSSY.RECONVERGENT B0, `(.L_x_104) ;  /* 0x0000010000007945 */ /* 0x000fe20003800200 */
[----:B------:R-:W-:Y:S01]  /*5c70*/  ISETP.GE.AND P5, PT, R10, R37, PT ;  /* 0x000000250a00720c */ /* 0x000fe20003fa6270 */
[----:B------:R-:W-:Y:S02]  /*5c80*/  VIADD R10, R3, 0xf00 ;  /* 0x00000f00030a7836 */ /* 0x000fe40000000000 */
[----:B------:R-:W-:Y:S10]  /*5c90*/  @P6 BRA `(.L_x_105) ;  /* 0x0000000000306947 */ /* 0x000ff40003800000 */
[----:B0-23--:R-:W0:Y:S01]  /*5ca0*/  LDS.64 R6, [R0+0x2400] ;  /* 0x0024000000067984 */ /* 0x00de220000000a00 */
        /* <DEDUP_REMOVED lines=11> */
.L_x_105:
[----:B------:R-:W-:Y:S05]  /*5d60*/  BSYNC.RECONVERGENT B0 ;  /* 0x0000000000007941 */ /* 0x000fea0003800200 */
.L_x_104:
[----:B------:R-:W-:Y:S01]  /*5d70*/  NOP ;  /* 0x0000000000007918 */ /* 0x000fe20000000000 */
[----:B------:R-:W-:Y:S01]  /*5d80*/  BSSY.RECONVERGENT B0, `(.L_x_106) ;  /* 0x0000010000007945 */ /* 0x000fe20003800200 */
[----:B------:R-:W-:Y:S01]  /*5d90*/  ISETP.GE.AND P6, PT, R10, R37, PT ;  /* 0x000000250a00720c */ /* 0x000fe20003fc6270 */
[----:B------:R-:W-:Y:S02]  /*5da0*/  VIADD R10, R3, 0x1080 ;  /* 0x00001080030a7836 */ /* 0x000fe40000000000 */
[----:B------:R-:W-:Y:S10]  /*5db0*/  @P0 BRA `(.L_x_107) ;  /* 0x0000000000300947 */ /* 0x000ff40003800000 */
[----:B0-234-:R-:W0:Y:S01]  /*5dc0*/  LDS.64 R6, [R0+0x3000] ;  /* 0x0030000000067984 */ /* 0x01de220000000a00 */
        /* <DEDUP_REMOVED lines=11> */
.L_x_107:
[----:B------:R-:W-:Y:S05]  /*5e80*/  BSYNC.RECONVERGENT B0 ;  /* 0x0000000000007941 */ /* 0x000fea0003800200 */
.L_x_106:
        /* <DEDUP_REMOVED lines=17> */
.L_x_109:
[----:B------:R-:W-:Y:S05]  /*5fa0*/  BSYNC.RECONVERGENT B0 ;  /* 0x0000000000007941 */ /* 0x000fea0003800200 */
.L_x_108:
        /* <DEDUP_REMOVED lines=17> */
.L_x_111:
[----:B------:R-:W-:Y:S05]  /*60c0*/  BSYNC.RECONVERGENT B0 ;  /* 0x0000000000007941 */ /* 0x000fea0003800200 */
.L_x_110:
[----:B------:R-:W-:Y:S01]  /*60d0*/  NOP ;  /* 0x0000000000007918 */ /* 0x000fe20000000000 */
[----:B------:R-:W-:Y:S01]  /*60e0*/  BSSY.RECONVERGENT B0, `(.L_x_112) ;  /* 0x000000f000007945 */ /* 0x000fe20003800200 */
[----:B------:R-:W-:-:S03]  /*60f0*/  ISETP.GE.AND P2, PT, R10, R37, PT ;  /* 0x000000250a00720c */ /* 0x000fc60003f46270 */
        /* <DEDUP_REMOVED lines=13> */
.L_x_113:
[----:B------:R-:W-:Y:S05]  /*61d0*/  BSYNC.RECONVERGENT B0 ;  /* 0x0000000000007941 */ /* 0x000fea0003800200 */
.L_x_112:
[----:B------:R-:W-:Y:S01]  /*61e0*/  NOP ;  /* 0x0000000000007918 */ /* 0x000fe20000000000 */
[----:B------:R-:W-:Y:S04]  /*61f0*/  BSSY.RECONVERGENT B0, `(.L_x_114) ;  /* 0x000000e000007945 */ /* 0x000fe80003800200 */
[----:B------:R-:W-:Y:S05]  /*6200*/  @P4 BRA `(.L_x_115) ;  /* 0x0000000000304947 */ /* 0x000fea0003800000 */
        /* <DEDUP_REMOVED lines=12> */
.L_x_115:
[----:B------:R-:W-:Y:S05]  /*62d0*/  BSYNC.RECONVERGENT B0 ;  /* 0x0000000000007941 */ /* 0x000fea0003800200 */
.L_x_114:
        /* <DEDUP_REMOVED lines=15> */
.L_x_117:
[----:B------:R-:W-:Y:S05]  /*63d0*/  BSYNC.RECONVERGENT B0 ;  /* 0x0000000000007941 */ /* 0x000fea0003800200 */
.L_x_116:
        /* <DEDUP_REMOVED lines=15> */
.L_x_119:
[----:B------:R-:W-:Y:S05]  /*64d0*/  BSYNC.RECONVERGENT B0 ;  /* 0x0000000000007941 */ /* 0x000fea0003800200 */
.L_x_118:
        /* <DEDUP_REMOVED lines=15> */
.L_x_121:
[----:B------:R-:W-:Y:S05]  /*65d0*/  BSYNC.RECONVERGENT B0 ;  /* 0x0000000000007941 */ /* 0x000fea0003800200 */
.L_x_120:
        /* <DEDUP_REMOVED lines=15> */
.L_x_123:
[----:B------:R-:W-:Y:S05]  /*66d0*/  BSYNC.RECONVERGENT B0 ;  /* 0x0000000000007941 */ /* 0x000fea0003800200 */
.L_x_122:
        /* <DEDUP_REMOVED lines=15> */
.L_x_125:
[----:B------:R-:W-:Y:S05]  /*67d0*/  BSYNC.RECONVERGENT B0 ;  /* 0x0000000000007941 */ /* 0x000fea0003800200 */
.L_x_124:
[----:B------:R-:W-:Y:S01]  /*67e0*/  NOP ;  /* 0x0000000000007918 */ /* 0x000fe20000000000 */
[----:B0-234-:R-:W0:Y:S01]  /*67f0*/  LDS.64 R6, [R0+0xa800] ;  /* 0x00a8000000067984 */ /* 0x01de220000000a00 */
[----:B------:R-:W0:Y:S02]  /*6800*/  LDCU UR5, c[0x0][0x3c4] ;  /* 0x00007880ff0577ac */ /* 0x000e240008000800 */
[----:B0-----:R-:W-:-:S04]  /*6810*/  SHF.R.U64 R2, R6, UR5, R7 ;  /* 0x0000000506027c19 */ /* 0x001fc80008001207 */
[----:B------:R-:W-:-:S05]  /*6820*/  LOP3.LUT R2, R2, UR4, RZ, 0x30, !PT ;  /* 0x0000000402027c12 */ /* 0x000fca000f8e30ff */
[----:B------:R-:W-:Y:S02]  /*6830*/  IMAD R5, R2, 0x8, R5 ;  /* 0x0000000802057824 */ /* 0x000fe400078e0205 */
[----:B------:R-:W-:-:S04]  /*6840*/  VIADD R2, R3, 0x1500 ;  /* 0x0000150003027836 */ /* 0x000fc80000000000 */
[----:B------:R-:W0:Y:S01]  /*6850*/  LDS.64 R4, [R5+0xb400] ;  /* 0x00b4000005047984 */ /* 0x000e220000000a00 */
[----:B------:R-:W-:-:S13]  /*6860*/  ISETP.GE.AND P0, PT, R2, R37, PT ;  /* 0x000000250200720c */ /* 0x000fda0003f06270 */
[----:B------:R-:W2:Y:S01]  /*6870*/  @!P0 LDC.64 R8, c[0x0][0x3a0] ;  /* 0x0000e800ff088b82 */ /* 0x000ea20000000a00 */
[----:B0-----:R-:W-:-:S05]  /*6880*/  IADD3 R3, P1, PT, R4, R3, RZ ;  /* 0x0000000304037210 */ /* 0x001fca0007f3e0ff */
[----:B------:R-:W-:Y:S01]  /*6890*/  IMAD.X R4, RZ, RZ, R5, P1 ;  /* 0x000000ffff047224 */ /* 0x000fe200008e0605 */
[----:B--2---:R-:W-:-:S04]  /*68a0*/  @!P0 LEA R2, P1, R3, R8, 0x3 ;  /* 0x0000000803028211 */ /* 0x004fc800078218ff */
[----:B------:R-:W-:-:S05]  /*68b0*/  @!P0 LEA.HI.X R3, R3, R9, R4, 0x3, P1 ;  /* 0x0000000903038211 */ /* 0x000fca00008f1c04 */
[----:B------:R-:W-:Y:S01]  /*68c0*/  @!P0 STG.E.64 desc[UR8][R2.64+0xa800], R6 ;  /* 0x00a8000602008986 */ /* 0x000fe2000c101b08 */
[----:B------:R-:W-:Y:S01]  /*68d0*/  NOP ;  /* 0x0000000000007918 */ /* 0x000fe20000000000 */
[----:B------:R-:W-:Y:S05]  /*68e0*/  EXIT ;  /* 0x000000000000794d */ /* 0x000fea0003800000 */
.L_x_55:
[----:B------:R-:W-:Y:S02]  /*68f0*/  IMAD.MOV.U32 R84, RZ, RZ, R77 ;  /* 0x000000ffff547224 */ /* 0x000fe400078e004d */
[----:B------:R-:W-:Y:S02]  /*6900*/  IMAD.MOV.U32 R86, RZ, RZ, 0x1 ;  /* 0x00000001ff567424 */ /* 0x000fe400078e00ff */
[----:B------:R-:W-:Y:S02]  /*6910*/  IMAD.MOV.U32 R87, RZ, RZ, RZ ;  /* 0x000000ffff577224 */ /* 0x000fe400078e00ff */
[----:B------:R-:W-:-:S07]  /*6920*/  IMAD.MOV.U32 R83, RZ, RZ, -0x1 ;  /* 0xffffffffff537424 */ /* 0x000fce00078e00ff */
[----:B------:R-:W-:Y:S05]  /*6930*/  WARPSYNC.COLLECTIVE R83, `(.L_x_126) ;  /* 0x0000000053087348 */ /* 0x000fea0003c00000 */
[----:B------:R0:W1:Y:S02]  /*6940*/  SHFL.UP P0, R82, R84, R86, R87 ;  /* 0x0400005654527389 */ /* 0x0000640000000057 */
[----:B01----:R-:W-:Y:S05]  /*6950*/  ENDCOLLECTIVE ;  /* 0x000000000000791b */ /* 0x003fea0003800000 */
.L_x_126:
[----:B------:R-:W-:Y:S02]  /*6960*/  IMAD.MOV.U32 R86, RZ, RZ, 0x2 ;  /* 0x00000002ff567424 */ /* 0x000fe400078e00ff */
[----:B------:R-:W-:-:S04]  /*6970*/  IMAD.MOV.U32 R78, RZ, RZ, R82 ;  /* 0x000000ffff4e7224 */ /* 0x000fc800078e0052 */
[----:B------:R-:W-:-:S04]  /*6980*/  @P0 IMAD.IADD R78, R77, 0x1, R78 ;  /* 0x000000014d4e0824 */ /* 0x000fc800078e024e */
[----:B------:R-:W-:-:S07]  /*6990*/  IMAD.MOV.U32 R84, RZ, RZ, R78 ;  /* 0x000000ffff547224 */ /* 0x000fce00078e004e */
[----:B------:R-:W-:Y:S05]  /*69a0*/  WARPSYNC.COLLECTIVE R83, `(.L_x_127) ;  /* 0x0000000053087348 */ /* 0x000fea0003c00000 */
[----:B------:R0:W1:Y:S02]  /*69b0*/  SHFL.UP P0, R82, R84, R86, R87 ;  /* 0x0400005654527389 */ /* 0x0000640000000057 */
[----:B01----:R-:W-:Y:S05]  /*69c0*/  ENDCOLLECTIVE ;  /* 0x000000000000791b */ /* 0x003fea0003800000 */
.L_x_127:
[----:B------:R-:W-:Y:S02]  /*69d0*/  IMAD.MOV.U32 R86, RZ, RZ, 0x4 ;  /* 0x00000004ff567424 */ /* 0x000fe400078e00ff */
[----:B------:R-:W-:-:S04]  /*69e0*/  IMAD.MOV.U32 R79, RZ, RZ, R82 ;  /* 0x000000ffff4f7224 */ /* 0x000fc800078e0052 */
[----:B------:R-:W-:-:S04]  /*69f0*/  @P0 IMAD.IADD R79, R78, 0x1, R79 ;  /* 0x000000014e4f0824 */ /* 0x000fc800078e024f */
[----:B------:R-:W-:-:S07]  /*6a00*/  IMAD.MOV.U32 R84, RZ, RZ, R79 ;  /* 0x000000ffff547224 */ /* 0x000fce00078e004f */
[----:B------:R-:W-:Y:S05]  /*6a10*/  WARPSYNC.COLLECTIVE R83, `(.L_x_128) ;  /* 0x0000000053087348 */ /* 0x000fea0003c00000 */
[----:B------:R0:W1:Y:S02]  /*6a20*/  SHFL.UP P0, R82, R84, R86, R87 ;  /* 0x0400005654527389 */ /* 0x0000640000000057 */
[----:B01----:R-:W-:Y:S05]  /*6a30*/  ENDCOLLECTIVE ;  /* 0x000000000000791b */ /* 0x003fea0003800000 */
.L_x_128:
[----:B------:R-:W-:Y:S02]  /*6a40*/  IMAD.MOV.U32 R86, RZ, RZ, 0x8 ;  /* 0x00000008ff567424 */ /* 0x000fe400078e00ff */
[----:B------:R-:W-:-:S04]  /*6a50*/  IMAD.MOV.U32 R80, RZ, RZ, R82 ;  /* 0x000000ffff507224 */ /* 0x000fc800078e0052 */
[----:B------:R-:W-:-:S04]  /*6a60*/  @P0 IMAD.IADD R80, R79, 0x1, R80 ;  /* 0x000000014f500824 */ /* 0x000fc800078e0250 */
[----:B------:R-:W-:-:S07]  /*6a70*/  IMAD.MOV.U32 R84, RZ, RZ, R80 ;  /* 0x000000ffff547224 */ /* 0x000fce00078e0050 */
[----:B------:R-:W-:Y:S05]  /*6a80*/  WARPSYNC.COLLECTIVE R83, `(.L_x_129) ;  /* 0x0000000053087348 */ /* 0x000fea0003c00000 */
[----:B------:R0:W1:Y:S02]  /*6a90*/  SHFL.UP P0, R82, R84, R86, R87 ;  /* 0x0400005654527389 */ /* 0x0000640000000057 */
[----:B01----:R-:W-:Y:S05]  /*6aa0*/  ENDCOLLECTIVE ;  /* 0x000000000000791b */ /* 0x003fea0003800000 */
.L_x_129:
[----:B------:R-:W-:Y:S02]  /*6ab0*/  IMAD.MOV.U32 R86, RZ, RZ, 0x10 ;  /* 0x00000010ff567424 */ /* 0x000fe400078e00ff */
[----:B------:R-:W-:-:S04]  /*6ac0*/  IMAD.MOV.U32 R81, RZ, RZ, R82 ;  /* 0x000000ffff517224 */ /* 0x000fc800078e0052 */
[----:B------:R-:W-:-:S04]  /*6ad0*/  @P0 IMAD.IADD R81, R80, 0x1, R81 ;  /* 0x0000000150510824 */ /* 0x000fc800078e0251 */
[----:B------:R-:W-:-:S07]  /*6ae0*/  IMAD.MOV.U32 R84, RZ, RZ, R81 ;  /* 0x000000ffff547224 */ /* 0x000fce00078e0051 */
[----:B------:R-:W-:Y:S05]  /*6af0*/  WARPSYNC.COLLECTIVE R83, `(.L_x_130) ;  /* 0x0000000053087348 */ /* 0x000fea0003c00000 */
[----:B------:R0:W1:Y:S02]  /*6b00*/  SHFL.UP P0, R82, R84, R86, R87 ;  /* 0x0400005654527389 */ /* 0x0000640000000057 */
[----:B01----:R-:W-:Y:S05]  /*6b10*/  ENDCOLLECTIVE ;  /* 0x000000000000791b */ /* 0x003fea0003800000 */
.L_x_130:
[----:B------:R-:W-:Y:S05]  /*6b20*/  BRA `(.L_x_131) ;  /* 0xffffffb400647947 */ /* 0x000fea000383ffff */
.L_x_132:
        /* <DEDUP_REMOVED lines=13> */
.L_x_427:


//--------------------- .text._ZN3cub18CUB_300001_SM_10006detail10radix_sort33DeviceRadixSortExclusiveSumKernelINS1_5radix10policy_hubImNS0_8NullTypeEyE10Policy1000EyEEvPT0_ --------------------------
	.section	.text._ZN3cub18CUB_300001_SM_10006detail10radix_sort33DeviceRadixSortExclusiveSumKernelINS1_5radix10policy_hubImNS0_8NullTypeEyE10Policy1000EyEEvPT0_,"ax",@progbits
	.align	128
        .global         _ZN3cub18CUB_300001_SM_10006detail10radix_sort33DeviceRadixSortExclusiveSumKernelINS1_5radix10policy_hubImNS0_8NullTypeEyE10Policy1000EyEEvPT0_
        .type           _ZN3cub18CUB_300001_SM_10006detail10radix_sort33DeviceRadixSortExclusiveSumKernelINS1_5radix10policy_hubImNS0_8NullTypeEyE10Policy1000EyEEvPT0_,@function
        .size           _ZN3cub18CUB_300001_SM_10006detail10radix_sort33DeviceRadixSortExclusiveSumKernelINS1_5radix10policy_hubImNS0_8NullTypeEyE10Policy1000EyEEvPT0_,(.L_x_428 - _ZN3cub18CUB_300001_SM_10006detail10radix_sort33DeviceRadixSortExclusiveSumKernelINS1_5radix10policy_hubImNS0_8NullTypeEyE10Policy1000EyEEvPT0_)
        .other          _ZN3cub18CUB_300001_SM_10006detail10radix_sort33DeviceRadixSortExclusiveSumKernelINS1_5radix10policy_hubImNS0_8NullTypeEyE10Policy1000EyEEvPT0_,@"STO_CUDA_ENTRY STV_DEFAULT"
_ZN3cub18CUB_300001_SM_10006detail10radix_sort33DeviceRadixSortExclusiveSumKernelINS1_5radix10policy_hubImNS0_8NullTypeEyE10Policy1000EyEEvPT0_:
.text._ZN3cub18CUB_300001_SM_10006detail10radix_sort33DeviceRadixSortExclusiveSumKernelINS1_5radix10policy_hubImNS0_8NullTypeEyE10Policy1000EyEEvPT0_:
[----:B------:R-:W-:Y:S01]  /*0000*/  LDC R1, c[0x0][0x37c] ;  /* 0x0000df00ff017b82 */ /* 0x000fe20000000800 */
[----:B------:R-:W0:Y:S07]  /*0010*/  S2R R18, SR_TID.X ;  /* 0x0000000000127919 */ /* 0x000e2e0000002100 */
[----:B------:R-:W1:Y:S01]  /*0020*/  LDC.64 R16, c[0x0][0x380] ;  /* 0x0000e000ff107b82 */ /* 0x000e620000000a00 */
[----:B------:R-:W2:Y:S01]  /*0030*/  LDCU.64 UR4, c[0x0][0x358] ;  /* 0x00006b00ff0477ac */ /* 0x000ea20008000a00 */
[----:B------:R-:W3:Y:S01]  /*0040*/  S2R R5, SR_CTAID.X ;  /* 0x0000000000057919 */ /* 0x000ee20000002500 */
[----:B0-----:R-:W-:Y:S01]  /*0050*/  ISETP.GT.U32.AND P1, PT, R18, 0xff, PT ;  /* 0x000000ff1200780c */ /* 0x001fe20003f24070 */
[----:B---3--:R-:W-:-:S04]  /*0060*/  IMAD R5, R5, 0x100, R18 ;  /* 0x0000010005057824 */ /* 0x008fc800078e0212 */
[----:B-1----:R-:W-:-:S08]  /*0070*/  IMAD.WIDE R16, R5, 0x8, R16 ;  /* 0x0000000805107825 */ /* 0x002fd000078e0210 */
[----:B--2---:R-:W2:Y:S01]  /*0080*/  @!P1 LDG.E.64 R2, desc[UR4][R16.64] ;  /* 0x0000000410029981 */ /* 0x004ea2000c1e1b00 */
[----:B------:R-:W-:Y:S02]  /*0090*/  MOV R0, 0x400 ;  /* 0x0000040000007802 */ /* 0x000fe40000000f00 */
[C---:B------:R-:W-:Y:S01]  /*00a0*/  ISETP.GT.U32.AND P0, PT, R18.reuse, 0x1f, PT ;  /* 0x0000001f1200780c */ /* 0x040fe20003f04070 */
[----:B------:R-:W0:Y:S02]  /*00b0*/  S2R R5, SR_CgaCtaId ;  /* 0x0000000000057919 */ /* 0x000e240000008800 */
[----:B0-----:R-:W-:Y:S02]  /*00c0*/  LEA R5, R5, R0, 0x18 ;  /* 0x0000000005057211 */ /* 0x001fe400078ec0ff */
[----:B------:R-:W-:-:S05]  /*00d0*/  LEA.HI R0, R18, R18, RZ, 0x1d ;  /* 0x0000001212007211 */ /* 0x000fca00078fe8ff */
[----:B------:R-:W-:-:S05]  /*00e0*/  IMAD R0, R0, 0x8, R5 ;  /* 0x0000000800007824 */ /* 0x000fca00078e0205 */
[----:B--2---:R0:W-:Y:S01]  /*00f0*/  STS.64 [R0+0x10], R2 ;  /* 0x0000100200007388 */ /* 0x0041e20000000a00 */
[----:B------:R-:W-:Y:S06]  /*0100*/  BAR.SYNC.DEFER_BLOCKING 0x0 ;  /* 0x0000000000007b1d */ /* 0x000fec0000010000 */
[----:B------:R-:W-:Y:S05]  /*0110*/  @P0 BRA `(.L_x_133) ;  /* 0x0000000400240947 */ /* 0x000fea0003800000 */
[----:B------:R-:W-:Y:S01]  /*0120*/  IMAD R18, R18, 0x48, R5 ;  /* 0x0000004812127824 */ /* 0x000fe200078e0205 */
[----:B------:R-:W-:-:S04]  /*0130*/  UMOV UR6, 0xffffffff ;  /* 0xffffffff00067882 */ /* 0x000fc80000000000 */
[----:B------:R-:W-:Y:S04]  /*0140*/  LDS.64 R14, [R18+0x10] ;  /* 0x00001000120e7984 */ /* 0x000fe80000000a00 */
[----:B------:R-:W-:Y:S04]  /*0150*/  LDS.64 R12, [R18+0x18] ;  /* 0x00001800120c7984 */ /* 0x000fe80000000a00 */
[----:B------:R-:W1:Y:S04]  /*0160*/  LDS.64 R10, [R18+0x20] ;  /* 0x00002000120a7984 */ /* 0x000e680000000a00 */
[----:B------:R-:W-:Y:S04]  /*0170*/  LDS.64 R8, [R18+0x28] ;  /* 0x0000280012087984 */ /* 0x000fe80000000a00 */
[----:B------:R-:W2:Y:S04]  /*0180*/  LDS.64 R6, [R18+0x30] ;  /* 0x0000300012067984 */ /* 0x000ea80000000a00 */
[----:B------:R-:W-:Y:S04]  /*0190*/  LDS.64 R4, [R18+0x38] ;  /* 0x0000380012047984 */ /* 0x000fe80000000a00 */
[----:B0-----:R-:W0:Y:S04]  /*01a0*/  LDS.64 R2, [R18+0x40] ;  /* 0x0000400012027984 */ /* 0x001e280000000a00 */
[----:B------:R-:W3:Y:S01]  /*01b0*/  LDS.64 R20, [R18+0x48] ;  /* 0x0000480012147984 */ /* 0x000ee20000000a00 */
[----:B-1----:R-:W-:-:S04]  /*01c0*/  IADD3 R19, P3, P4, R10, R12, R14 ;  /* 0x0000000c0a137210 */ /* 0x002fc80007c7e00e */
[----:B------:R-:W-:Y:S02]  /*01d0*/  IADD3.X R23, PT, PT, R11, R13, R15, P3, P4 ;  /* 0x0000000d0b177210 */ /* 0x000fe40001fe840f */
[----:B--2---:R-:W-:-:S04]  /*01e0*/  IADD3 R19, P0, P2, R6, R19, R8 ;  /* 0x0000001306137210 */ /* 0x004fc80007a1e008 */
[----:B------:R-:W-:Y:S02]  /*01f0*/  IADD3.X R23, PT, PT, R7, R23, R9, P0, P2 ;  /* 0x0000001707177210 */ /* 0x000fe400007e4409 */
[----:B0-----:R-:W-:-:S04]  /*0200*/  IADD3 R19, P3, P4, R2, R19, R4 ;  /* 0x0000001302137210 */ /* 0x001fc80007c7e004 */
[----:B---3--:R-:W-:Y:S02]  /*0210*/  IADD3 R20, P0, PT, R20, R19, RZ ;  /* 0x0000001314147210 */ /* 0x008fe40007f1e0ff */
[----:B------:R-:W-:-:S05]  /*0220*/  IADD3.X R19, PT, PT, R3, R23, R5, P3, P4 ;  /* 0x0000001703137210 */ /* 0x000fca0001fe8405 */
[----:B------:R-:W-:Y:S01]  /*0230*/  IMAD.X R19, R21, 0x1, R19, P0 ;  /* 0x0000000115137824 */ /* 0x000fe200000e0613 */
[----:B------:R-:W-:Y:S06]  /*0240*/  BRA.DIV UR6, `(.L_x_134) ;  /* 0x0000000206f07947 */ /* 0x000fec000b800000 */
[----:B------:R-:W0:Y:S04]  /*0250*/  SHFL.UP PT, R27, R20, 0x1, RZ ;  /* 0x04200000141b7989 */ /* 0x000e2800000e00ff */
[----:B------:R-:W1:Y:S01]  /*0260*/  SHFL.UP P0, R25, R19, 0x1, RZ ;  /* 0x0420000013197989 */ /* 0x000e6200000000ff */
[----:B0-----:R-:W-:-:S04]  /*0270*/  IADD3 R22, P2, PT, R27, R20, RZ ;  /* 0x000000141b167210 */ /* 0x001fc80007f5e0ff */
[----:B-1----:R-:W-:Y:S01]  /*0280*/  SEL R27, R22, R27, P0 ;  /* 0x0000001b161b7207 */ /* 0x002fe20000000000 */
[----:B------:R-:W-:-:S04]  /*0290*/  IMAD.X R26, R25, 0x1, R19, P2 ;  /* 0x00000001191a7824 */ /* 0x000fc800010e0613 */
[----:B------:R-:W0:Y:S01]  /*02a0*/  SHFL.UP PT, R28, R27, 0x2, RZ ;  /* 0x044000001b1c7989 */ /* 0x000e2200000e00ff */
[----:B------:R-:W-:-:S05]  /*02b0*/  SEL R26, R26, R25, P0 ;  /* 0x000000191a1a7207 */ /* 0x000fca0000000000 */
[----:B------:R-:W1:Y:S01]  /*02c0*/  SHFL.UP P0, R25, R26, 0x2, RZ ;  /* 0x044000001a197989 */ /* 0x000e6200000000ff */
[----:B0-----:R-:W-:-:S05]  /*02d0*/  IADD3 R21, P2, PT, R28, R27, RZ ;  /* 0x0000001b1c157210 */ /* 0x001fca0007f5e0ff */
[----:B-1----:R-:W-:Y:S01]  /*02e0*/  IMAD.X R22, R25, 0x1, R26, P2 ;  /* 0x0000000119167824 */ /* 0x002fe200010e061a */
[----:B------:R-:W-:-:S04]  /*02f0*/  SEL R28, R21, R28, P0 ;  /* 0x0000001c151c7207 */ /* 0x000fc80000000000 */
[----:B------:R-:W-:Y:S01]  /*0300*/  SEL R29, R22, R25, P0 ;  /* 0x00000019161d7207 */ /* 0x000fe20000000000 */
        /* <DEDUP_REMOVED lines=12> */
[----:B------:R0:W1:Y:S04]  /*03d0*/  SHFL.UP PT, R28, R27, 0x10, RZ ;  /* 0x060000001b1c7989 */ /* 0x00006800000e00ff */
[----:B------:R0:W2:Y:S02]  /*03e0*/  SHFL.UP P0, R25, R26, 0x10, RZ ;  /* 0x060000001a197989 */ /* 0x0000a400000000ff */
.L_x_145:
[----:B-1----:R-:W-:-:S04]  /*03f0*/  IADD3 R21, P2, PT, R28, R27, RZ ;  /* 0x0000001b1c157210 */ /* 0x002fc80007f5e0ff */
[----:B--2---:R-:W-:Y:S01]  /*0400*/  SEL R21, R21, R28, P0 ;  /* 0x0000001c15157207 */ /* 0x004fe20000000000 */
[----:B------:R-:W-:-:S05]  /*0410*/  IMAD.X R22, R25, 0x1, R26, P2 ;  /* 0x0000000119167824 */ /* 0x000fca00010e061a */
[----:B------:R-:W-:Y:S02]  /*0420*/  SEL R22, R22, R25, P0 ;  /* 0x0000001916167207 */ /* 0x000fe40000000000 */
[----:B------:R-:W-:-:S05]  /*0430*/  IADD3 R20, P0, PT, R21, -R20, RZ ;  /* 0x8000001415147210 */ /* 0x000fca0007f1e0ff */
[----:B------:R-:W-:Y:S01]  /*0440*/  IMAD.X R21, R22, 0x1, ~R19, P0 ;  /* 0x0000000116157824 */ /* 0x000fe200000e0e13 */
[----:B------:R-:W-:-:S04]  /*0450*/  IADD3 R14, P0, PT, R14, R20, RZ ;  /* 0x000000140e0e7210 */ /* 0x000fc80007f1e0ff */
[----:B------:R1:W-:Y:S01]  /*0460*/  STS.64 [R18+0x10], R20 ;  /* 0x0000101412007388 */ /* 0x0003e20000000a00 */
[----:B------:R-:W-:Y:S01]  /*0470*/  IMAD.X R15, R15, 0x1, R21, P0 ;  /* 0x000000010f0f7824 */ /* 0x000fe200000e0615 */
        /* <DEDUP_REMOVED lines=17> */
[----:B------:R-:W-:-:S05]  /*0590*/  IMAD.X R3, R3, 0x1, R5, P0 ;  /* 0x0000000103037824 */ /* 0x000fca00000e0605 */
[----:B------:R1:W-:Y:S03]  /*05a0*/  STS.64 [R18+0x48], R2 ;  /* 0x0000480212007388 */ /* 0x0003e60000000a00 */
.L_x_133:
[----:B------:R-:W-:Y:S05]  /*05b0*/  WARPSYNC.ALL ;  /* 0x0000000000007948 */ /* 0x000fea0003800000 */
[----:B------:R-:W-:Y:S06]  /*05c0*/  BAR.SYNC.DEFER_BLOCKING 0x0 ;  /* 0x0000000000007b1d */ /* 0x000fec0000010000 */
[----:B------:R-:W-:Y:S05]  /*05d0*/  @P1 EXIT ;  /* 0x000000000000194d */ /* 0x000fea0003800000 */
[----:B01----:R-:W0:Y:S04]  /*05e0*/  LDS.64 R2, [R0+0x10] ;  /* 0x0000100000027984 */ /* 0x003e280000000a00 */
[----:B0-----:R-:W-:Y:S01]  /*05f0*/  STG.E.64 desc[UR4][R16.64], R2 ;  /* 0x0000000210007986 */ /* 0x001fe2000c101b04 */
[----:B------:R-:W-:Y:S05]  /*0600*/  EXIT ;  /* 0x000000000000794d */ /* 0x000fea0003800000 */
.L_x_134:
[----:B------:R-:W-:Y:S02]  /*0610*/  IMAD.MOV.U32 R24, RZ, RZ, R20 ;  /* 0x000000ffff187224 */ /* 0x000fe400078e0014 */
[----:B------:R-:W-:Y:S02]  /*0620*/  IMAD.MOV.U32 R23, RZ, RZ, 0x1 ;  /* 0x00000001ff177424 */ /* 0x000fe400078e00ff */
[----:B------:R-:W-:Y:S02]  /*0630*/  IMAD.MOV.U32 R22, RZ, RZ, RZ ;  /* 0x000000ffff167224 */ /* 0x000fe400078e00ff */
[----:B------:R-:W-:-:S07]  /*0640*/  IMAD.MOV.U32 R21, RZ, RZ, -0x1 ;  /* 0xffffffffff157424 */ /* 0x000fce00078e00ff */
[----:B------:R-:W-:Y:S05]  /*0650*/  WARPSYNC.COLLECTIVE R21, `(.L_x_135) ;  /* 0x0000000015087348 */ /* 0x000fea0003c00000 */
[----:B------:R0:W1:Y:S02]  /*0660*/  SHFL.UP P0, R25, R24, R23, R22 ;  /* 0x0400001718197389 */ /* 0x0000640000000016 */
[----:B01----:R-:W-:Y:S05]  /*0670*/  ENDCOLLECTIVE ;  /* 0x000000000000791b */ /* 0x003fea0003800000 */
.L_x_135:
[----:B------:R-:W-:Y:S02]  /*0680*/  IMAD.MOV.U32 R24, RZ, RZ, R19 ;  /* 0x000000ffff187224 */ /* 0x000fe400078e0013 */
[----:B------:R-:W-:-:S07]  /*0690*/  IMAD.MOV.U32 R27, RZ, RZ, R25 ;  /* 0x000000ffff1b7224 */ /* 0x000fce00078e0019 */
[----:B------:R-:W-:Y:S05]  /*06a0*/  WARPSYNC.COLLECTIVE R21, `(.L_x_136) ;  /* 0x0000000015087348 */ /* 0x000fea0003c00000 */
[----:B------:R0:W1:Y:S02]  /*06b0*/  SHFL.UP P0, R25, R24, R23, R22 ;  /* 0x0400001718197389 */ /* 0x0000640000000016 */
[----:B01----:R-:W-:Y:S05]  /*06c0*/  ENDCOLLECTIVE ;  /* 0x000000000000791b */ /* 0x003fea0003800000 */
.L_x_136:
[----:B------:R-:W-:Y:S01]  /*06d0*/  IADD3 R26, P2, PT, R27, R20, RZ ;  /* 0x000000141b1a7210 */ /* 0x000fe20007f5e0ff */
[----:B------:R-:W-:-:S03]  /*06e0*/  IMAD.MOV.U32 R23, RZ, RZ, 0x2 ;  /* 0x00000002ff177424 */ /* 0x000fc600078e00ff */
[----:B------:R-:W-:Y:S01]  /*06f0*/  SEL R27, R26, R27, P0 ;  /* 0x0000001b1a1b7207 */ /* 0x000fe20000000000 */
[----:B------:R-:W-:-:S04]  /*0700*/  IMAD.X R26, R25, 0x1, R19, P2 ;  /* 0x00000001191a7824 */ /* 0x000fc800010e0613 */
[----:B------:R-:W-:Y:S01]  /*0710*/  IMAD.MOV.U32 R24, RZ, RZ, R27 ;  /* 0x000000ffff187224 */ /* 0x000fe200078e001b */
[----:B------:R-:W-:-:S07]  /*0720*/  SEL R26, R26, R25, P0 ;  /* 0x000000191a1a7207 */ /* 0x000fce0000000000 */
[----:B------:R-:W-:Y:S05]  /*0730*/  WARPSYNC.COLLECTIVE R21, `(.L_x_137) ;  /* 0x0000000015087348 */ /* 0x000fea0003c00000 */
[----:B------:R0:W1:Y:S02]  /*0740*/  SHFL.UP P0, R25, R24, R23, R22 ;  /* 0x0400001718197389 */ /* 0x0000640000000016 */
[----:B01----:R-:W-:Y:S05]  /*0750*/  ENDCOLLECTIVE ;  /* 0x000000000000791b */ /* 0x003fea0003800000 */
.L_x_137:
[----:B------:R-:W-:Y:S02]  /*0760*/  IMAD.MOV.U32 R24, RZ, RZ, R26 ;  /* 0x000000ffff187224 */ /* 0x000fe400078e001a */
[----:B------:R-:W-:-:S07]  /*0770*/  IMAD.MOV.U32 R28, RZ, RZ, R25 ;  /* 0x000000ffff1c7224 */ /* 0x000fce00078e0019 */
[----:B------:R-:W-:Y:S05]  /*0780*/  WARPSYNC.COLLECTIVE R21, `(.L_x_138) ;  /* 0x0000000015087348 */ /* 0x000fea0003c00000 */
[----:B------:R0:W1:Y:S02]  /*0790*/  SHFL.UP P0, R25, R24, R23, R22 ;  /* 0x0400001718197389 */ /* 0x0000640000000016 */
[----:B01----:R-:W-:Y:S05]  /*07a0*/  ENDCOLLECTIVE ;  /* 0x000000000000791b */ /* 0x003fea0003800000 */
.L_x_138:
        /* <DEDUP_REMOVED lines=9> */
.L_x_139:
[----:B------:R-:W-:Y:S02]  /*0840*/  IMAD.MOV.U32 R24, RZ, RZ, R29 ;  /* 0x000000ffff187224 */ /* 0x000fe400078e001d */
[----:B------:R-:W-:-:S07]  /*0850*/  IMAD.MOV.U32 R27, RZ, RZ, R25 ;  /* 0x000000ffff1b7224 */ /* 0x000fce00078e0019 */
[----:B------:R-:W-:Y:S05]  /*0860*/  WARPSYNC.COLLECTIVE R21, `(.L_x_140) ;  /* 0x0000000015087348 */ /* 0x000fea0003c00000 */
[----:B------:R0:W1:Y:S02]  /*0870*/  SHFL.UP P0, R25, R24, R23, R22 ;  /* 0x0400001718197389 */ /* 0x0000640000000016 */
[----:B01----:R-:W-:Y:S05]  /*0880*/  ENDCOLLECTIVE ;  /* 0x000000000000791b */ /* 0x003fea0003800000 */
.L_x_140:
        /* <DEDUP_REMOVED lines=9> */
.L_x_141:
[----:B------:R-:W-:Y:S02]  /*0920*/  IMAD.MOV.U32 R24, RZ, RZ, R29 ;  /* 0x000000ffff187224 */ /* 0x000fe400078e001d */
[----:B------:R-:W-:-:S07]  /*0930*/  IMAD.MOV.U32 R27, RZ, RZ, R25 ;  /* 0x000000ffff1b7224 */ /* 0x000fce00078e0019 */
[----:B------:R-:W-:Y:S05]  /*0940*/  WARPSYNC.COLLECTIVE R21, `(.L_x_142) ;  /* 0x0000000015087348 */ /* 0x000fea0003c00000 */
[----:B------:R0:W1:Y:S02]  /*0950*/  SHFL.UP P0, R25, R24, R23, R22 ;  /* 0x0400001718197389 */ /* 0x0000640000000016 */
[----:B01----:R-:W-:Y:S05]  /*0960*/  ENDCOLLECTIVE ;  /* 0x000000000000791b */ /* 0x003fea0003800000 */
.L_x_142:
        /* <DEDUP_REMOVED lines=9> */
.L_x_143:
[----:B------:R-:W-:Y:S02]  /*0a00*/  IMAD.MOV.U32 R24, RZ, RZ, R26 ;  /* 0x000000ffff187224 */ /* 0x000fe400078e001a */
[----:B------:R-:W-:-:S07]  /*0a10*/  IMAD.MOV.U32 R28, RZ, RZ, R25 ;  /* 0x000000ffff1c7224 */ /* 0x000fce00078e0019 */
[----:B------:R-:W-:Y:S05]  /*0a20*/  WARPSYNC.COLLECTIVE R21, `(.L_x_144) ;  /* 0x0000000015087348 */ /* 0x000fea0003c00000 */
[----:B------:R0:W1:Y:S02]  /*0a30*/  SHFL.UP P0, R25, R24, R23, R22 ;  /* 0x0400001718197389 */ /* 0x0000640000000016 */
[----:B01----:R-:W-:Y:S05]  /*0a40*/  ENDCOLLECTIVE ;  /* 0x000000000000791b */ /* 0x003fea0003800000 */
.L_x_144:
[----:B------:R-:W-:Y:S05]  /*0a50*/  BRA `(.L_x_145) ;  /* 0xfffffff800647947 */ /* 0x000fea000383ffff */
.L_x_146:
        /* <DEDUP_REMOVED lines=10> */
.L_x_428:


//--------------------- .text._ZN3cub18CUB_300001_SM_10006detail10radix_sort30DeviceRadixSortHistogramKernelINS1_5radix10policy_hubImNS0_8NullTypeEyE10Policy1000ELNS0_9SortOrderE0EmyNS1_21identity_decomposer_tEEEvPT2_PKT1_SB_iiT3_ --------------------------
	.section	.text._ZN3cub18CUB_300001_SM_10006detail10radix_sort30DeviceRadixSortHistogramKernelINS1_5radix10policy_hubImNS0_8NullTypeEyE10Policy1000ELNS0_9SortOrderE0EmyNS1_21identity_decomposer_tEEEvPT2_PKT1_SB_iiT3_,"ax",@progbits
	.align	128
        .global         _ZN3cub18CUB_300001_SM_10006detail10radix_sort30DeviceRadixSortHistogramKernelINS1_5radix10policy_hubImNS0_8NullTypeEyE10Policy1000ELNS0_9SortOrderE0EmyNS1_21identity_decomposer_tEEEvPT2_PKT1_SB_iiT3_
        .type           _ZN3cub18CUB_300001_SM_10006detail10radix_sort30DeviceRadixSortHistogramKernelINS1_5radix10policy_hubImNS0_8NullTypeEyE10Policy1000ELNS0_9SortOrderE0EmyNS1_21identity_decomposer_tEEEvPT2_PKT1_SB_iiT3_,@function
        .size           _ZN3cub18CUB_300001_SM_10006detail10radix_sort30DeviceRadixSortHistogramKernelINS1_5radix10policy_hubImNS0_8NullTypeEyE10Policy1000ELNS0_9SortOrderE0EmyNS1_21identity_decomposer_tEEEvPT2_PKT1_SB_iiT3_,(.L_x_429 - _ZN3cub18CUB_300001_SM_10006detail10radix_sort30DeviceRadixSortHistogramKernelINS1_5radix10policy_hubImNS0_8NullTypeEyE10Policy1000ELNS0_9SortOrderE0EmyNS1_21identity_decomposer_tEEEvPT2_PKT1_SB_iiT3_)
        .other          _ZN3cub18CUB_300001_SM_10006detail10radix_sort30DeviceRadixSortHistogramKernelINS1_5radix10policy_hubImNS0_8NullTypeEyE10Policy1000ELNS0_9SortOrderE0EmyNS1_21identity_decomposer_tEEEvPT2_PKT1_SB_iiT3_,@"STO_CUDA_ENTRY STV_DEFAULT"
_ZN3cub18CUB_300001_SM_10006detail10radix_sort30DeviceRadixSortHistogramKernelINS1_5radix10policy_hubImNS0_8NullTypeEyE10Policy1000ELNS0_9SortOrderE0EmyNS1_21identity_decomposer_tEEEvPT2_PKT1_SB_iiT3_:
.text._ZN3cub18CUB_300001_SM_10006detail10radix_sort30DeviceRadixSortHistogramKernelINS1_5radix10policy_hubImNS0_8NullTypeEyE10Policy1000ELNS0_9SortOrderE0EmyNS1_21identity_decomposer_tEEEvPT2_PKT1_SB_iiT3_:
[----:B------:R-:W-:Y:S01]  /*0000*/  LDC R1, c[0x0][0x37c] ;  /* 0x0000df00ff017b82 */ /* 0x000fe20000000800 */
[----:B------:R-:W0:Y:S02]  /*0010*/  LDCU.64 UR4, c[0x0][0x390] ;  /* 0x00007200ff0477ac */ /* 0x000e240008000a00 */
[----:B0-----:R-:W-:-:S04]  /*0020*/  ISETP.NE.U32.AND P0, PT, RZ, UR4, PT ;  /* 0x00000004ff007c0c */ /* 0x001fc8000bf05070 */
[----:B------:R-:W-:-:S13]  /*0030*/  ISETP.NE.AND.EX P0, PT, RZ, UR5, PT, P0 ;  /* 0x00000005ff007c0c */ /* 0x000fda000bf05300 */
[----:B------:R-:W-:Y:S05]  /*0040*/  @!P0 EXIT ;  /* 0x000000000000894d */ /* 0x000fea0003800000 */
[----:B------:R-:W0:Y:S01]  /*0050*/  S2R R0, SR_TID.X ;  /* 0x0000000000007919 */ /* 0x000e220000002100 */
[----:B------:R-:W1:Y:S01]  /*0060*/  LDC.64 R2, c[0x0][0x398] ;  /* 0x0000e600ff027b82 */ /* 0x000e620000000a00 */
[----:B------:R-:W-:Y:S01]  /*0070*/  UMOV UR4, 0x400 ;  /* 0x0000040000047882 */ /* 0x000fe20000000000 */
[----:B------:R-:W2:Y:S01]  /*0080*/  LDCU.64 UR16, c[0x0][0x358] ;  /* 0x00006b00ff1077ac */ /* 0x000ea20008000a00 */
[----:B------:R-:W3:Y:S05]  /*0090*/  LDCU UR18, c[0x0][0x370] ;  /* 0x00006e00ff1277ac */ /* 0x000eea0008000800 */
[----:B------:R-:W4:Y:S01]  /*00a0*/  S2UR UR5, SR_CgaCtaId ;  /* 0x00000000000579c3 */ /* 0x000f220000008800 */
[----:B------:R-:W-:Y:S01]  /*00b0*/  UMOV UR6, URZ ;  /* 0x000000ff00067c82 */ /* 0x000fe20008000000 */
[----:B------:R-:W-:-:S06]  /*00c0*/  UMOV UR7, URZ ;  /* 0x000000ff00077c82 */ /* 0x000fcc0008000000 */
[----:B------:R-:W5:Y:S01]  /*00d0*/  S2UR UR8, SR_CTAID.X ;  /* 0x00000000000879c3 */ /* 0x000f620000002500 */
[----:B-1----:R-:W-:-:S04]  /*00e0*/  IADD3 R2, PT, PT, R3, 0x7, -R2 ;  /* 0x0000000703027810 */ /* 0x002fc80007ffe802 */
[----:B------:R-:W-:Y:S01]  /*00f0*/  ISETP.GE.AND P0, PT, R2, 0x8, PT ;  /* 0x000000080200780c */ /* 0x000fe20003f06270 */
[C---:B0-----:R-:W-:Y:S01]  /*0100*/  VIADD R3, R0.reuse, 0x80 ;  /* 0x0000008000037836 */ /* 0x041fe20000000000 */
[----:B----4-:R-:W-:Y:S02]  /*0110*/  ULEA UR4, UR5, UR4, 0x18 ;  /* 0x0000000405047291 */ /* 0x010fe4000f8ec0ff */
[C---:B------:R-:W-:Y:S01]  /*0120*/  ISETP.GT.U32.OR P0, PT, R0.reuse, 0xff, !P0 ;  /* 0x000000ff0000780c */ /* 0x040fe20004704470 */
[C---:B------:R-:W-:Y:S02]  /*0130*/  VIADD R4, R0.reuse, 0x100 ;  /* 0x0000010000047836 */ /* 0x040fe40000000000 */
[C---:B------:R-:W-:Y:S01]  /*0140*/  VIADD R5, R0.reuse, 0x200 ;  /* 0x0000020000057836 */ /* 0x040fe20000000000 */
[----:B------:R-:W-:Y:S01]  /*0150*/  P2R R43, PR, RZ, 0x1 ;  /* 0x00000001ff2b7803 */ /* 0x000fe20000000000 */
[C---:B------:R-:W-:Y:S01]  /*0160*/  VIADD R40, R0.reuse, 0x280 ;  /* 0x0000028000287836 */ /* 0x040fe20000000000 */
[C---:B------:R-:W-:Y:S01]  /*0170*/  LEA R2, R0.reuse, UR4, 0x2 ;  /* 0x0000000400027c11 */ /* 0x040fe2000f8e10ff */
[C---:B------:R-:W-:Y:S01]  /*0180*/  VIADD R41, R0.reuse, 0x300 ;  /* 0x0000030000297836 */ /* 0x040fe20000000000 */
[----:B-----5:R-:W-:Y:S01]  /*0190*/  USHF.L.U32 UR8, UR8, 0xb, URZ ;  /* 0x0000000b08087899 */ /* 0x020fe200080006ff */
[----:B--23--:R-:W-:-:S11]  /*01a0*/  VIADD R42, R0, 0x780 ;  /* 0x00000780002a7836 */ /* 0x00cfd60000000000 */
.L_x_230:
[----:B------:R-:W-:Y:S01]  /*01b0*/  ISETP.NE.AND P0, PT, R43, RZ, PT ;  /* 0x000000ff2b00720c */ /* 0x000fe20003f05270 */
[----:B------:R-:W-:-:S12]  /*01c0*/  BSSY.RECONVERGENT B0, `(.L_x_147) ;  /* 0x0000081000007945 */ /* 0x000fd80003800200 */
[----:B0-2345:R-:W-:Y:S05]  /*01d0*/  @P0 BRA `(.L_x_148) ;  /* 0x0000000400fc0947 */ /* 0x03dfea0003800000 */
[----:B------:R-:W0:Y:S02]  /*01e0*/  LDC.64 R6, c[0x0][0x398] ;  /* 0x0000e600ff067b82 */ /* 0x000e240000000a00 */
[----:B0-----:R-:W-:-:S04]  /*01f0*/  IADD3 R6, PT, PT, R7, 0x7, -R6 ;  /* 0x0000000707067810 */ /* 0x001fc80007ffe806 */
[----:B------:R-:W-:-:S04]  /*0200*/  SHF.R.S32.HI R7, RZ, 0x1f, R6 ;  /* 0x0000001fff077819 */ /* 0x000fc80000011406 */
[----:B------:R-:W-:-:S04]  /*0210*/  LEA.HI R7, R7, R6, RZ, 0x3 ;  /* 0x0000000607077211 */ /* 0x000fc800078f18ff */
[----:B------:R-:W-:Y:S01]  /*0220*/  SHF.R.S32.HI R8, RZ, 0x3, R7 ;  /* 0x00000003ff087819 */ /* 0x000fe20000011407 */
[----:B------:R-:W-:-:S03]  /*0230*/  HFMA2 R7, -RZ, RZ, 0, 0 ;  /* 0x00000000ff077431 */ /* 0x000fc600000001ff */
[C---:B------:R-:W-:Y:S01]  /*0240*/  LOP3.LUT R10, R8.reuse, 0xffffff0, RZ, 0xc0, !PT ;  /* 0x0ffffff0080a7812 */ /* 0x040fe200078ec0ff */
[----:B------:R-:W-:-:S05]  /*0250*/  VIADD R6, R8, 0xffffffff ;  /* 0xffffffff08067836 */ /* 0x000fca0000000000 */
[----:B------:R-:W-:-:S13]  /*0260*/  ISETP.GE.U32.AND P0, PT, R6, 0xf, PT ;  /* 0x0000000f0600780c */ /* 0x000fda0003f06070 */
[----:B------:R-:W-:Y:S05]  /*0270*/  @!P0 BRA `(.L_x_149) ;  /* 0x00000000005c8947 */ /* 0x000fea0003800000 */
[----:B------:R-:W-:Y:S02]  /*0280*/  IMAD.MOV R7, RZ, RZ, -R10 ;  /* 0x000000ffff077224 */ /* 0x000fe400078e0a0a */
[----:B------:R-:W-:-:S07]  /*0290*/  VIADD R6, R2, 0x2000 ;  /* 0x0000200002067836 */ /* 0x000fce0000000000 */
.L_x_150:
[----:B------:R-:W-:Y:S01]  /*02a0*/  VIADD R7, R7, 0x10 ;  /* 0x0000001007077836 */ /* 0x000fe20000000000 */
[----:B------:R-:W-:Y:S04]  /*02b0*/  STS [R6+-0x2000], RZ ;  /* 0xffe000ff06007388 */ /* 0x000fe80000000800 */
        /* <DEDUP_REMOVED lines=18> */
[----:B------:R-:W-:-:S07]  /*03e0*/  IMAD.MOV.U32 R7, RZ, RZ, R10 ;  /* 0x000000ffff077224 */ /* 0x000fce00078e000a */
.L_x_149:
[C---:B------:R-:W-:Y:S02]  /*03f0*/  LOP3.LUT R6, R8.reuse, 0xf, RZ, 0xc0, !PT ;  /* 0x0000000f08067812 */ /* 0x040fe400078ec0ff */
[----:B------:R-:W-:Y:S02]  /*0400*/  LOP3.LUT R11, R8, 0x7, RZ, 0xc0, !PT ;  /* 0x00000007080b7812 */ /* 0x000fe400078ec0ff */
[C---:B------:R-:W-:Y:S01]  /*0410*/  ISETP.NE.AND P1, PT, R6.reuse, RZ, PT ;  /* 0x000000ff0600720c */ /* 0x040fe20003f25270 */
[----:B------:R-:W-:Y:S01]  /*0420*/  VIADD R6, R6, 0xffffffff ;  /* 0xffffffff06067836 */ /* 0x000fe20000000000 */
[----:B------:R-:W-:Y:S01]  /*0430*/  LOP3.LUT R9, R8, 0x3, RZ, 0xc0, !PT ;  /* 0x0000000308097812 */ /* 0x000fe200078ec0ff */
[----:B------:R-:W-:-:S10]  /*0440*/  VIADD R12, R11, 0xffffffff ;  /* 0xffffffff0b0c7836 */ /* 0x000fd40000000000 */
[----:B------:R-:W-:Y:S05]  /*0450*/  @!P1 BRA `(.L_x_151) ;  /* 0x0000000000789947 */ /* 0x000fea0003800000 */
[----:B------:R-:W-:Y:S02]  /*0460*/  ISETP.GE.U32.AND P2, PT, R6, 0x7, PT ;  /* 0x000000070600780c */ /* 0x000fe40003f46070 */
[----:B------:R-:W-:-:S11]  /*0470*/  ISETP.NE.AND P3, PT, R11, RZ, PT ;  /* 0x000000ff0b00720c */ /* 0x000fd60003f65270 */
[----:B------:R-:W-:Y:S05]  /*0480*/  @!P2 BRA `(.L_x_152) ;  /* 0x000000000028a947 */ /* 0x000fea0003800000 */
[C---:B------:R-:W-:Y:S01]  /*0490*/  LEA R8, R7.reuse, R2, 0xa ;  /* 0x0000000207087211 */ /* 0x040fe200078e50ff */
[----:B------:R-:W-:-:S04]  /*04a0*/  VIADD R7, R7, 0x8 ;  /* 0x0000000807077836 */ /* 0x000fc80000000000 */
        /* <DEDUP_REMOVED lines=8> */
.L_x_152:
[----:B------:R-:W-:Y:S05]  /*0530*/  @!P3 BRA `(.L_x_151) ;  /* 0x000000000040b947 */ /* 0x000fea0003800000 */
[----:B------:R-:W-:Y:S02]  /*0540*/  ISETP.GE.U32.AND P2, PT, R12, 0x3, PT ;  /* 0x000000030c00780c */ /* 0x000fe40003f46070 */
[----:B------:R-:W-:-:S11]  /*0550*/  ISETP.NE.AND P3, PT, R9, RZ, PT ;  /* 0x000000ff0900720c */ /* 0x000fd60003f65270 */
[C---:B0-----:R-:W-:Y:S02]  /*0560*/  @P2 IMAD R8, R7.reuse, 0x400, R2 ;  /* 0x0000040007082824 */ /* 0x041fe400078e0202 */
[----:B------:R-:W-:-:S03]  /*0570*/  @P2 VIADD R7, R7, 0x4 ;  /* 0x0000000407072836 */ /* 0x000fc60000000000 */
[----:B------:R1:W-:Y:S04]  /*0580*/  @P2 STS [R8], RZ ;  /* 0x000000ff08002388 */ /* 0x0003e80000000800 */
[----:B------:R1:W-:Y:S04]  /*0590*/  @P2 STS [R8+0x400], RZ ;  /* 0x000400ff08002388 */ /* 0x0003e80000000800 */
[----:B------:R1:W-:Y:S04]  /*05a0*/  @P2 STS [R8+0x800], RZ ;  /* 0x000800ff08002388 */ /* 0x0003e80000000800 */
[----:B------:R1:W-:Y:S01]  /*05b0*/  @P2 STS [R8+0xc00], RZ ;  /* 0x000c00ff08002388 */ /* 0x0003e20000000800 */
[----:B------:R-:W-:Y:S05]  /*05c0*/  @!P3 BRA `(.L_x_151) ;  /* 0x00000000001cb947 */ /* 0x000fea0003800000 */
[----:B------:R-:W-:Y:S01]  /*05d0*/  IMAD R7, R7, 0x400, R2 ;  /* 0x0000040007077824 */ /* 0x000fe200078e0202 */
[----:B------:R-:W-:-:S04]  /*05e0*/  ISETP.NE.AND P2, PT, R9, 0x1, PT ;  /* 0x000000010900780c */ /* 0x000fc80003f45270 */
[----:B------:R2:W-:Y:S09]  /*05f0*/  STS [R7], RZ ;  /* 0x000000ff07007388 */ /* 0x0005f20000000800 */
[----:B--2---:R-:W-:Y:S05]  /*0600*/  @!P2 BRA `(.L_x_151) ;  /* 0x00000000000ca947 */ /* 0x004fea0003800000 */
[----:B------:R-:W-:Y:S01]  /*0610*/  ISETP.NE.AND P2, PT, R9, 0x2, PT ;  /* 0x000000020900780c */ /* 0x000fe20003f45270 */
[----:B------:R2:W-:-:S12]  /*0620*/  STS [R7+0x400], RZ ;  /* 0x000400ff07007388 */ /* 0x0005d80000000800 */
[----:B------:R2:W-:Y:S02]  /*0630*/  @P2 STS [R7+0x800], RZ ;  /* 0x000800ff07002388 */ /* 0x0005e40000000800 */
.L_x_151:
[----:B------:R-:W-:-:S13]  /*0640*/  ISETP.GT.U32.AND P2, PT, R0, 0x7f, PT ;  /* 0x0000007f0000780c */ /* 0x000fda0003f44070 */
[----:B------:R-:W-:Y:S05]  /*0650*/  @P2 BRA `(.L_x_148) ;  /* 0x0000000000dc2947 */ /* 0x000fea0003800000 */
[----:B--2---:R-:W-:Y:S01]  /*0660*/  IMAD.MOV.U32 R7, RZ, RZ, RZ ;  /* 0x000000ffff077224 */ /* 0x004fe200078e00ff */
[----:B------:R-:W-:Y:S06]  /*0670*/  @!P0 BRA `(.L_x_153) ;  /* 0x0000000000588947 */ /* 0x000fec0003800000 */
[----:B------:R-:W-:-:S07]  /*0680*/  IMAD.MOV.U32 R7, RZ, RZ, RZ ;  /* 0x000000ffff077224 */ /* 0x000fce00078e00ff */
.L_x_154:
[C---:B012---:R-:W-:Y:S01]  /*0690*/  LEA R8, R7.reuse, R2, 0xa ;  /* 0x0000000207087211 */ /* 0x047fe200078e50ff */
[----:B------:R-:W-:-:S04]  /*06a0*/  VIADD R7, R7, 0x10 ;  /* 0x0000001007077836 */ /* 0x000fc80000000000 */
[----:B------:R2:W-:Y:S01]  /*06b0*/  STS [R8+0x200], RZ ;  /* 0x000200ff08007388 */ /* 0x0005e20000000800 */
[----:B------:R-:W-:-:S03]  /*06c0*/  ISETP.NE.AND P0, PT, R7, R10, PT ;  /* 0x0000000a0700720c */ /* 0x000fc60003f05270 */
[----:B------:R2:W-:Y:S04]  /*06d0*/  STS [R8+0x600], RZ ;  /* 0x000600ff08007388 */ /* 0x0005e80000000800 */
        /* <DEDUP_REMOVED lines=13> */
[----:B------:R2:W-:Y:S01]  /*07b0*/  STS [R8+0x3e00], RZ ;  /* 0x003e00ff08007388 */ /* 0x0005e20000000800 */
[----:B------:R-:W-:Y:S05]  /*07c0*/  @P0 BRA `(.L_x_154) ;  /* 0xfffffffc00b00947 */ /* 0x000fea000383ffff */
[----:B------:R-:W-:-:S07]  /*07d0*/  IMAD.MOV.U32 R7, RZ, RZ, R10 ;  /* 0x000000ffff077224 */ /* 0x000fce00078e000a */
.L_x_153:
[----:B------:R-:W-:Y:S05]  /*07e0*/  @!P1 BRA `(.L_x_148) ;  /* 0x0000000000789947 */ /* 0x000fea0003800000 */
[----:B------:R-:W-:Y:S02]  /*07f0*/  ISETP.GE.U32.AND P0, PT, R6, 0x7, PT ;  /* 0x000000070600780c */ /* 0x000fe40003f06070 */
[----:B------:R-:W-:-:S11]  /*0800*/  ISETP.NE.AND P1, PT, R11, RZ, PT ;  /* 0x000000ff0b00720c */ /* 0x000fd60003f25270 */
[----:B------:R-:W-:Y:S05]  /*0810*/  @!P0 BRA `(.L_x_155) ;  /* 0x0000000000288947 */ /* 0x000fea0003800000 */
[C---:B------:R-:W-:Y:S02]  /*0820*/  IMAD R6, R7.reuse, 0x400, R2 ;  /* 0x0000040007067824 */ /* 0x040fe400078e0202 */
[----:B------:R-:W-:-:S03]  /*0830*/  VIADD R7, R7, 0x8 ;  /* 0x0000000807077836 */ /* 0x000fc60000000000 */
[----:B------:R3:W-:Y:S04]  /*0840*/  STS [R6+0x200], RZ ;  /* 0x000200ff06007388 */ /* 0x0007e80000000800 */
[----:B------:R3:W-:Y:S04]  /*0850*/  STS [R6+0x600], RZ ;  /* 0x000600ff06007388 */ /* 0x0007e80000000800 */
[----:B------:R3:W-:Y:S04]  /*0860*/  STS [R6+0xa00], RZ ;  /* 0x000a00ff06007388 */ /* 0x0007e80000000800 */
[----:B------:R3:W-:Y:S04]  /*0870*/  STS [R6+0xe00], RZ ;  /* 0x000e00ff06007388 */ /* 0x0007e80000000800 */
[----:B------:R3:W-:Y:S04]  /*0880*/  STS [R6+0x1200], RZ ;  /* 0x001200ff06007388 */ /* 0x0007e80000000800 */
[----:B------:R3:W-:Y:S04]  /*0890*/  STS [R6+0x1600], RZ ;  /* 0x001600ff06007388 */ /* 0x0007e80000000800 */
[----:B------:R3:W-:Y:S04]  /*08a0*/  STS [R6+0x1a00], RZ ;  /* 0x001a00ff06007388 */ /* 0x0007e80000000800 */
[----:B------:R3:W-:Y:S02]  /*08b0*/  STS [R6+0x1e00], RZ ;  /* 0x001e00ff06007388 */ /* 0x0007e40000000800 */
.L_x_155:
[----:B------:R-:W-:Y:S05]  /*08c0*/  @!P1 BRA `(.L_x_148) ;  /* 0x0000000000409947 */ /* 0x000fea0003800000 */
[----:B------:R-:W-:Y:S02]  /*08d0*/  ISETP.GE.U32.AND P0, PT, R12, 0x3, PT ;  /* 0x000000030c00780c */ /* 0x000fe40003f06070 */
[----:B------:R-:W-:-:S11]  /*08e0*/  ISETP.NE.AND P1, PT, R9, RZ, PT ;  /* 0x000000ff0900720c */ /* 0x000fd60003f25270 */
[C---:B---3--:R-:W-:Y:S02]  /*08f0*/  @P0 IMAD R6, R7.reuse, 0x400, R2 ;  /* 0x0000040007060824 */ /* 0x048fe400078e0202 */
[----:B------:R-:W-:-:S03]  /*0900*/  @P0 VIADD R7, R7, 0x4 ;  /* 0x0000000407070836 */ /* 0x000fc60000000000 */
[----:B------:R4:W-:Y:S04]  /*0910*/  @P0 STS [R6+0x200], RZ ;  /* 0x000200ff06000388 */ /* 0x0009e80000000800 */
[----:B------:R4:W-:Y:S04]  /*0920*/  @P0 STS [R6+0x600], RZ ;  /* 0x000600ff06000388 */ /* 0x0009e80000000800 */
[----:B------:R4:W-:Y:S04]  /*0930*/  @P0 STS [R6+0xa00], RZ ;  /* 0x000a00ff06000388 */ /* 0x0009e80000000800 */
[----:B------:R4:W-:Y:S01]  /*0940*/  @P0 STS [R6+0xe00], RZ ;  /* 0x000e00ff06000388 */ /* 0x0009e20000000800 */
[----:B------:R-:W-:Y:S05]  /*0950*/  @!P1 BRA `(.L_x_148) ;  /* 0x00000000001c9947 */ /* 0x000fea0003800000 */
[----:B------:R-:W-:Y:S02]  /*0960*/  LEA R7, R7, R2, 0xa ;  /* 0x0000000207077211 */ /* 0x000fe400078e50ff */
[----:B------:R-:W-:-:S03]  /*0970*/  ISETP.NE.AND P0, PT, R9, 0x1, PT ;  /* 0x000000010900780c */ /* 0x000fc60003f05270 */
[----:B------:R3:W-:Y:S10]  /*0980*/  STS [R7+0x200], RZ ;  /* 0x000200ff07007388 */ /* 0x0007f40000000800 */
[----:B---3--:R-:W-:Y:S05]  /*0990*/  @!P0 BRA `(.L_x_148) ;  /* 0x00000000000c8947 */ /* 0x008fea0003800000 */
[----:B------:R-:W-:Y:S01]  /*09a0*/  ISETP.NE.AND P0, PT, R9, 0x2, PT ;  /* 0x000000020900780c */ /* 0x000fe20003f05270 */
[----:B------:R3:W-:-:S12]  /*09b0*/  STS [R7+0x600], RZ ;  /* 0x000600ff07007388 */ /* 0x0007d80000000800 */
[----:B------:R3:W-:Y:S02]  /*09c0*/  @P0 STS [R7+0xa00], RZ ;  /* 0x000a00ff07000388 */ /* 0x0007e40000000800 */
.L_x_148:
[----:B------:R-:W-:Y:S05]  /*09d0*/  BSYNC.RECONVERGENT B0 ;  /* 0x0000000000007941 */ /* 0x000fea0003800200 */
.L_x_147:
[----:B------:R-:W5:Y:S01]  /*09e0*/  LDCU.64 UR10, c[0x0][0x390] ;  /* 0x00007200ff0a77ac */ /* 0x000f620008000a00 */
[----:B------:R-:W-:Y:S02]  /*09f0*/  USHF.L.U32 UR4, UR6, 0x1e, URZ ;  /* 0x0000001e06047899 */ /* 0x000fe400080006ff */
[----:B------:R-:W-:Y:S02]  /*0a00*/  USHF.L.U64.HI UR5, UR6, 0x1e, UR7 ;  /* 0x0000001e06057899 */ /* 0x000fe40008010207 */
[----:B-----5:R-:W-:-:S04]  /*0a10*/  UIADD3 UR4, UP0, UPT, -UR4, UR10, URZ ;  /* 0x0000000a04047290 */ /* 0x020fc8000ff1e1ff */
[----:B------:R-:W-:Y:S02]  /*0a20*/  UIADD3.X UR5, UPT, UPT, ~UR5, UR11, URZ, UP0, !UPT ;  /* 0x0000000b05057290 */ /* 0x000fe400087fe5ff */
[----:B------:R-:W-:-:S04]  /*0a30*/  UISETP.LT.U32.AND UP0, UPT, UR4, 0x40000000, UPT ;  /* 0x400000000400788c */ /* 0x000fc8000bf01070 */
[----:B------:R-:W-:-:S04]  /*0a40*/  UISETP.LT.U32.AND.EX UP0, UPT, UR5, URZ, UPT, UP0 ;  /* 0x000000ff0500728c */ /* 0x000fc8000bf01100 */
[----:B------:R-:W-:Y:S02]  /*0a50*/  USEL UR10, UR4, 0x40000000, UP0 ;  /* 0x40000000040a7887 */ /* 0x000fe40008000000 */
[----:B------:R-:W-:Y:S02]  /*0a60*/  USEL UR11, UR5, URZ, UP0 ;  /* 0x000000ff050b7287 */ /* 0x000fe40008000000 */
[----:B------:R-:W-:-:S04]  /*0a70*/  UISETP.GT.U32.AND UP0, UPT, UR10, UR8, UPT ;  /* 0x000000080a00728c */ /* 0x000fc8000bf04070 */
[----:B------:R-:W-:Y:S01]  /*0a80*/  UISETP.GT.U32.AND.EX UP0, UPT, UR11, URZ, UPT, UP0 ;  /* 0x000000ff0b00728c */ /* 0x000fe2000bf04100 */
[----:B------:R-:W-:Y:S08]  /*0a90*/  BAR.SYNC.DEFER_BLOCKING 0x0 ;  /* 0x0000000000007b1d */ /* 0x000ff00000010000 */
[----:B------:R-:W-:Y:S06]  /*0aa0*/  BAR.SYNC.DEFER_BLOCKING 0x0 ;  /* 0x0000000000007b1d */ /* 0x000fec0000010000 */
[----:B------:R-:W-:Y:S05]  /*0ab0*/  BRA.U !UP0, `(.L_x_156) ;  /* 0x0000000d081c7547 */ /* 0x000fea000b800000 */
[----:B------:R-:W-:Y:S01]  /*0ac0*/  UMOV UR9, UR8 ;  /* 0x0000000800097c82 */ /* 0x000fe20008000000 */
[----:B------:R-:W-:-:S05]  /*0ad0*/  UMOV UR5, URZ ;  /* 0x000000ff00057c82 */ /* 0x000fca0008000000 */
.L_x_161:
[----:B-----5:R-:W5:Y:S01]  /*0ae0*/  LDCU.64 UR14, c[0x0][0x390] ;  /* 0x00007200ff0e77ac */ /* 0x020f620008000a00 */
[----:B------:R-:W-:Y:S02]  /*0af0*/  USHF.L.U32 UR12, UR6, 0x1e, URZ ;  /* 0x0000001e060c7899 */ /* 0x000fe400080006ff */
[----:B------:R-:W-:Y:S02]  /*0b00*/  USHF.L.U64.HI UR13, UR6, 0x1e, UR7 ;  /* 0x0000001e060d7899 */ /* 0x000fe40008010207 */
[----:B------:R-:W-:-:S04]  /*0b10*/  UIADD3 UR12, UP0, UPT, UR9, UR12, URZ ;  /* 0x0000000c090c7290 */ /* 0x000fc8000ff1e0ff */
[----:B------:R-:W-:Y:S02]  /*0b20*/  UIADD3.X UR13, UPT, UPT, UR5, UR13, URZ, UP0, !UPT ;  /* 0x0000000d050d7290 */ /* 0x000fe400087fe4ff */
[----:B------:R-:W-:Y:S02]  /*0b30*/  ULEA UR9, UP0, UR18, UR9, 0xb ;  /* 0x0000000912097291 */ /* 0x000fe4000f8058ff */
[----:B-----5:R-:W-:Y:S02]  /*0b40*/  UIADD3 UR14, UP1, UPT, -UR12, UR14, URZ ;  /* 0x0000000e0c0e7290 */ /* 0x020fe4000ff3e1ff */
[----:B------:R-:W-:Y:S02]  /*0b50*/  UIADD3.X UR5, UPT, UPT, URZ, UR5, URZ, UP0, !UPT ;  /* 0x00000005ff057290 */ /* 0x000fe400087fe4ff */
[----:B------:R-:W-:Y:S02]  /*0b60*/  UIADD3.X UR4, UPT, UPT, ~UR13, UR15, URZ, UP1, !UPT ;  /* 0x0000000f0d047290 */ /* 0x000fe40008ffe5ff */
[----:B------:R-:W-:-:S02]  /*0b70*/  UISETP.GE.U32.AND UP1, UPT, UR14, 0x800, UPT ;  /* 0x000008000e00788c */ /* 0x000fc4000bf26070 */
[----:B------:R-:W-:Y:S02]  /*0b80*/  UISETP.GE.U32.AND UP0, UPT, UR9, UR10, UPT ;  /* 0x0000000a0900728c */ /* 0x000fe4000bf06070 */
[----:B------:R-:W-:Y:S02]  /*0b90*/  UISETP.GE.U32.AND.EX UP1, UPT, UR4, URZ, UPT, UP1 ;  /* 0x000000ff0400728c */ /* 0x000fe4000bf26110 */
[----:B------:R-:W-:-:S07]  /*0ba0*/  UISETP.GE.U32.AND.EX UP0, UPT, UR5, UR11, UPT, UP0 ;  /* 0x0000000b0500728c */ /* 0x000fce000bf06100 */
[----:B0-----:R-:W-:Y:S05]  /*0bb0*/  BRA.U !UP1, `(.L_x_157) ;  /* 0x0000000109587547 */ /* 0x001fea000b800000 */
[----:B------:R-:W0:Y:S01]  /*0bc0*/  LDCU.64 UR14, c[0x0][0x388] ;  /* 0x00007100ff0e77ac */ /* 0x000e220008000a00 */
[----:B---34-:R-:W-:-:S05]  /*0bd0*/  IADD3 R6, P0, PT, R0, UR12, RZ ;  /* 0x0000000c00067c10 */ /* 0x018fca000ff1e0ff */
[----:B--2---:R-:W-:Y:S01]  /*0be0*/  IMAD.X R7, RZ, RZ, UR13, P0 ;  /* 0x0000000dff077e24 */ /* 0x004fe200080e06ff */
[----:B0-----:R-:W-:-:S04]  /*0bf0*/  LEA R38, P0, R6, UR14, 0x3 ;  /* 0x0000000e06267c11 */ /* 0x001fc8000f8018ff */
[----:B------:R-:W-:-:S05]  /*0c00*/  LEA.HI.X R39, R6, UR15, R7, 0x3, P0 ;  /* 0x0000000f06277c11 */ /* 0x000fca00080f1c07 */
[----:B------:R0:W5:Y:S04]  /*0c10*/  LDG.E.64 R6, desc[UR16][R38.64] ;  /* 0x0000001026067981 */ /* 0x000168000c1e1b00 */
[----:B-1----:R0:W5:Y:S04]  /*0c20*/  LDG.E.64 R8, desc[UR16][R38.64+0x400] ;  /* 0x0004001026087981 */ /* 0x002168000c1e1b00 */
        /* <DEDUP_REMOVED lines=15> */
.L_x_157:
[C---:B------:R-:W-:Y:S01]  /*0d20*/  ISETP.GE.AND P5, PT, R0.reuse, UR14, PT ;  /* 0x0000000e00007c0c */ /* 0x040fe2000bfa6270 */
[----:B------:R-:W0:Y:S01]  /*0d30*/  LDCU.64 UR20, c[0x0][0x388] ;  /* 0x00007100ff1477ac */ /* 0x000e220008000a00 */
[----:B---34-:R-:W-:Y:S02]  /*0d40*/  IADD3 R6, P0, PT, R0, UR12, RZ ;  /* 0x0000000c00067c10 */ /* 0x018fe4000ff1e0ff */
[----:B------:R-:W1:Y:S01]  /*0d50*/  S2R R0, SR_TID.X ;  /* 0x0000000000007919 */ /* 0x000e620000002100 */
[----:B------:R-:W-:Y:S02]  /*0d60*/  ISETP.GE.AND P2, PT, R3, UR14, PT ;  /* 0x0000000e03007c0c */ /* 0x000fe4000bf46270 */
[----:B--2---:R-:W-:Y:S01]  /*0d70*/  IMAD.X R7, RZ, RZ, UR13, P0 ;  /* 0x0000000dff077e24 */ /* 0x004fe200080e06ff */
[----:B------:R-:W-:Y:S02]  /*0d80*/  ISETP.GE.AND P3, PT, R4, UR14, PT ;  /* 0x0000000e04007c0c */ /* 0x000fe4000bf66270 */
[----:B0-----:R-:W-:-:S04]  /*0d90*/  LEA R38, P0, R6, UR20, 0x3 ;  /* 0x0000001406267c11 */ /* 0x001fc8000f8018ff */
[----:B------:R-:W-:Y:S01]  /*0da0*/  LEA.HI.X R39, R6, UR21, R7, 0x3, P0 ;  /* 0x0000001506277c11 */ /* 0x000fe200080f1c07 */
[----:B------:R-:W-:Y:S02]  /*0db0*/  IMAD.MOV.U32 R6, RZ, RZ, -0x1 ;  /* 0xffffffffff067424 */ /* 0x000fe400078e00ff */
[----:B------:R-:W-:Y:S02]  /*0dc0*/  IMAD.MOV.U32 R7, RZ, RZ, -0x1 ;  /* 0xffffffffff077424 */ /* 0x000fe400078e00ff */
[----:B------:R-:W-:Y:S02]  /*0dd0*/  IMAD.MOV.U32 R10, RZ, RZ, -0x1 ;  /* 0xffffffffff0a7424 */ /* 0x000fe400078e00ff */
[----:B------:R-:W-:Y:S02]  /*0de0*/  IMAD.MOV.U32 R11, RZ, RZ, -0x1 ;  /* 0xffffffffff0b7424 */ /* 0x000fe400078e00ff */
[----:B------:R2:W5:Y:S01]  /*0df0*/  @!P5 LDG.E.64 R6, desc[UR16][R38.64] ;  /* 0x000000102606d981 */ /* 0x000562000c1e1b00 */
[C---:B-1----:R-:W-:Y:S01]  /*0e00*/  VIADD R8, R0.reuse, 0x180 ;  /* 0x0000018000087836 */ /* 0x042fe20000000000 */
[----:B------:R-:W-:Y:S01]  /*0e10*/  LOP3.LUT R9, R0, 0x400, RZ, 0xfc, !PT ;  /* 0x0000040000097812 */ /* 0x000fe200078efcff */
[----:B------:R-:W-:Y:S01]  /*0e20*/  IMAD.MOV.U32 R12, RZ, RZ, -0x1 ;  /* 0xffffffffff0c7424 */ /* 0x000fe200078e00ff */
[----:B------:R2:W5:Y:S02]  /*0e30*/  @!P3 LDG.E.64 R10, desc[UR16][R38.64+0x800] ;  /* 0x00080010260ab981 */ /* 0x000564000c1e1b00 */
[----:B------:R-:W-:Y:S01]  /*0e40*/  ISETP.GE.AND P4, PT, R8, UR14, PT ;  /* 0x0000000e08007c0c */ /* 0x000fe2000bf86270 */
[----:B------:R-:W-:Y:S01]  /*0e50*/  VIADD R8, R0, 0x380 ;  /* 0x0000038000087836 */ /* 0x000fe20000000000 */
[----:B------:R-:W-:Y:S01]  /*0e60*/  ISETP.GE.AND P0, PT, R9, UR14, PT ;  /* 0x0000000e09007c0c */ /* 0x000fe2000bf06270 */
[----:B------:R-:W-:Y:S01]  /*0e70*/  IMAD.MOV.U32 R9, RZ, RZ, -0x1 ;  /* 0xffffffffff097424 */ /* 0x000fe200078e00ff */
[----:B------:R-:W-:Y:S01]  /*0e80*/  ISETP.GE.AND P5, PT, R5, UR14, PT ;  /* 0x0000000e05007c0c */ /* 0x000fe2000bfa6270 */
[----:B------:R-:W-:Y:S01]  /*0e90*/  IMAD.MOV.U32 R13, RZ, RZ, -0x1 ;  /* 0xffffffffff0d7424 */ /* 0x000fe200078e00ff */
[----:B------:R-:W-:-:S02]  /*0ea0*/  ISETP.GE.AND P1, PT, R8, UR14, PT ;  /* 0x0000000e08007c0c */ /* 0x000fc4000bf26270 */
[----:B------:R-:W-:Y:S01]  /*0eb0*/  MOV R8, 0xffffffff ;  /* 0xffffffff00087802 */ /* 0x000fe20000000f00 */
[----:B------:R-:W-:Y:S01]  /*0ec0*/  VIADD R14, R0, 0x480 ;  /* 0x00000480000e7836 */ /* 0x000fe20000000000 */
[----:B------:R-:W-:Y:S01]  /*0ed0*/  ISETP.GE.AND P3, PT, R41, UR14, PT ;  /* 0x0000000e29007c0c */ /* 0x000fe2000bf66270 */
[----:B------:R-:W-:Y:S02]  /*0ee0*/  IMAD.MOV.U32 R15, RZ, RZ, -0x1 ;  /* 0xffffffffff0f7424 */ /* 0x000fe400078e00ff */
[----:B------:R2:W5:Y:S01]  /*0ef0*/  @!P4 LDG.E.64 R12, desc[UR16][R38.64+0xc00] ;  /* 0x000c0010260cc981 */ /* 0x000562000c1e1b00 */
[----:B------:R-:W-:-:S03]  /*0f00*/  ISETP.GE.AND P4, PT, R14, UR14, PT ;  /* 0x0000000e0e007c0c */ /* 0x000fc6000bf86270 */
[----:B------:R2:W5:Y:S01]  /*0f10*/  @!P2 LDG.E.64 R8, desc[UR16][R38.64+0x400] ;  /* 0x000400102608a981 */ /* 0x000562000c1e1b00 */
[----:B------:R-:W-:Y:S02]  /*0f20*/  ISETP.GE.AND P2, PT, R40, UR14, PT ;  /* 0x0000000e28007c0c */ /* 0x000fe4000bf46270 */
[----:B------:R-:W-:Y:S01]  /*0f30*/  MOV R14, 0xffffffff ;  /* 0xffffffff000e7802 */ /* 0x000fe20000000f00 */
[----:B------:R-:W-:Y:S02]  /*0f40*/  VIADD R20, R0, 0x500 ;  /* 0x0000050000147836 */ /* 0x000fe40000000000 */
[----:B------:R-:W-:Y:S02]  /*0f50*/  IMAD.MOV.U32 R16, RZ, RZ, -0x1 ;  /* 0xffffffffff107424 */ /* 0x000fe400078e00ff */
[----:B------:R-:W-:Y:S01]  /*0f60*/  IMAD.MOV.U32 R17, RZ, RZ, -0x1 ;  /* 0xffffffffff117424 */ /* 0x000fe200078e00ff */
[----:B------:R2:W5:Y:S01]  /*0f70*/  @!P5 LDG.E.64 R14, desc[UR16][R38.64+0x1000] ;  /* 0x00100010260ed981 */ /* 0x000562000c1e1b00 */
[----:B------:R-:W-:Y:S01]  /*0f80*/  IMAD.MOV.U32 R18, RZ, RZ, -0x1 ;  /* 0xffffffffff127424 */ /* 0x000fe200078e00ff */
[----:B------:R-:W-:Y:S01]  /*0f90*/  ISETP.GE.AND P5, PT, R20, UR14, PT ;  /* 0x0000000e14007c0c */ /* 0x000fe2000bfa6270 */
[----:B------:R-:W-:Y:S01]  /*0fa0*/  IMAD.MOV.U32 R19, RZ, RZ, -0x1 ;  /* 0xffffffffff137424 */ /* 0x000fe200078e00ff */
[C---:B------:R-:W-:Y:S01]  /*0fb0*/  IADD3 R21, PT, PT, R0.reuse, 0x580, RZ ;  /* 0x0000058000157810 */ /* 0x040fe20007ffe0ff */
[----:B------:R-:W-:Y:S01]  /*0fc0*/  VIADD R20, R0, 0x600 ;  /* 0x0000060000147836 */ /* 0x000fe20000000000 */
[----:B------:R2:W5:Y:S01]  /*0fd0*/  @!P2 LDG.E.64 R16, desc[UR16][R38.64+0x1400] ;  /* 0x001400102610a981 */ /* 0x000562000c1e1b00 */
[----:B------:R-:W-:Y:S01]  /*0fe0*/  IMAD.MOV.U32 R22, RZ, RZ, -0x1 ;  /* 0xffffffffff167424 */ /* 0x000fe200078e00ff */
[----:B------:R-:W-:-:S02]  /*0ff0*/  ISETP.GE.AND P2, PT, R21, UR14, PT ;  /* 0x0000000e15007c0c */ /* 0x000fc4000bf46270 */
[----:B------:R2:W5:Y:S01]  /*1000*/  @!P3 LDG.E.64 R18, desc[UR16][R38.64+0x1800] ;  /* 0x001800102612b981 */ /* 0x000562000c1e1b00 */
[----:B------:R-:W-:Y:S01]  /*1010*/  ISETP.GE.AND P3, PT, R20, UR14, PT ;  /* 0x0000000e14007c0c */ /* 0x000fe2000bf66270 */
[----:B------:R-:W-:Y:S01]  /*1020*/  IMAD.MOV.U32 R20, RZ, RZ, -0x1 ;  /* 0xffffffffff147424 */ /* 0x000fe200078e00ff */
[----:B------:R-:W-:Y:S01]  /*1030*/  MOV R24, 0xffffffff ;  /* 0xffffffff00187802 */ /* 0x000fe20000000f00 */
[----:B------:R-:W-:Y:S02]  /*1040*/  IMAD.MOV.U32 R21, RZ, RZ, -0x1 ;  /* 0xffffffffff157424 */ /* 0x000fe400078e00ff */
[----:B------:R-:W-:Y:S02]  /*1050*/  IMAD.MOV.U32 R23, RZ, RZ, -0x1 ;  /* 0xffffffffff177424 */ /* 0x000fe400078e00ff */
[----:B------:R-:W-:Y:S02]  /*1060*/  IMAD.MOV.U32 R25, RZ, RZ, -0x1 ;  /* 0xffffffffff197424 */ /* 0x000fe400078e00ff */
[C---:B------:R-:W-:Y:S01]  /*1070*/  VIADD R26, R0.reuse, 0x680 ;  /* 0x00000680001a7836 */ /* 0x040fe20000000000 */
[----:B------:R2:W5:Y:S01]  /*1080*/  @!P1 LDG.E.64 R20, desc[UR16][R38.64+0x1c00] ;  /* 0x001c001026149981 */ /* 0x000562000c1e1b00 */
[----:B------:R-:W-:-:S03]  /*1090*/  VIADD R27, R0, 0x700 ;  /* 0x00000700001b7836 */ /* 0x000fc60000000000 */
[----:B------:R2:W5:Y:S01]  /*10a0*/  @!P0 LDG.E.64 R22, desc[UR16][R38.64+0x2000] ;  /* 0x0020001026168981 */ /* 0x000562000c1e1b00 */
[----:B------:R-:W-:Y:S02]  /*10b0*/  ISETP.GE.AND P1, PT, R26, UR14, PT ;  /* 0x0000000e1a007c0c */ /* 0x000fe4000bf26270 */
[----:B------:R-:W-:Y:S01]  /*10c0*/  ISETP.GE.AND P0, PT, R27, UR14, PT ;  /* 0x0000000e1b007c0c */ /* 0x000fe2000bf06270 */
[----:B------:R2:W5:Y:S01]  /*10d0*/  @!P4 LDG.E.64 R24, desc[UR16][R38.64+0x2400] ;  /* 0x002400102618c981 */ /* 0x000562000c1e1b00 */
[----:B------:R-:W-:Y:S01]  /*10e0*/  ISETP.GE.AND P4, PT, R42, UR14, PT ;  /* 0x0000000e2a007c0c */ /* 0x000fe2000bf86270 */
[----:B------:R-:W-:Y:S01]  /*10f0*/  IMAD.MOV.U32 R26, RZ, RZ, -0x1 ;  /* 0xffffffffff1a7424 */ /* 0x000fe200078e00ff */
[----:B------:R-:W-:Y:S01]  /*1100*/  MOV R30, 0xffffffff ;  /* 0xffffffff001e7802 */ /* 0x000fe20000000f00 */
[----:B------:R-:W-:Y:S01]  /*1110*/  IMAD.MOV.U32 R27, RZ, RZ, -0x1 ;  /* 0xffffffffff1b7424 */ /* 0x000fe200078e00ff */
[----:B------:R-:W-:Y:S01]  /*1120*/  MOV R37, 0xffffffff ;  /* 0xffffffff00257802 */ /* 0x000fe20000000f00 */
[----:B------:R-:W-:-:S02]  /*1130*/  IMAD.MOV.U32 R28, RZ, RZ, -0x1 ;  /* 0xffffffffff1c7424 */ /* 0x000fc400078e00ff */
[----:B------:R-:W-:Y:S02]  /*1140*/  IMAD.MOV.U32 R29, RZ, RZ, -0x1 ;  /* 0xffffffffff1d7424 */ /* 0x000fe400078e00ff */
        /* <DEDUP_REMOVED lines=8> */
[----:B------:R-:W-:-:S03]  /*11d0*/  IMAD.MOV.U32 R36, RZ, RZ, -0x1 ;  /* 0xffffffffff247424 */ /* 0x000fc600078e00ff */
[----:B------:R2:W5:Y:S04]  /*11e0*/  @!P1 LDG.E.64 R32, desc[UR16][R38.64+0x3400] ;  /* 0x0034001026209981 */ /* 0x000568000c1e1b00 */
[----:B------:R2:W5:Y:S04]  /*11f0*/  @!P0 LDG.E.64 R34, desc[UR16][R38.64+0x3800] ;  /* 0x0038001026228981 */ /* 0x000568000c1e1b00 */
[----:B------:R2:W5:Y:S02]  /*1200*/  @!P4 LDG.E.64 R36, desc[UR16][R38.64+0x3c00] ;  /* 0x003c00102624c981 */ /* 0x000564000c1e1b00 */
.L_x_158:
[----:B0-2---:R-:W0:Y:S02]  /*1210*/  LDC.64 R38, c[0x0][0x398] ;  /* 0x0000e600ff267b82 */ /* 0x005e240000000a00 */
[----:B0-----:R-:W-:-:S13]  /*1220*/  ISETP.GT.AND P0, PT, R39, R38, PT ;  /* 0x000000262700720c */ /* 0x001fda0003f04270 */
[----:B------:R-:W-:Y:S05]  /*1230*/  @!P0 BRA `(.L_x_159) ;  /* 0x0000000400388947 */ /* 0x000fea0003800000 */
[----:B------:R-:W0:Y:S01]  /*1240*/  S2UR UR12, SR_CgaCtaId ;  /* 0x00000000000c79c3 */ /* 0x000e220000008800 */
[----:B------:R-:W-:Y:S01]  /*1250*/  UMOV UR4, 0x400 ;  /* 0x0000040000047882 */ /* 0x000fe20000000000 */
[----:B------:R-:W1:Y:S01]  /*1260*/  LDCU UR13, c[0x0][0x398] ;  /* 0x00007300ff0d77ac */ /* 0x000e620008000800 */
[----:B0-----:R-:W-:-:S03]  /*1270*/  ULEA UR12, UR12, UR4, 0x18 ;  /* 0x000000040c0c7291 */ /* 0x001fc6000f8ec0ff */
[----:B-1----:R-:W-:-:S09]  /*1280*/  UMOV UR4, URZ ;  /* 0x000000ff00047c82 */ /* 0x002fd20008000000 */
.L_x_160:
[----:B0-----:R-:W-:Y:S01]  /*1290*/  IMAD R38, RZ, RZ, -UR13 ;  /* 0x8000000dff267e24 */ /* 0x001fe2000f8e02ff */
[----:B------:R-:W-:Y:S01]  /*12a0*/  ULEA UR14, UR4, UR12, 0xa ;  /* 0x0000000c040e7291 */ /* 0x000fe2000f8e50ff */
[----:B------:R-:W-:Y:S01]  /*12b0*/  IMAD.MOV.U32 R45, RZ, RZ, -0x1 ;  /* 0xffffffffff2d7424 */ /* 0x000fe200078e00ff */
[----:B------:R-:W-:Y:S02]  /*12c0*/  UIADD3 UR4, UPT, UPT, UR4, 0x1, URZ ;  /* 0x0000000104047890 */ /* 0x000fe4000fffe0ff */
[----:B------:R-:W-:-:S04]  /*12d0*/  VIADDMNMX R38, R38, R39, 0x8, PT ;  /* 0x0000000826267446 */ /* 0x000fc80003800127 */
[----:B------:R-:W-:Y:S02]  /*12e0*/  SHF.L.U32 R38, R45, R38, RZ ;  /* 0x000000262d267219 */ /* 0x000fe400000006ff */
[----:B-----5:R-:W-:-:S04]  /*12f0*/  SHF.R.U64 R45, R6, UR13, R7 ;  /* 0x0000000d062d7c19 */ /* 0x020fc80008001207 */
[-C--:B------:R-:W-:Y:S02]  /*1300*/  LOP3.LUT R44, R45, R38.reuse, RZ, 0x30, !PT ;  /* 0x000000262d2c7212 */ /* 0x080fe400078e30ff */
[----:B------:R-:W-:Y:S02]  /*1310*/  SHF.R.U64 R45, R8, UR13, R9 ;  /* 0x0000000d082d7c19 */ /* 0x000fe40008001209 */
[----:B------:R-:W-:Y:S02]  /*1320*/  LEA R44, R44, UR14, 0x2 ;  /* 0x0000000e2c2c7c11 */ /* 0x000fe4000f8e10ff */
[----:B------:R-:W-:-:S03]  /*1330*/  LOP3.LUT R45, R45, R38, RZ, 0x30, !PT ;  /* 0x000000262d2d7212 */ /* 0x000fc600078e30ff */
[----:B------:R-:W-:Y:S01]  /*1340*/  ATOMS.POPC.INC.32 RZ, [R44+URZ] ;  /* 0x000000002cff7f8c */ /* 0x000fe2000d8000ff */
[----:B------:R-:W-:-:S05]  /*1350*/  LEA R45, R45, UR14, 0x2 ;  /* 0x0000000e2d2d7c11 */ /* 0x000fca000f8e10ff */
[----:B------:R0:W-:Y:S02]  /*1360*/  ATOMS.POPC.INC.32 RZ, [R45+URZ] ;  /* 0x000000002dff7f8c */ /* 0x0001e4000d8000ff */
[----:B0-----:R-:W-:-:S04]  /*1370*/  SHF.R.U64 R45, R10, UR13, R11 ;  /* 0x0000000d0a2d7c19 */ /* 0x001fc8000800120b */
[-C--:B------:R-:W-:Y:S02]  /*1380*/  LOP3.LUT R44, R45, R38.reuse, RZ, 0x30, !PT ;  /* 0x000000262d2c7212 */ /* 0x080fe400078e30ff */
[----:B------:R-:W-:Y:S02]  /*1390*/  SHF.R.U64 R45, R12, UR13, R13 ;  /* 0x0000000d0c2d7c19 */ /* 0x000fe4000800120d */
[----:B------:R-:W-:Y:S02]  /*13a0*/  LEA R44, R44, UR14, 0x2 ;  /* 0x0000000e2c2c7c11 */ /* 0x000fe4000f8e10ff */
[----:B------:R-:W-:-:S03]  /*13b0*/  LOP3.LUT R45, R45, R38, RZ, 0x30, !PT ;  /* 0x000000262d2d7212 */ /* 0x000fc600078e30ff */
[----:B------:R0:W-:Y:S01]  /*13c0*/  ATOMS.POPC.INC.32 RZ, [R44+URZ] ;  /* 0x000000002cff7f8c */ /* 0x0001e2000d8000ff */
[----:B------:R-:W-:-:S05]  /*13d0*/  LEA R45, R45, UR14, 0x2 ;  /* 0x0000000e2d2d7c11 */ /* 0x000fca000f8e10ff */
[----:B------:R1:W-:Y:S01]  /*13e0*/  ATOMS.POPC.INC.32 RZ, [R45+URZ] ;  /* 0x000000002dff7f8c */ /* 0x0003e2000d8000ff */
[----:B0-----:R-:W-:-:S04]  /*13f0*/  SHF.R.U64 R44, R14, UR13, R15 ;  /* 0x0000000d0e2c7c19 */ /* 0x001fc8000800120f */
[-C--:B------:R-:W-:Y:S02]  /*1400*/  LOP3.LUT R44, R44, R38.reuse, RZ, 0x30, !PT ;  /* 0x000000262c2c7212 */ /* 0x080fe400078e30ff */
[----:B-1----:R-:W-:Y:S02]  /*1410*/  SHF.R.U64 R45, R16, UR13, R17 ;  /* 0x0000000d102d7c19 */ /* 0x002fe40008001211 */
        /* <DEDUP_REMOVED lines=39> */
[----:B-1----:R-:W-:Y:S01]  /*1690*/  SHF.R.U64 R45, R36, UR13, R37 ;  /* 0x0000000d242d7c19 */ /* 0x002fe20008001225 */
[----:B------:R-:W-:Y:S01]  /*16a0*/  UIADD3 UR13, UPT, UPT, UR13, 0x8, URZ ;  /* 0x000000080d0d7890 */ /* 0x000fe2000fffe0ff */
[----:B------:R-:W-:Y:S02]  /*16b0*/  LEA R44, R44, UR14, 0x2 ;  /* 0x0000000e2c2c7c11 */ /* 0x000fe4000f8e10ff */
[----:B------:R-:W-:-:S03]  /*16c0*/  LOP3.LUT R38, R45, R38, RZ, 0x30, !PT ;  /* 0x000000262d267212 */ /* 0x000fc600078e30ff */
[----:B------:R-:W-:Y:S01]  /*16d0*/  ISETP.LE.AND P0, PT, R39, UR13, PT ;  /* 0x0000000d27007c0c */ /* 0x000fe2000bf03270 */
[----:B------:R0:W-:Y:S01]  /*16e0*/  ATOMS.POPC.INC.32 RZ, [R44+URZ] ;  /* 0x000000002cff7f8c */ /* 0x0001e2000d8000ff */
[----:B------:R-:W-:-:S05]  /*16f0*/  LEA R38, R38, UR14, 0x2 ;  /* 0x0000000e26267c11 */ /* 0x000fca000f8e10ff */
[----:B------:R0:W-:Y:S06]  /*1700*/  ATOMS.POPC.INC.32 RZ, [R38+URZ] ;  /* 0x0000000026ff7f8c */ /* 0x0001ec000d8000ff */
[----:B------:R-:W-:Y:S05]  /*1710*/  @!P0 BRA `(.L_x_160) ;  /* 0xfffffff800dc8947 */ /* 0x000fea000383ffff */
.L_x_159:
[----:B------:R-:W-:Y:S05]  /*1720*/  BRA.U !UP0, `(.L_x_161) ;  /* 0xfffffff108ec7547 */ /* 0x000fea000b83ffff */
.L_x_156:
[----:B------:R-:W-:Y:S01]  /*1730*/  BAR.SYNC.DEFER_BLOCKING 0x0 ;  /* 0x0000000000007b1d */ /* 0x000fe20000010000 */
[----:B------:R-:W-:-:S05]  /*1740*/  ISETP.NE.AND P0, PT, R43, RZ, PT ;  /* 0x000000ff2b00720c */ /* 0x000fca0003f05270 */
[----:B------:R-:W-:Y:S08]  /*1750*/  BSSY.RECONVERGENT B0, `(.L_x_162) ;  /* 0x0000175000007945 */ /* 0x000ff00003800200 */
[----:B------:R-:W-:Y:S05]  /*1760*/  @P0 BRA `(.L_x_163) ;  /* 0x0000001400cc0947 */ /* 0x000fea0003800000 */
[----:B--2345:R-:W2:Y:S01]  /*1770*/  LDC.64 R6, c[0x0][0x398] ;  /* 0x0000e600ff067b82 */ /* 0x03cea20000000a00 */
[----:B------:R-:W-:Y:S01]  /*1780*/  IMAD.MOV.U32 R9, RZ, RZ, RZ ;  /* 0x000000ffff097224 */ /* 0x000fe200078e00ff */
[----:B--2---:R-:W-:-:S04]  /*1790*/  IADD3 R6, PT, PT, R7, 0x7, -R6 ;  /* 0x0000000707067810 */ /* 0x004fc80007ffe806 */
[----:B------:R-:W-:-:S04]  /*17a0*/  SHF.R.S32.HI R7, RZ, 0x1f, R6 ;  /* 0x0000001fff077819 */ /* 0x000fc80000011406 */
[----:B------:R-:W-:-:S04]  /*17b0*/  LEA.HI R7, R7, R6, RZ, 0x3 ;  /* 0x0000000607077211 */ /* 0x000fc800078f18ff */
[----:B------:R-:W-:-:S04]  /*17c0*/  SHF.R.S32.HI R7, RZ, 0x3, R7 ;  /* 0x00000003ff077819 */ /* 0x000fc80000011407 */
[C---:B------:R-:W-:Y:S01]  /*17d0*/  LOP3.LUT R6, R7.reuse, 0xffffff8, RZ, 0xc0, !PT ;  /* 0x0ffffff807067812 */ /* 0x040fe200078ec0ff */
[----:B------:R-:W-:-:S05]  /*17e0*/  VIADD R13, R7, 0xffffffff ;  /* 0xffffffff070d7836 */ /* 0x000fca0000000000 */
[----:B------:R-:W-:-:S13]  /*17f0*/  ISETP.GE.U32.AND P0, PT, R13, 0x7, PT ;  /* 0x000000070d00780c */ /* 0x000fda0003f06070 */
[----:B------:R-:W-:Y:S05]  /*1800*/  @!P0 BRA `(.L_x_164) ;  /* 0x00000004006c8947 */ /* 0x000fea0003800000 */
[----:B01----:R-:W0:Y:S01]  /*1810*/  LDC.64 R8, c[0x0][0x380] ;  /* 0x0000e000ff087b82 */ /* 0x003e220000000a00 */
[----:B------:R-:W-:-:S07]  /*1820*/  IMAD.MOV.U32 R11, RZ, RZ, RZ ;  /* 0x000000ffff0b7224 */ /* 0x000fce00078e00ff */
.L_x_181:
[----:B----4-:R-:W-:Y:S01]  /*1830*/  IMAD R15, R11, 0x400, R2 ;  /* 0x000004000b0f7824 */ /* 0x010fe200078e0202 */
[----:B------:R-:W-:Y:S04]  /*1840*/  BSSY.RECONVERGENT B1, `(.L_x_165) ;  /* 0x000000f000017945 */ /* 0x000fe80003800200 */
[----:B0123--:R-:W1:Y:S04]  /*1850*/  LDS R20, [R15] ;  /* 0x000000000f147984 */ /* 0x00fe680000000800 */
[----:B------:R2:W3:Y:S04]  /*1860*/  LDS R17, [R15+0x400] ;  /* 0x000400000f117984 */ /* 0x0004e80000000800 */
[----:B------:R2:W4:Y:S04]  /*1870*/  LDS R22, [R15+0x800] ;  /* 0x000800000f167984 */ /* 0x0005280000000800 */
[----:B------:R2:W0:Y:S04]  /*1880*/  LDS R23, [R15+0xc00] ;  /* 0x000c00000f177984 */ /* 0x0004280000000800 */
[----:B------:R2:W0:Y:S04]  /*1890*/  LDS R16, [R15+0x1000] ;  /* 0x001000000f107984 */ /* 0x0004280000000800 */
[----:B------:R2:W0:Y:S04]  /*18a0*/  LDS R14, [R15+0x1400] ;  /* 0x001400000f0e7984 */ /* 0x0004280000000800 */
[----:B------:R2:W0:Y:S04]  /*18b0*/  LDS R12, [R15+0x1800] ;  /* 0x001800000f0c7984 */ /* 0x0004280000000800 */
[----:B------:R2:W0:Y:S01]  /*18c0*/  LDS R10, [R15+0x1c00] ;  /* 0x001c00000f0a7984 */ /* 0x0004220000000800 */
[----:B-1----:R-:W-:-:S13]  /*18d0*/  ISETP.NE.AND P0, PT, R20, RZ, PT ;  /* 0x000000ff1400720c */ /* 0x002fda0003f05270 */
[----:B--234-:R-:W-:Y:S05]  /*18e0*/  @!P0 BRA `(.L_x_166) ;  /* 0x0000000000108947 */ /* 0x01cfea0003800000 */
[----:B------:R-:W-:Y:S01]  /*18f0*/  LEA R19, R11, R0, 0x8 ;  /* 0x000000000b137211 */ /* 0x000fe200078e40ff */
[----:B------:R-:W-:-:S04]  /*1900*/  IMAD.MOV.U32 R21, RZ, RZ, RZ ;  /* 0x000000ffff157224 */ /* 0x000fc800078e00ff */
[----:B0-----:R-:W-:-:S05]  /*1910*/  IMAD.WIDE.U32 R18, R19, 0x8, R8 ;  /* 0x0000000813127825 */ /* 0x001fca00078e0008 */
[----:B------:R1:W-:Y:S02]  /*1920*/  REDG.E.ADD.64.STRONG.GPU desc[UR16][R18.64], R20 ;  /* 0x000000141200798e */ /* 0x0003e4000c12e510 */
.L_x_166:
[----:B------:R-:W-:Y:S05]  /*1930*/  BSYNC.RECONVERGENT B1 ;  /* 0x0000000000017941 */ /* 0x000fea0003800200 */
.L_x_165:
[----:B------:R-:W-:Y:S01]  /*1940*/  ISETP.NE.AND P6, PT, R17, RZ, PT ;  /* 0x000000ff1100720c */ /* 0x000fe20003fc5270 */
[----:B------:R-:W-:Y:S01]  /*1950*/  BSSY.RECONVERGENT B1, `(.L_x_167) ;  /* 0x000000e000017945 */ /* 0x000fe20003800200 */
[----:B------:R-:W-:Y:S02]  /*1960*/  ISETP.NE.AND P0, PT, R22, RZ, PT ;  /* 0x000000ff1600720c */ /* 0x000fe40003f05270 */
[----:B0-----:R-:W-:Y:S02]  /*1970*/  ISETP.NE.AND P1, PT, R23, RZ, PT ;  /* 0x000000ff1700720c */ /* 0x001fe40003f25270 */
[----:B------:R-:W-:Y:S02]  /*1980*/  ISETP.NE.AND P2, PT, R16, RZ, PT ;  /* 0x000000ff1000720c */ /* 0x000fe40003f45270 */
[----:B------:R-:W-:Y:S02]  /*1990*/  ISETP.NE.AND P3, PT, R14, RZ, PT ;  /* 0x000000ff0e00720c */ /* 0x000fe40003f65270 */
[----:B------:R-:W-:-:S02]  /*19a0*/  ISETP.NE.AND P4, PT, R12, RZ, PT ;  /* 0x000000ff0c00720c */ /* 0x000fc40003f85270 */
[----:B------:R-:W-:Y:S01]  /*19b0*/  ISETP.NE.AND P5, PT, R10, RZ, PT ;  /* 0x000000ff0a00720c */ /* 0x000fe20003fa5270 */
[----:B------:R-:W-:-:S12]  /*19c0*/  @!P6 BRA `(.L_x_168) ;  /* 0x000000000018e947 */ /* 0x000fd80003800000 */
[----:B-1----:R-:W-:Y:S02]  /*19d0*/  IMAD R19, R11, 0x100, R0 ;  /* 0x000001000b137824 */ /* 0x002fe400078e0200 */
[----:B------:R-:W-:Y:S02]  /*19e0*/  IMAD.MOV.U32 R20, RZ, RZ, R17 ;  /* 0x000000ffff147224 */ /* 0x000fe400078e0011 */
[----:B------:R-:W-:Y:S02]  /*19f0*/  VIADD R19, R19, 0x100 ;  /* 0x0000010013137836 */ /* 0x000fe40000000000 */
[----:B------:R-:W-:Y:S02]  /*1a00*/  IMAD.MOV.U32 R21, RZ, RZ, RZ ;  /* 0x000000ffff157224 */ /* 0x000fe400078e00ff */
[----:B------:R-:W-:-:S05]  /*1a10*/  IMAD.WIDE.U32 R18, R19, 0x8, R8 ;  /* 0x0000000813127825 */ /* 0x000fca00078e0008 */
[----:B------:R0:W-:Y:S02]  /*1a20*/  REDG.E.ADD.64.STRONG.GPU desc[UR16][R18.64], R20 ;  /* 0x000000141200798e */ /* 0x0001e4000c12e510 */
.L_x_168:
[----:B------:R-:W-:Y:S05]  /*1a30*/  BSYNC.RECONVERGENT B1 ;  /* 0x0000000000017941 */ /* 0x000fea0003800200 */
.L_x_167:
[----:B------:R-:W-:Y:S04]  /*1a40*/  BSSY.RECONVERGENT B1, `(.L_x_169) ;  /* 0x0000008000017945 */ /* 0x000fe80003800200 */
[----:B------:R-:W-:Y:S05]  /*1a50*/  @!P0 BRA `(.L_x_170) ;  /* 0x0000000000188947 */ /* 0x000fea0003800000 */
[----:B01----:R-:W-:Y:S02]  /*1a60*/  IMAD R19, R11, 0x100, R0 ;  /* 0x000001000b137824 */ /* 0x003fe400078e0200 */
[----:B------:R-:W-:Y:S02]  /*1a70*/  IMAD.MOV.U32 R20, RZ, RZ, R22 ;  /* 0x000000ffff147224 */ /* 0x000fe400078e0016 */
[----:B------:R-:W-:Y:S01]  /*1a80*/  IMAD.MOV.U32 R21, RZ, RZ, RZ ;  /* 0x000000ffff157224 */ /* 0x000fe200078e00ff */
[----:B------:R-:W-:-:S05]  /*1a90*/  IADD3 R19, PT, PT, R19, 0x200, RZ ;  /* 0x0000020013137810 */ /* 0x000fca0007ffe0ff */
[----:B------:R-:W-:-:S05]  /*1aa0*/  IMAD.WIDE.U32 R18, R19, 0x8, R8 ;  /* 0x0000000813127825 */ /* 0x000fca00078e0008 */
[----:B------:R2:W-:Y:S02]  /*1ab0*/  REDG.E.ADD.64.STRONG.GPU desc[UR16][R18.64], R20 ;  /* 0x000000141200798e */ /* 0x0005e4000c12e510 */
.L_x_170:
[----:B------:R-:W-:Y:S05]  /*1ac0*/  BSYNC.RECONVERGENT B1 ;  /* 0x0000000000017941 */ /* 0x000fea0003800200 */
.L_x_169:
[----:B------:R-:W-:Y:S04]  /*1ad0*/  BSSY.RECONVERGENT B1, `(.L_x_171) ;  /* 0x0000008000017945 */ /* 0x000fe80003800200 */
[----:B------:R-:W-:Y:S05]  /*1ae0*/  @!P1 BRA `(.L_x_172) ;  /* 0x0000000000189947 */ /* 0x000fea0003800000 */
[----:B012---:R-:W-:Y:S02]  /*1af0*/  IMAD R19, R11, 0x100, R0 ;  /* 0x000001000b137824 */ /* 0x007fe400078e0200 */
[----:B------:R-:W-:Y:S02]  /*1b00*/  IMAD.MOV.U32 R20, RZ, RZ, R23 ;  /* 0x000000ffff147224 */ /* 0x000fe400078e0017 */
[----:B------:R-:W-:Y:S02]  /*1b10*/  VIADD R19, R19, 0x300 ;  /* 0x0000030013137836 */ /* 0x000fe40000000000 */
[----:B------:R-:W-:Y:S02]  /*1b20*/  IMAD.MOV.U32 R21, RZ, RZ, RZ ;  /* 0x000000ffff157224 */ /* 0x000fe400078e00ff */
[----:B------:R-:W-:-:S05]  /*1b30*/  IMAD.WIDE.U32 R18, R19, 0x8, R8 ;  /* 0x0000000813127825 */ /* 0x000fca00078e0008 */
[----:B------:R3:W-:Y:S02]  /*1b40*/  REDG.E.ADD.64.STRONG.GPU desc[UR16][R18.64], R20 ;  /* 0x000000141200798e */ /* 0x0007e4000c12e510 */
.L_x_172:
[----:B------:R-:W-:Y:S05]  /*1b50*/  BSYNC.RECONVERGENT B1 ;  /* 0x0000000000017941 */ /* 0x000fea0003800200 */
.L_x_171:
[----:B------:R-:W-:Y:S04]  /*1b60*/  BSSY.RECONVERGENT B1, `(.L_x_173) ;  /* 0x0000007000017945 */ /* 0x000fe80003800200 */
[----:B------:R-:W-:Y:S05]  /*1b70*/  @!P2 BRA `(.L_x_174) ;  /* 0x000000000014a947 */ /* 0x000fea0003800000 */
[----:B0123--:R-:W-:Y:S01]  /*1b80*/  LEA R19, R11, R0, 0x8 ;  /* 0x000000000b137211 */ /* 0x00ffe200078e40ff */
[----:B------:R-:W-:-:S04]  /*1b90*/  IMAD.MOV.U32 R17, RZ, RZ, RZ ;  /* 0x000000ffff117224 */ /* 0x000fc800078e00ff */
[----:B------:R-:W-:-:S04]  /*1ba0*/  VIADD R19, R19, 0x400 ;  /* 0x0000040013137836 */ /* 0x000fc80000000000 */
[----:B------:R-:W-:-:S05]  /*1bb0*/  IMAD.WIDE.U32 R18, R19, 0x8, R8 ;  /* 0x0000000813127825 */ /* 0x000fca00078e0008 */
[----:B------:R4:W-:Y:S02]  /*1bc0*/  REDG.E.ADD.64.STRONG.GPU desc[UR16][R18.64], R16 ;  /* 0x000000101200798e */ /* 0x0009e4000c12e510 */
.L_x_174:
[----:B------:R-:W-:Y:S05]  /*1bd0*/  BSYNC.RECONVERGENT B1 ;  /* 0x0000000000017941 */ /* 0x000fea0003800200 */
.L_x_173:
[----:B------:R-:W-:Y:S04]  /*1be0*/  BSSY.RECONVERGENT B1, `(.L_x_175) ;  /* 0x0000007000017945 */ /* 0x000fe80003800200 */
[----:B------:R-:W-:Y:S05]  /*1bf0*/  @!P3 BRA `(.L_x_176) ;  /* 0x000000000014b947 */ /* 0x000fea0003800000 */
[----:B----4-:R-:W-:Y:S02]  /*1c00*/  IMAD R17, R11, 0x100, R0 ;  /* 0x000001000b117824 */ /* 0x010fe400078e0200 */
[----:B------:R-:W-:Y:S02]  /*1c10*/  IMAD.MOV.U32 R15, RZ, RZ, RZ ;  /* 0x000000ffff0f7224 */ /* 0x000fe400078e00ff */
[----:B------:R-:W-:-:S04]  /*1c20*/  VIADD R17, R17, 0x500 ;  /* 0x0000050011117836 */ /* 0x000fc80000000000 */
[----:B------:R-:W-:-:S05]  /*1c30*/  IMAD.WIDE.U32 R16, R17, 0x8, R8 ;  /* 0x0000000811107825 */ /* 0x000fca00078e0008 */
[----:B------:R4:W-:Y:S02]  /*1c40*/  REDG.E.ADD.64.STRONG.GPU desc[UR16][R16.64], R14 ;  /* 0x0000000e1000798e */ /* 0x0009e4000c12e510 */
.L_x_176:
[----:B------:R-:W-:Y:S05]  /*1c50*/  BSYNC.RECONVERGENT B1 ;  /* 0x0000000000017941 */ /* 0x000fea0003800200 */
.L_x_175:
[----:B------:R-:W-:Y:S04]  /*1c60*/  BSSY.RECONVERGENT B1, `(.L_x_177) ;  /* 0x0000008000017945 */ /* 0x000fe80003800200 */
[----:B------:R-:W-:Y:S05]  /*1c70*/  @!P4 BRA `(.L_x_178) ;  /* 0x000000000018c947 */ /* 0x000fea0003800000 */
[----:B----4-:R-:W-:Y:S02]  /*1c80*/  IMAD R15, R11, 0x100, R0 ;  /* 0x000001000b0f7824 */ /* 0x010fe400078e0200 */
[----:B------:R-:W-:Y:S02]  /*1c90*/  IMAD.MOV.U32 R16, RZ, RZ, R12 ;  /* 0x000000ffff107224 */ /* 0x000fe400078e000c */
[----:B------:R-:W-:Y:S01]  /*1ca0*/  IMAD.MOV.U32 R17, RZ, RZ, RZ ;  /* 0x000000ffff117224 */ /* 0x000fe200078e00ff */
[----:B------:R-:W-:-:S05]  /*1cb0*/  IADD3 R15, PT, PT, R15, 0x600, RZ ;  /* 0x000006000f0f7810 */ /* 0x000fca0007ffe0ff */
[----:B------:R-:W-:-:S05]  /*1cc0*/  IMAD.WIDE.U32 R14, R15, 0x8, R8 ;  /* 0x000000080f0e7825 */ /* 0x000fca00078e0008 */
[----:B------:R4:W-:Y:S02]  /*1cd0*/  REDG.E.ADD.64.STRONG.GPU desc[UR16][R14.64], R16 ;  /* 0x000000100e00798e */ /* 0x0009e4000c12e510 */
.L_x_178:
[----:B------:R-:W-:Y:S05]  /*1ce0*/  BSYNC.RECONVERGENT B1 ;  /* 0x0000000000017941 */ /* 0x000fea0003800200 */
.L_x_177:
[----:B------:R-:W-:Y:S04]  /*1cf0*/  BSSY.RECONVERGENT B1, `(.L_x_179) ;  /* 0x0000008000017945 */ /* 0x000fe80003800200 */
[----:B------:R-:W-:Y:S05]  /*1d00*/  @!P5 BRA `(.L_x_180) ;  /* 0x000000000018d947 */ /* 0x000fea0003800000 */
[----:B----4-:R-:W-:Y:S02]  /*1d10*/  IMAD R15, R11, 0x100, R0 ;  /* 0x000001000b0f7824 */ /* 0x010fe400078e0200 */
[----:B------:R-:W-:Y:S02]  /*1d20*/  IMAD.MOV.U32 R16, RZ, RZ, R10 ;  /* 0x000000ffff107224 */ /* 0x000fe400078e000a */
[----:B------:R-:W-:Y:S02]  /*1d30*/  VIADD R15, R15, 0x700 ;  /* 0x000007000f0f7836 */ /* 0x000fe40000000000 */
[----:B------:R-:W-:Y:S02]  /*1d40*/  IMAD.MOV.U32 R17, RZ, RZ, RZ ;  /* 0x000000ffff117224 */ /* 0x000fe400078e00ff */
[----:B------:R-:W-:-:S05]  /*1d50*/  IMAD.WIDE.U32 R14, R15, 0x8, R8 ;  /* 0x000000080f0e7825 */ /* 0x000fca00078e0008 */
[----:B------:R4:W-:Y:S02]  /*1d60*/  REDG.E.ADD.64.STRONG.GPU desc[UR16][R14.64], R16 ;  /* 0x000000100e00798e */ /* 0x0009e4000c12e510 */
.L_x_180:
[----:B------:R-:W-:Y:S05]  /*1d70*/  BSYNC.RECONVERGENT B1 ;  /* 0x0000000000017941 */ /* 0x000fea0003800200 */
.L_x_179:
[----:B------:R-:W-:-:S04]  /*1d80*/  IADD3 R11, PT, PT, R11, 0x8, RZ ;  /* 0x000000080b0b7810 */ /* 0x000fc80007ffe0ff */
[----:B------:R-:W-:-:S13]  /*1d90*/  ISETP.NE.AND P0, PT, R11, R6, PT ;  /* 0x000000060b00720c */ /* 0x000fda0003f05270 */
[----:B------:R-:W-:Y:S05]  /*1da0*/  @P0 BRA `(.L_x_181) ;  /* 0xfffffff800a00947 */ /* 0x000fea000383ffff */
[----:B------:R-:W-:-:S07]  /*1db0*/  IMAD.MOV.U32 R9, RZ, RZ, R6 ;  /* 0x000000ffff097224 */ /* 0x000fce00078e0006 */
.L_x_164:
[C---:B----4-:R-:W-:Y:S02]  /*1dc0*/  LOP3.LUT R17, R7.reuse, 0x7, RZ, 0xc0, !PT ;  /* 0x0000000707117812 */ /* 0x050fe400078ec0ff */
[----:B------:R-:W-:Y:S02]  /*1dd0*/  LOP3.LUT R16, R7, 0x3, RZ, 0xc0, !PT ;  /* 0x0000000307107812 */ /* 0x000fe400078ec0ff */
[C---:B------:R-:W-:Y:S01]  /*1de0*/  ISETP.NE.AND P0, PT, R17.reuse, RZ, PT ;  /* 0x000000ff1100720c */ /* 0x040fe20003f05270 */
[----:B0123--:R-:W-:Y:S01]  /*1df0*/  VIADD R18, R17, 0xffffffff ;  /* 0xffffffff11127836 */ /* 0x00ffe20000000000 */
[----:B------:R-:W-:Y:S01]  /*1e00*/  LOP3.LUT R7, R7, 0x1, RZ, 0xc0, !PT ;  /* 0x0000000107077812 */ /* 0x000fe200078ec0ff */
[----:B------:R-:W-:-:S10]  /*1e10*/  VIADD R19, R16, 0xffffffff ;  /* 0xffffffff10137836 */ /* 0x000fd40000000000 */
[----:B------:R-:W-:Y:S05]  /*1e20*/  @!P0 BRA `(.L_x_182) ;  /* 0x0000000400748947 */ /* 0x000fea0003800000 */
[----:B------:R-:W-:-:S13]  /*1e30*/  ISETP.GE.U32.AND P0, PT, R18, 0x3, PT ;  /* 0x000000031200780c */ /* 0x000fda0003f06070 */
[----:B------:R-:W-:Y:S05]  /*1e40*/  @!P0 BRA `(.L_x_183) ;  /* 0x0000000000c08947 */ /* 0x000fea0003800000 */
[----:B------:R-:W-:Y:S01]  /*1e50*/  IMAD R10, R9, 0x400, R2 ;  /* 0x00000400090a7824 */ /* 0x000fe200078e0202 */
[----:B------:R-:W-:Y:S04]  /*1e60*/  BSSY.RECONVERGENT B1, `(.L_x_184) ;  /* 0x000000f000017945 */ /* 0x000fe80003800200 */
[----:B------:R-:W0:Y:S04]  /*1e70*/  LDS R14, [R10] ;  /* 0x000000000a0e7984 */ /* 0x000e280000000800 */
[----:B------:R-:W1:Y:S04]  /*1e80*/  LDS R12, [R10+0x400] ;  /* 0x000400000a0c7984 */ /* 0x000e680000000800 */
[----:B------:R-:W2:Y:S04]  /*1e90*/  LDS R20, [R10+0x800] ;  /* 0x000800000a147984 */ /* 0x000ea80000000800 */
[----:B------:R-:W3:Y:S01]  /*1ea0*/  LDS R8, [R10+0xc00] ;  /* 0x000c00000a087984 */ /* 0x000ee20000000800 */
[----:B0-----:R-:W-:-:S02]  /*1eb0*/  ISETP.NE.AND P0, PT, R14, RZ, PT ;  /* 0x000000ff0e00720c */ /* 0x001fc40003f05270 */
[----:B-1----:R-:W-:Y:S02]  /*1ec0*/  ISETP.NE.AND P1, PT, R12, RZ, PT ;  /* 0x000000ff0c00720c */ /* 0x002fe40003f25270 */
[----:B--2---:R-:W-:Y:S02]  /*1ed0*/  ISETP.NE.AND P2, PT, R20, RZ, PT ;  /* 0x000000ff1400720c */ /* 0x004fe40003f45270 */
[----:B---3--:R-:W-:-:S07]  /*1ee0*/  ISETP.NE.AND P3, PT, R8, RZ, PT ;  /* 0x000000ff0800720c */ /* 0x008fce0003f65270 */
[----:B------:R-:W-:Y:S06]  /*1ef0*/  @!P0 BRA `(.L_x_185) ;  /* 0x0000000000148947 */ /* 0x000fec0003800000 */
[----:B------:R-:W0:Y:S01]  /*1f00*/  LDC.64 R10, c[0x0][0x380] ;  /* 0x0000e000ff0a7b82 */ /* 0x000e220000000a00 */
[----:B------:R-:W-:-:S04]  /*1f10*/  IMAD R15, R9, 0x100, R0 ;  /* 0x00000100090f7824 */ /* 0x000fc800078e0200 */
[----:B0-----:R-:W-:-:S04]  /*1f20*/  IMAD.WIDE.U32 R10, R15, 0x8, R10 ;  /* 0x000000080f0a7825 */ /* 0x001fc800078e000a */
[----:B------:R-:W-:-:S05]  /*1f30*/  IMAD.MOV.U32 R15, RZ, RZ, RZ ;  /* 0x000000ffff0f7224 */ /* 0x000fca00078e00ff */
[----:B------:R0:W-:Y:S02]  /*1f40*/  REDG.E.ADD.64.STRONG.GPU desc[UR16][R10.64], R14 ;  /* 0x0000000e0a00798e */ /* 0x0001e4000c12e510 */
.L_x_185:
[----:B------:R-:W-:Y:S05]  /*1f50*/  BSYNC.RECONVERGENT B1 ;  /* 0x0000000000017941 */ /* 0x000fea0003800200 */
.L_x_184:
[----:B------:R-:W-:Y:S04]  /*1f60*/  BSSY.RECONVERGENT B1, `(.L_x_186) ;  /* 0x0000009000017945 */ /* 0x000fe80003800200 */
[----:B------:R-:W-:Y:S05]  /*1f70*/  @!P1 BRA `(.L_x_187) ;  /* 0x00000000001c9947 */ /* 0x000fea0003800000 */
[----:B0-----:R-:W0:Y:S01]  /*1f80*/  LDC.64 R10, c[0x0][0x380] ;  /* 0x0000e000ff0a7b82 */ /* 0x001e220000000a00 */
[----:B------:R-:W-:Y:S01]  /*1f90*/  LEA R15, R9, R0, 0x8 ;  /* 0x00000000090f7211 */ /* 0x000fe200078e40ff */
[----:B------:R-:W-:-:S04]  /*1fa0*/  IMAD.MOV.U32 R14, RZ, RZ, R12 ;  /* 0x000000ffff0e7224 */ /* 0x000fc800078e000c */
[----:B------:R-:W-:-:S04]  /*1fb0*/  VIADD R15, R15, 0x100 ;  /* 0x000001000f0f7836 */ /* 0x000fc80000000000 */
[----:B0-----:R-:W-:-:S04]  /*1fc0*/  IMAD.WIDE.U32 R10, R15, 0x8, R10 ;  /* 0x000000080f0a7825 */ /* 0x001fc800078e000a */
[----:B------:R-:W-:-:S05]  /*1fd0*/  IMAD.MOV.U32 R15, RZ, RZ, RZ ;  /* 0x000000ffff0f7224 */ /* 0x000fca00078e00ff */
[----:B------:R1:W-:Y:S02]  /*1fe0*/  REDG.E.ADD.64.STRONG.GPU desc[UR16][R10.64], R14 ;  /* 0x0000000e0a00798e */ /* 0x0003e4000c12e510 */
.L_x_187:
[----:B------:R-:W-:Y:S05]  /*1ff0*/  BSYNC.RECONVERGENT B1 ;  /* 0x0000000000017941 */ /* 0x000fea0003800200 */
.L_x_186:
[----:B------:R-:W-:Y:S04]  /*2000*/  BSSY.RECONVERGENT B1, `(.L_x_188) ;  /* 0x0000009000017945 */ /* 0x000fe80003800200 */
[----:B------:R-:W-:Y:S05]  /*2010*/  @!P2 BRA `(.L_x_189) ;  /* 0x00000000001ca947 */ /* 0x000fea0003800000 */
[----:B01----:R-:W0:Y:S01]  /*2020*/  LDC.64 R10, c[0x0][0x380] ;  /* 0x0000e000ff0a7b82 */ /* 0x003e220000000a00 */
[----:B------:R-:W-:Y:S02]  /*2030*/  IMAD R15, R9, 0x100, R0 ;  /* 0x00000100090f7824 */ /* 0x000fe400078e0200 */
[----:B------:R-:W-:Y:S02]  /*2040*/  IMAD.MOV.U32 R14, RZ, RZ, R20 ;  /* 0x000000ffff0e7224 */ /* 0x000fe400078e0014 */
[----:B------:R-:W-:-:S04]  /*2050*/  VIADD R15, R15, 0x200 ;  /* 0x000002000f0f7836 */ /* 0x000fc80000000000 */
[----:B0-----:R-:W-:-:S04]  /*2060*/  IMAD.WIDE.U32 R10, R15, 0x8, R10 ;  /* 0x000000080f0a7825 */ /* 0x001fc800078e000a */
[----:B------:R-:W-:-:S05]  /*2070*/  HFMA2 R15, -RZ, RZ, 0, 0 ;  /* 0x00000000ff0f7431 */ /* 0x000fca00000001ff */
[----:B------:R2:W-:Y:S02]  /*2080*/  REDG.E.ADD.64.STRONG.GPU desc[UR16][R10.64], R14 ;  /* 0x0000000e0a00798e */ /* 0x0005e4000c12e510 */
.L_x_189:
[----:B------:R-:W-:Y:S05]  /*2090*/  BSYNC.RECONVERGENT B1 ;  /* 0x0000000000017941 */ /* 0x000fea0003800200 */
.L_x_188:
[----:B------:R-:W-:Y:S04]  /*20a0*/  BSSY.RECONVERGENT B1, `(.L_x_190) ;  /* 0x0000009000017945 */ /* 0x000fe80003800200 */
[----:B------:R-:W-:Y:S05]  /*20b0*/  @!P3 BRA `(.L_x_191) ;  /* 0x00000000001cb947 */ /* 0x000fea0003800000 */
[----:B012---:R-:W0:Y:S01]  /*20c0*/  LDC.64 R10, c[0x0][0x380] ;  /* 0x0000e000ff0a7b82 */ /* 0x007e220000000a00 */
[----:B------:R-:W-:Y:S02]  /*20d0*/  IMAD R15, R9, 0x100, R0 ;  /* 0x00000100090f7824 */ /* 0x000fe400078e0200 */
[----:B------:R-:W-:Y:S02]  /*20e0*/  IMAD.MOV.U32 R14, RZ, RZ, R8 ;  /* 0x000000ffff0e7224 */ /* 0x000fe400078e0008 */
[----:B------:R-:W-:-:S04]  /*20f0*/  VIADD R15, R15, 0x300 ;  /* 0x000003000f0f7836 */ /* 0x000fc80000000000 */
[----:B0-----:R-:W-:-:S04]  /*2100*/  IMAD.WIDE.U32 R10, R15, 0x8, R10 ;  /* 0x000000080f0a7825 */ /* 0x001fc800078e000a */
[----:B------:R-:W-:-:S05]  /*2110*/  IMAD.MOV.U32 R15, RZ, RZ, RZ ;  /* 0x000000ffff0f7224 */ /* 0x000fca00078e00ff */
[----:B------:R3:W-:Y:S02]  /*2120*/  REDG.E.ADD.64.STRONG.GPU desc[UR16][R10.64], R14 ;  /* 0x0000000e0a00798e */ /* 0x0007e4000c12e510 */
.L_x_191:
[----:B------:R-:W-:Y:S05]  /*2130*/  BSYNC.RECONVERGENT B1 ;  /* 0x0000000000017941 */ /* 0x000fea0003800200 */
.L_x_190:
[----:B------:R-:W-:-:S07]  /*2140*/  VIADD R9, R9, 0x4 ;  /* 0x0000000409097836 */ /* 0x000fce0000000000 */
.L_x_183:
[----:B------:R-:W-:Y:S01]  /*2150*/  ISETP.NE.AND P0, PT, R16, RZ, PT ;  /* 0x000000ff1000720c */ /* 0x000fe20003f05270 */
[----:B------:R-:W-:-:S12]  /*2160*/  BSSY.RECONVERGENT B1, `(.L_x_182) ;  /* 0x0000029000017945 */ /* 0x000fd80003800200 */
[----:B------:R-:W-:Y:S05]  /*2170*/  @!P0 BRA `(.L_x_192) ;  /* 0x00000000009c8947 */ /* 0x000fea0003800000 */
[----:B------:R-:W-:-:S13]  /*2180*/  ISETP.NE.AND P0, PT, R19, RZ, PT ;  /* 0x000000ff1300720c */ /* 0x000fda0003f05270 */
[----:B------:R-:W-:Y:S05]  /*2190*/  @!P0 BRA `(.L_x_193) ;  /* 0x0000000000648947 */ /* 0x000fea0003800000 */
[----:B0123--:R-:W-:Y:S01]  /*21a0*/  IMAD R10, R9, 0x400, R2 ;  /* 0x00000400090a7824 */ /* 0x00ffe200078e0202 */
[----:B------:R-:W-:Y:S04]  /*21b0*/  BSSY.RECONVERGENT B2, `(.L_x_194) ;  /* 0x000000c000027945 */ /* 0x000fe80003800200 */
[----:B------:R-:W0:Y:S04]  /*21c0*/  LDS R8, [R10] ;  /* 0x000000000a087984 */ /* 0x000e280000000800 */
[----:B------:R-:W1:Y:S01]  /*21d0*/  LDS R12, [R10+0x400] ;  /* 0x000400000a0c7984 */ /* 0x000e620000000800 */
[----:B0-----:R-:W-:-:S02]  /*21e0*/  ISETP.NE.AND P0, PT, R8, RZ, PT ;  /* 0x000000ff0800720c */ /* 0x001fc40003f05270 */
[----:B-1----:R-:W-:-:S11]  /*21f0*/  ISETP.NE.AND P1, PT, R12, RZ, PT ;  /* 0x000000ff0c00720c */ /* 0x002fd60003f25270 */
[----:B------:R-:W-:Y:S05]  /*2200*/  @!P0 BRA `(.L_x_195) ;  /* 0x0000000000188947 */ /* 0x000fea0003800000 */
[----:B------:R-:W0:Y:S01]  /*2210*/  LDC.64 R10, c[0x0][0x380] ;  /* 0x0000e000ff0a7b82 */ /* 0x000e220000000a00 */
[----:B------:R-:W-:-:S05]  /*2220*/  LEA R15, R9, R0, 0x8 ;  /* 0x00000000090f7211 */ /* 0x000fca00078e40ff */
[----:B0-----:R-:W-:-:S04]  /*2230*/  IMAD.WIDE.U32 R14, R15, 0x8, R10 ;  /* 0x000000080f0e7825 */ /* 0x001fc800078e000a */
[----:B------:R-:W-:Y:S02]  /*2240*/  IMAD.MOV.U32 R10, RZ, RZ, R8 ;  /* 0x000000ffff0a7224 */ /* 0x000fe400078e0008 */
[----:B------:R-:W-:-:S05]  /*2250*/  IMAD.MOV.U32 R11, RZ, RZ, RZ ;  /* 0x000000ffff0b7224 */ /* 0x000fca00078e00ff */
[----:B------:R0:W-:Y:S02]  /*2260*/  REDG.E.ADD.64.STRONG.GPU desc[UR16][R14.64], R10 ;  /* 0x0000000a0e00798e */ /* 0x0001e4000c12e510 */
.L_x_195:
[----:B------:R-:W-:Y:S05]  /*2270*/  BSYNC.RECONVERGENT B2 ;  /* 0x0000000000027941 */ /* 0x000fea0003800200 */
.L_x_194:
[----:B------:R-:W-:Y:S04]  /*2280*/  BSSY.RECONVERGENT B2, `(.L_x_196) ;  /* 0x0000009000027945 */ /* 0x000fe80003800200 */
[----:B------:R-:W-:Y:S05]  /*2290*/  @!P1 BRA `(.L_x_197) ;  /* 0x00000000001c9947 */ /* 0x000fea0003800000 */
[----:B0-----:R-:W0:Y:S01]  /*22a0*/  LDC.64 R10, c[0x0][0x380] ;  /* 0x0000e000ff0a7b82 */ /* 0x001e220000000a00 */
[----:B------:R-:W-:-:S04]  /*22b0*/  IMAD R8, R9, 0x100, R0 ;  /* 0x0000010009087824 */ /* 0x000fc800078e0200 */
[----:B------:R-:W-:-:S04]  /*22c0*/  VIADD R15, R8, 0x100 ;  /* 0x00000100080f7836 */ /* 0x000fc80000000000 */
[----:B0-----:R-:W-:-:S04]  /*22d0*/  IMAD.WIDE.U32 R14, R15, 0x8, R10 ;  /* 0x000000080f0e7825 */ /* 0x001fc800078e000a */
[----:B------:R-:W-:Y:S02]  /*22e0*/  IMAD.MOV.U32 R10, RZ, RZ, R12 ;  /* 0x000000ffff0a7224 */ /* 0x000fe400078e000c */
[----:B------:R-:W-:-:S05]  /*22f0*/  IMAD.MOV.U32 R11, RZ, RZ, RZ ;  /* 0x000000ffff0b7224 */ /* 0x000fca00078e00ff */
[----:B------:R1:W-:Y:S02]  /*2300*/  REDG.E.ADD.64.STRONG.GPU desc[UR16][R14.64], R10 ;  /* 0x0000000a0e00798e */ /* 0x0003e4000c12e510 */
.L_x_197:
[----:B------:R-:W-:Y:S05]  /*2310*/  BSYNC.RECONVERGENT B2 ;  /* 0x0000000000027941 */ /* 0x000fea0003800200 */
.L_x_196:
[----:B------:R-:W-:-:S07]  /*2320*/  IADD3 R9, PT, PT, R9, 0x2, RZ ;  /* 0x0000000209097810 */ /* 0x000fce0007ffe0ff */
.L_x_193:
[----:B------:R-:W-:-:S13]  /*2330*/  ISETP.NE.AND P0, PT, R7, RZ, PT ;  /* 0x000000ff0700720c */ /* 0x000fda0003f05270 */
[----:B------:R-:W-:Y:S05]  /*2340*/  @!P0 BRA `(.L_x_192) ;  /* 0x0000000000288947 */ /* 0x000fea0003800000 */
[----:B------:R-:W-:-:S05]  /*2350*/  IMAD R8, R9, 0x400, R2 ;  /* 0x0000040009087824 */ /* 0x000fca00078e0202 */
[----:B------:R-:W4:Y:S02]  /*2360*/  LDS R12, [R8] ;  /* 0x00000000080c7984 */ /* 0x000f240000000800 */
[----:B----4-:R-:W-:-:S13]  /*2370*/  ISETP.NE.AND P0, PT, R12, RZ, PT ;  /* 0x000000ff0c00720c */ /* 0x010fda0003f05270 */
[----:B------:R-:W-:Y:S05]  /*2380*/  @!P0 BRA `(.L_x_192) ;  /* 0x0000000000188947 */ /* 0x000fea0003800000 */
[----:B0123--:R-:W0:Y:S01]  /*2390*/  LDC.64 R10, c[0x0][0x380] ;  /* 0x0000e000ff0a7b82 */ /* 0x00fe220000000a00 */
[----:B------:R-:W-:-:S04]  /*23a0*/  IMAD R9, R9, 0x100, R0 ;  /* 0x0000010009097824 */ /* 0x000fc800078e0200 */
[----:B0-----:R-:W-:-:S04]  /*23b0*/  IMAD.WIDE.U32 R8, R9, 0x8, R10 ;  /* 0x0000000809087825 */ /* 0x001fc800078e000a */
[----:B------:R-:W-:Y:S02]  /*23c0*/  IMAD.MOV.U32 R10, RZ, RZ, R12 ;  /* 0x000000ffff0a7224 */ /* 0x000fe400078e000c */
[----:B------:R-:W-:-:S05]  /*23d0*/  IMAD.MOV.U32 R11, RZ, RZ, RZ ;  /* 0x000000ffff0b7224 */ /* 0x000fca00078e00ff */
[----:B------:R4:W-:Y:S02]  /*23e0*/  REDG.E.ADD.64.STRONG.GPU desc[UR16][R8.64], R10 ;  /* 0x0000000a0800798e */ /* 0x0009e4000c12e510 */
.L_x_192:
[----:B------:R-:W-:Y:S05]  /*23f0*/  BSYNC.RECONVERGENT B1 ;  /* 0x0000000000017941 */ /* 0x000fea0003800200 */
.L_x_182:
[----:B------:R-:W-:-:S13]  /*2400*/  ISETP.GT.U32.AND P0, PT, R0, 0x7f, PT ;  /* 0x0000007f0000780c */ /* 0x000fda0003f04070 */
[----:B------:R-:W-:Y:S05]  /*2410*/  @P0 BRA `(.L_x_163) ;  /* 0x0000000800a00947 */ /* 0x000fea0003800000 */
[----:B------:R-:W-:Y:S01]  /*2420*/  ISETP.GE.U32.AND P0, PT, R13, 0x7, PT ;  /* 0x000000070d00780c */ /* 0x000fe20003f06070 */
[----:B----4-:R-:W-:-:S12]  /*2430*/  IMAD.MOV.U32 R9, RZ, RZ, RZ ;  /* 0x000000ffff097224 */ /* 0x010fd800078e00ff */
[----:B------:R-:W-:Y:S05]  /*2440*/  @!P0 BRA `(.L_x_198) ;  /* 0x0000000400248947 */ /* 0x000fea0003800000 */
[----:B------:R-:W4:Y:S01]  /*2450*/  LDC.64 R8, c[0x0][0x380] ;  /* 0x0000e000ff087b82 */ /* 0x000f220000000a00 */
[----:B0123--:R-:W-:-:S07]  /*2460*/  IMAD.MOV.U32 R15, RZ, RZ, RZ ;  /* 0x000000ffff0f7224 */ /* 0x00ffce00078e00ff */
.L_x_215:
[C---:B01234-:R-:W-:Y:S01]  /*2470*/  LEA R12, R15.reuse, R2, 0xa ;  /* 0x000000020f0c7211 */ /* 0x05ffe200078e50ff */
[C---:B------:R-:W-:Y:S01]  /*2480*/  IMAD R11, R15.reuse, 0x100, R0 ;  /* 0x000001000f0b7824 */ /* 0x040fe200078e0200 */
[----:B------:R-:W-:Y:S01]  /*2490*/  BSSY.RECONVERGENT B1, `(.L_x_199) ;  /* 0x0000011000017945 */ /* 0x000fe20003800200 */
[----:B------:R-:W-:Y:S02]  /*24a0*/  VIADD R15, R15, 0x8 ;  /* 0x000000080f0f7836 */ /* 0x000fe40000000000 */
[----:B------:R-:W0:Y:S01]  /*24b0*/  LDS R14, [R12+0x200] ;  /* 0x000200000c0e7984 */ /* 0x000e220000000800 */
[----:B----4-:R-:W-:-:S03]  /*24c0*/  IMAD.WIDE.U32 R10, R11, 0x8, R8 ;  /* 0x000000080b0a7825 */ /* 0x010fc600078e0008 */
[----:B------:R-:W1:Y:S04]  /*24d0*/  LDS R20, [R12+0x600] ;  /* 0x000600000c147984 */ /* 0x000e680000000800 */
[----:B------:R2:W3:Y:S04]  /*24e0*/  LDS R21, [R12+0xa00] ;  /* 0x000a00000c157984 */ /* 0x0004e80000000800 */
[----:B------:R2:W4:Y:S04]  /*24f0*/  LDS R22, [R12+0xe00] ;  /* 0x000e00000c167984 */ /* 0x0005280000000800 */
[----:B------:R2:W2:Y:S04]  /*2500*/  LDS R23, [R12+0x1200] ;  /* 0x001200000c177984 */ /* 0x0004a80000000800 */
[----:B------:R0:W2:Y:S04]  /*2510*/  LDS R24, [R12+0x1600] ;  /* 0x001600000c187984 */ /* 0x0000a80000000800 */
[----:B------:R0:W2:Y:S04]  /*2520*/  LDS R25, [R12+0x1a00] ;  /* 0x001a00000c197984 */ /* 0x0000a80000000800 */
[----:B------:R0:W2:Y:S02]  /*2530*/  LDS R26, [R12+0x1e00] ;  /* 0x001e00000c1a7984 */ /* 0x0000a40000000800 */
[----:B0-----:R-:W-:-:S02]  /*2540*/  ISETP.NE.AND P0, PT, R14, RZ, PT ;  /* 0x000000ff0e00720c */ /* 0x001fc40003f05270 */
[----:B-1----:R-:W-:-:S11]  /*2550*/  ISETP.NE.AND P1, PT, R20, RZ, PT ;  /* 0x000000ff1400720c */ /* 0x002fd60003f25270 */
[----:B---34-:R-:W-:Y:S05]  /*2560*/  @!P0 BRA `(.L_x_200) ;  /* 0x00000000000c8947 */ /* 0x018fea0003800000 */
[----:B--2---:R-:W-:Y:S02]  /*2570*/  IMAD.MOV.U32 R12, RZ, RZ, R14 ;  /* 0x000000ffff0c7224 */ /* 0x004fe400078e000e */
[----:B------:R-:W-:-:S05]  /*2580*/  IMAD.MOV.U32 R13, RZ, RZ, RZ ;  /* 0x000000ffff0d7224 */ /* 0x000fca00078e00ff */
[----:B------:R0:W-:Y:S02]  /*2590*/  REDG.E.ADD.64.STRONG.GPU desc[UR16][R10.64+0x400], R12 ;  /* 0x0004000c0a00798e */ /* 0x0001e4000c12e510 */
.L_x_200:
[----:B------:R-:W-:Y:S05]  /*25a0*/  BSYNC.RECONVERGENT B1 ;  /* 0x0000000000017941 */ /* 0x000fea0003800200 */
.L_x_199:
[----:B------:R-:W-:Y:S04]  /*25b0*/  BSSY.RECONVERGENT B1, `(.L_x_201) ;  /* 0x0000005000017945 */ /* 0x000fe80003800200 */
[----:B------:R-:W-:Y:S05]  /*25c0*/  @!P1 BRA `(.L_x_202) ;  /* 0x00000000000c9947 */ /* 0x000fea0003800000 */
[----:B0-2---:R-:W-:Y:S02]  /*25d0*/  IMAD.MOV.U32 R12, RZ, RZ, R20 ;  /* 0x000000ffff0c7224 */ /* 0x005fe400078e0014 */
[----:B------:R-:W-:-:S05]  /*25e0*/  IMAD.MOV.U32 R13, RZ, RZ, RZ ;  /* 0x000000ffff0d7224 */ /* 0x000fca00078e00ff */
[----:B------:R1:W-:Y:S02]  /*25f0*/  REDG.E.ADD.64.STRONG.GPU desc[UR16][R10.64+0xc00], R12 ;  /* 0x000c000c0a00798e */ /* 0x0003e4000c12e510 */
.L_x_202:
[----:B------:R-:W-:Y:S05]  /*2600*/  BSYNC.RECONVERGENT B1 ;  /* 0x0000000000017941 */ /* 0x000fea0003800200 */
.L_x_201:
[----:B------:R-:W-:Y:S01]  /*2610*/  ISETP.NE.AND P6, PT, R21, RZ, PT ;  /* 0x000000ff1500720c */ /* 0x000fe20003fc5270 */
[----:B------:R-:W-:Y:S01]  /*2620*/  BSSY.RECONVERGENT B1, `(.L_x_203) ;  /* 0x000000b000017945 */ /* 0x000fe20003800200 */
[----:B------:R-:W-:Y:S02]  /*2630*/  ISETP.NE.AND P0, PT, R15, R6, PT ;  /* 0x000000060f00720c */ /* 0x000fe40003f05270 */
[----:B------:R-:W-:Y:S02]  /*2640*/  ISETP.NE.AND P1, PT, R22, RZ, PT ;  /* 0x000000ff1600720c */ /* 0x000fe40003f25270 */
[----:B--2---:R-:W-:Y:S02]  /*2650*/  ISETP.NE.AND P2, PT, R23, RZ, PT ;  /* 0x000000ff1700720c */ /* 0x004fe40003f45270 */
[----:B------:R-:W-:Y:S02]  /*2660*/  ISETP.NE.AND P3, PT, R24, RZ, PT ;  /* 0x000000ff1800720c */ /* 0x000fe40003f65270 */
[----:B------:R-:W-:-:S02]  /*2670*/  ISETP.NE.AND P4, PT, R25, RZ, PT ;  /* 0x000000ff1900720c */ /* 0x000fc40003f85270 */
[----:B------:R-:W-:Y:S01]  /*2680*/  ISETP.NE.AND P5, PT, R26, RZ, PT ;  /* 0x000000ff1a00720c */ /* 0x000fe20003fa5270 */
[----:B------:R-:W-:-:S12]  /*2690*/  @!P6 BRA `(.L_x_204) ;  /* 0x00000000000ce947 */ /* 0x000fd80003800000 */
[----:B01----:R-:W-:Y:S01]  /*26a0*/  MOV R12, R21 ;  /* 0x00000015000c7202 */ /* 0x003fe20000000f00 */
[----:B------:R-:W-:-:S05]  /*26b0*/  IMAD.MOV.U32 R13, RZ, RZ, RZ ;  /* 0x000000ffff0d7224 */ /* 0x000fca00078e00ff */
[----:B------:R2:W-:Y:S02]  /*26c0*/  REDG.E.ADD.64.STRONG.GPU desc[UR16][R10.64+0x1400], R12 ;  /* 0x0014000c0a00798e */ /* 0x0005e4000c12e510 */
.L_x_204:
[----:B------:R-:W-:Y:S05]  /*26d0*/  BSYNC.RECONVERGENT B1 ;  /* 0x0000000000017941 */ /* 0x000fea0003800200 */
.L_x_203:
[----:B------:R-:W-:Y:S04]  /*26e0*/  BSSY.RECONVERGENT B1, `(.L_x_205) ;  /* 0x0000005000017945 */ /* 0x000fe80003800200 */
[----:B------:R-:W-:Y:S05]  /*26f0*/  @!P1 BRA `(.L_x_206) ;  /* 0x00000000000c9947 */ /* 0x000fea0003800000 */
[----:B012---:R-:W-:Y:S02]  /*2700*/  IMAD.MOV.U32 R12, RZ, RZ, R22 ;  /* 0x000000ffff0c7224 */ /* 0x007fe400078e0016 */
[----:B------:R-:W-:-:S05]  /*2710*/  IMAD.MOV.U32 R13, RZ, RZ, RZ ;  /* 0x000000ffff0d7224 */ /* 0x000fca00078e00ff */
[----:B------:R3:W-:Y:S02]  /*2720*/  REDG.E.ADD.64.STRONG.GPU desc[UR16][R10.64+0x1c00], R12 ;  /* 0x001c000c0a00798e */ /* 0x0007e4000c12e510 */
.L_x_206:
[----:B------:R-:W-:Y:S05]  /*2730*/  BSYNC.RECONVERGENT B1 ;  /* 0x0000000000017941 */ /* 0x000fea0003800200 */
.L_x_205:
[----:B------:R-:W-:Y:S04]  /*2740*/  BSSY.RECONVERGENT B1, `(.L_x_207) ;  /* 0x0000005000017945 */ /* 0x000fe80003800200 */
[----:B------:R-:W-:Y:S05]  /*2750*/  @!P2 BRA `(.L_x_208) ;  /* 0x00000000000ca947 */ /* 0x000fea0003800000 */
[----:B0123--:R-:W-:Y:S02]  /*2760*/  IMAD.MOV.U32 R12, RZ, RZ, R23 ;  /* 0x000000ffff0c7224 */ /* 0x00ffe400078e0017 */
[----:B------:R-:W-:-:S05]  /*2770*/  IMAD.MOV.U32 R13, RZ, RZ, RZ ;  /* 0x000000ffff0d7224 */ /* 0x000fca00078e00ff */
[----:B------:R4:W-:Y:S02]  /*2780*/  REDG.E.ADD.64.STRONG.GPU desc[UR16][R10.64+0x2400], R12 ;  /* 0x0024000c0a00798e */ /* 0x0009e4000c12e510 */
.L_x_208:
[----:B------:R-:W-:Y:S05]  /*2790*/  BSYNC.RECONVERGENT B1 ;  /* 0x0000000000017941 */ /* 0x000fea0003800200 */
.L_x_207:
[----:B------:R-:W-:Y:S04]  /*27a0*/  BSSY.RECONVERGENT B1, `(.L_x_209) ;  /* 0x0000005000017945 */ /* 0x000fe80003800200 */
[----:B------:R-:W-:Y:S05]  /*27b0*/  @!P3 BRA `(.L_x_210) ;  /* 0x00000000000cb947 */ /* 0x000fea0003800000 */
[----:B01234-:R-:W-:Y:S02]  /*27c0*/  HFMA2 R13, -RZ, RZ, 0, 0 ;  /* 0x00000000ff0d7431 */ /* 0x01ffe400000001ff */
[----:B------:R-:W-:-:S05]  /*27d0*/  IMAD.MOV.U32 R12, RZ, RZ, R24 ;  /* 0x000000ffff0c7224 */ /* 0x000fca00078e0018 */
[----:B------:R0:W-:Y:S02]  /*27e0*/  REDG.E.ADD.64.STRONG.GPU desc[UR16][R10.64+0x2c00], R12 ;  /* 0x002c000c0a00798e */ /* 0x0001e4000c12e510 */
.L_x_210:
[----:B------:R-:W-:Y:S05]  /*27f0*/  BSYNC.RECONVERGENT B1 ;  /* 0x0000000000017941 */ /* 0x000fea0003800200 */
.L_x_209:
[----:B------:R-:W-:Y:S04]  /*2800*/  BSSY.RECONVERGENT B1, `(.L_x_211) ;  /* 0x0000005000017945 */ /* 0x000fe80003800200 */
[----:B------:R-:W-:Y:S05]  /*2810*/  @!P4 BRA `(.L_x_212) ;  /* 0x00000000000cc947 */ /* 0x000fea0003800000 */
[----:B01234-:R-:W-:Y:S02]  /*2820*/  IMAD.MOV.U32 R12, RZ, RZ, R25 ;  /* 0x000000ffff0c7224 */ /* 0x01ffe400078e0019 */
[----:B------:R-:W-:-:S05]  /*2830*/  IMAD.MOV.U32 R13, RZ, RZ, RZ ;  /* 0x000000ffff0d7224 */ /* 0x000fca00078e00ff */
[----:B------:R0:W-:Y:S02]  /*2840*/  REDG.E.ADD.64.STRONG.GPU desc[UR16][R10.64+0x3400], R12 ;  /* 0x0034000c0a00798e */ /* 0x0001e4000c12e510 */
.L_x_212:
[----:B------:R-:W-:Y:S05]  /*2850*/  BSYNC.RECONVERGENT B1 ;  /* 0x0000000000017941 */ /* 0x000fea0003800200 */
.L_x_211:
[----:B------:R-:W-:Y:S04]  /*2860*/  BSSY.RECONVERGENT B1, `(.L_x_213) ;  /* 0x0000005000017945 */ /* 0x000fe80003800200 */
[----:B------:R-:W-:Y:S05]  /*2870*/  @!P5 BRA `(.L_x_214) ;  /* 0x00000000000cd947 */ /* 0x000fea0003800000 */
[----:B01234-:R-:W-:Y:S02]  /*2880*/  IMAD.MOV.U32 R12, RZ, RZ, R26 ;  /* 0x000000ffff0c7224 */ /* 0x01ffe400078e001a */
[----:B------:R-:W-:-:S05]  /*2890*/  IMAD.MOV.U32 R13, RZ, RZ, RZ ;  /* 0x000000ffff0d7224 */ /* 0x000fca00078e00ff */
[----:B------:R0:W-:Y:S02]  /*28a0*/  REDG.E.ADD.64.STRONG.GPU desc[UR16][R10.64+0x3c00], R12 ;  /* 0x003c000c0a00798e */ /* 0x0001e4000c12e510 */
.L_x_214:
[----:B------:R-:W-:Y:S05]  /*28b0*/  BSYNC.RECONVERGENT B1 ;  /* 0x0000000000017941 */ /* 0x000fea0003800200 */
.L_x_213:
[----:B------:R-:W-:Y:S05]  /*28c0*/  @P0 BRA `(.L_x_215) ;  /* 0xfffffff800e80947 */ /* 0x000fea000383ffff */
[----:B------:R-:W-:-:S07]  /*28d0*/  IMAD.MOV.U32 R9, RZ, RZ, R6 ;  /* 0x000000ffff097224 */ /* 0x000fce00078e0006 */
.L_x_198:
[----:B------:R-:W-:-:S13]  /*28e0*/  ISETP.NE.AND P0, PT, R17, RZ, PT ;  /* 0x000000ff1100720c */ /* 0x000fda0003f05270 */
[----:B------:R-:W-:Y:S05]  /*28f0*/  @!P0 BRA `(.L_x_163) ;  /* 0x0000000400688947 */ /* 0x000fea0003800000 */
[----:B------:R-:W-:-:S13]  /*2900*/  ISETP.GE.U32.AND P0, PT, R18, 0x3, PT ;  /* 0x000000031200780c */ /* 0x000fda0003f06070 */
[----:B------:R-:W-:Y:S05]  /*2910*/  @!P0 BRA `(.L_x_216) ;  /* 0x0000000000c08947 */ /* 0x000fea0003800000 */
[----:B------:R-:W-:Y:S01]  /*2920*/  IMAD R8, R9, 0x400, R2 ;  /* 0x0000040009087824 */ /* 0x000fe200078e0202 */
[----:B------:R-:W-:Y:S04]  /*2930*/  BSSY.RECONVERGENT B1, `(.L_x_217) ;  /* 0x000000f000017945 */ /* 0x000fe80003800200 */
[----:B01234-:R-:W0:Y:S04]  /*2940*/  LDS R12, [R8+0x200] ;  /* 0x00020000080c7984 */ /* 0x01fe280000000800 */
        /* <DEDUP_REMOVED lines=9> */
[----:B------:R-:W-:-:S05]  /*29e0*/  LEA R13, R9, R0, 0x8 ;  /* 0x00000000090d7211 */ /* 0x000fca00078e40ff */
[----:B0-----:R-:W-:-:S04]  /*29f0*/  IMAD.WIDE.U32 R10, R13, 0x8, R10 ;  /* 0x000000080d0a7825 */ /* 0x001fc800078e000a */
[----:B------:R-:W-:-:S05]  /*2a00*/  IMAD.MOV.U32 R13, RZ, RZ, RZ ;  /* 0x000000ffff0d7224 */ /* 0x000fca00078e00ff */
[----:B------:R0:W-:Y:S02]  /*2a10*/  REDG.E.ADD.64.STRONG.GPU desc[UR16][R10.64+0x400], R12 ;  /* 0x0004000c0a00798e */ /* 0x0001e4000c12e510 */
.L_x_218:
[----:B------:R-:W-:Y:S05]  /*2a20*/  BSYNC.RECONVERGENT B1 ;  /* 0x0000000000017941 */ /* 0x000fea0003800200 */
.L_x_217:
[----:B------:R-:W-:Y:S04]  /*2a30*/  BSSY.RECONVERGENT B1, `(.L_x_219) ;  /* 0x0000009000017945 */ /* 0x000fe80003800200 */
[----:B------:R-:W-:Y:S05]  /*2a40*/  @!P1 BRA `(.L_x_220) ;  /* 0x00000000001c9947 */ /* 0x000fea0003800000 */
[----:B0-----:R-:W0:Y:S01]  /*2a50*/  LDC.64 R10, c[0x0][0x380] ;  /* 0x0000e000ff0a7b82 */ /* 0x001e220000000a00 */
[----:B------:R-:W-:Y:S02]  /*2a60*/  IMAD R13, R9, 0x100, R0 ;  /* 0x00000100090d7824 */ /* 0x000fe400078e0200 */
[----:B------:R-:W-:Y:S02]  /*2a70*/  IMAD.MOV.U32 R12, RZ, RZ, R14 ;  /* 0x000000ffff0c7224 */ /* 0x000fe400078e000e */
[----:B------:R-:W-:-:S04]  /*2a80*/  VIADD R13, R13, 0x100 ;  /* 0x000001000d0d7836 */ /* 0x000fc80000000000 */
[----:B0-----:R-:W-:-:S04]  /*2a90*/  IMAD.WIDE.U32 R10, R13, 0x8, R10 ;  /* 0x000000080d0a7825 */ /* 0x001fc800078e000a */
[----:B------:R-:W-:-:S05]  /*2aa0*/  IMAD.MOV.U32 R13, RZ, RZ, RZ ;  /* 0x000000ffff0d7224 */ /* 0x000fca00078e00ff */
[----:B------:R1:W-:Y:S02]  /*2ab0*/  REDG.E.ADD.64.STRONG.GPU desc[UR16][R10.64+0x400], R12 ;  /* 0x0004000c0a00798e */ /* 0x0003e4000c12e510 */
.L_x_220:
[----:B------:R-:W-:Y:S05]  /*2ac0*/  BSYNC.RECONVERGENT B1 ;  /* 0x0000000000017941 */ /* 0x000fea0003800200 */
.L_x_219:
[----:B------:R-:W-:Y:S04]  /*2ad0*/  BSSY.RECONVERGENT B1, `(.L_x_221) ;  /* 0x0000009000017945 */ /* 0x000fe80003800200 */
[----:B------:R-:W-:Y:S05]  /*2ae0*/  @!P2 BRA `(.L_x_222) ;  /* 0x00000000001ca947 */ /* 0x000fea0003800000 */
[----:B01----:R-:W0:Y:S01]  /*2af0*/  LDC.64 R10, c[0x0][0x380] ;  /* 0x0000e000ff0a7b82 */ /* 0x003e220000000a00 */
[----:B------:R-:W-:Y:S02]  /*2b00*/  IMAD R13, R9, 0x100, R0 ;  /* 0x00000100090d7824 */ /* 0x000fe400078e0200 */
[----:B------:R-:W-:-:S03]  /*2b10*/  IMAD.MOV.U32 R12, RZ, RZ, R15 ;  /* 0x000000ffff0c7224 */ /* 0x000fc600078e000f */
[----:B------:R-:W-:-:S05]  /*2b20*/  IADD3 R13, PT, PT, R13, 0x200, RZ ;  /* 0x000002000d0d7810 */ /* 0x000fca0007ffe0ff */
[----:B0-----:R-:W-:-:S04]  /*2b30*/  IMAD.WIDE.U32 R10, R13, 0x8, R10 ;  /* 0x000000080d0a7825 */ /* 0x001fc800078e000a */
[----:B------:R-:W-:-:S05]  /*2b40*/  IMAD.MOV.U32 R13, RZ, RZ, RZ ;  /* 0x000000ffff0d7224 */ /* 0x000fca00078e00ff */
[----:B------:R2:W-:Y:S02]  /*2b50*/  REDG.E.ADD.64.STRONG.GPU desc[UR16][R10.64+0x400], R12 ;  /* 0x0004000c0a00798e */ /* 0x0005e4000c12e510 */
.L_x_222:
[----:B------:R-:W-:Y:S05]  /*2b60*/  BSYNC.RECONVERGENT B1 ;  /* 0x0000000000017941 */ /* 0x000fea0003800200 */
.L_x_221:
        /* <DEDUP_REMOVED lines=9> */
.L_x_224:
[----:B------:R-:W-:Y:S05]  /*2c00*/  BSYNC.RECONVERGENT B1 ;  /* 0x0000000000017941 */ /* 0x000fea0003800200 */
.L_x_223:
[----:B------:R-:W-:-:S07]  /*2c10*/  IADD3 R9, PT, PT, R9, 0x4, RZ ;  /* 0x0000000409097810 */ /* 0x000fce0007ffe0ff */
.L_x_216:
[----:B------:R-:W-:-:S13]  /*2c20*/  ISETP.NE.AND P0, PT, R16, RZ, PT ;  /* 0x000000ff1000720c */ /* 0x000fda0003f05270 */
[----:B------:R-:W-:Y:S05]  /*2c30*/  @!P0 BRA `(.L_x_163) ;  /* 0x0000000000988947 */ /* 0x000fea0003800000 */
[----:B------:R-:W-:-:S13]  /*2c40*/  ISETP.NE.AND P0, PT, R19, RZ, PT ;  /* 0x000000ff1300720c */ /* 0x000fda0003f05270 */
[----:B------:R-:W-:Y:S05]  /*2c50*/  @!P0 BRA `(.L_x_225) ;  /* 0x0000000000648947 */ /* 0x000fea0003800000 */
[----:B01234-:R-:W-:Y:S01]  /*2c60*/  IMAD R10, R9, 0x400, R2 ;  /* 0x00000400090a7824 */ /* 0x01ffe200078e0202 */
[----:B------:R-:W-:Y:S04]  /*2c70*/  BSSY.RECONVERGENT B1, `(.L_x_226) ;  /* 0x000000c000017945 */ /* 0x000fe80003800200 */
[----:B------:R-:W0:Y:S04]  /*2c80*/  LDS R6, [R10+0x200] ;  /* 0x000200000a067984 */ /* 0x000e280000000800 */
[----:B------:R-:W1:Y:S01]  /*2c90*/  LDS R8, [R10+0x600] ;  /* 0x000600000a087984 */ /* 0x000e620000000800 */
[----:B0-----:R-:W-:-:S02]  /*2ca0*/  ISETP.NE.AND P0, PT, R6, RZ, PT ;  /* 0x000000ff0600720c */ /* 0x001fc40003f05270 */
[----:B-1----:R-:W-:-:S11]  /*2cb0*/  ISETP.NE.AND P1, PT, R8, RZ, PT ;  /* 0x000000ff0800720c */ /* 0x002fd60003f25270 */
[----:B------:R-:W-:Y:S05]  /*2cc0*/  @!P0 BRA `(.L_x_227) ;  /* 0x0000000000188947 */ /* 0x000fea0003800000 */
[----:B------:R-:W0:Y:S01]  /*2cd0*/  LDC.64 R10, c[0x0][0x380] ;  /* 0x0000e000ff0a7b82 */ /* 0x000e220000000a00 */
[----:B------:R-:W-:-:S04]  /*2ce0*/  IMAD R13, R9, 0x100, R0 ;  /* 0x00000100090d7824 */ /* 0x000fc800078e0200 */
[----:B0-----:R-:W-:-:S04]  /*2cf0*/  IMAD.WIDE.U32 R12, R13, 0x8, R10 ;  /* 0x000000080d0c7825 */ /* 0x001fc800078e000a */
[----:B------:R-:W-:Y:S02]  /*2d00*/  IMAD.MOV.U32 R10, RZ, RZ, R6 ;  /* 0x000000ffff0a7224 */ /* 0x000fe400078e0006 */
[----:B------:R-:W-:-:S05]  /*2d10*/  IMAD.MOV.U32 R11, RZ, RZ, RZ ;  /* 0x000000ffff0b7224 */ /* 0x000fca00078e00ff */
[----:B------:R0:W-:Y:S02]  /*2d20*/  REDG.E.ADD.64.STRONG.GPU desc[UR16][R12.64+0x400], R10 ;  /* 0x0004000a0c00798e */ /* 0x0001e4000c12e510 */
.L_x_227:
[----:B------:R-:W-:Y:S05]  /*2d30*/  BSYNC.RECONVERGENT B1 ;  /* 0x0000000000017941 */ /* 0x000fea0003800200 */
.L_x_226:
[----:B------:R-:W-:Y:S04]  /*2d40*/  BSSY.RECONVERGENT B1, `(.L_x_228) ;  /* 0x0000009000017945 */ /* 0x000fe80003800200 */
[----:B------:R-:W-:Y:S05]  /*2d50*/  @!P1 BRA `(.L_x_229) ;  /* 0x00000000001c9947 */ /* 0x000fea0003800000 */
[----:B0-----:R-:W0:Y:S01]  /*2d60*/  LDC.64 R10, c[0x0][0x380] ;  /* 0x0000e000ff0a7b82 */ /* 0x001e220000000a00 */
[----:B------:R-:W-:-:S04]  /*2d70*/  IMAD R6, R9, 0x100, R0 ;  /* 0x0000010009067824 */ /* 0x000fc800078e0200 */
[----:B------:R-:W-:-:S04]  /*2d80*/  VIADD R13, R6, 0x100 ;  /* 0x00000100060d7836 */ /* 0x000fc80000000000 */
[----:B0-----:R-:W-:Y:S01]  /*2d90*/  IMAD.WIDE.U32 R12, R13, 0x8, R10 ;  /* 0x000000080d0c7825 */ /* 0x001fe200078e000a */
[----:B------:R-:W-:-:S03]  /*2da0*/  MOV R10, R8 ;  /* 0x00000008000a7202 */ /* 0x000fc60000000f00 */
[----:B------:R-:W-:-:S05]  /*2db0*/  IMAD.MOV.U32 R11, RZ, RZ, RZ ;  /* 0x000000ffff0b7224 */ /* 0x000fca00078e00ff */
[----:B------:R1:W-:Y:S02]  /*2dc0*/  REDG.E.ADD.64.STRONG.GPU desc[UR16][R12.64+0x400], R10 ;  /* 0x0004000a0c00798e */ /* 0x0003e4000c12e510 */
.L_x_229:
[----:B------:R-:W-:Y:S05]  /*2dd0*/  BSYNC.RECONVERGENT B1 ;  /* 0x0000000000017941 */ /* 0x000fea0003800200 */
.L_x_228:
[----:B------:R-:W-:-:S07]  /*2de0*/  VIADD R9, R9, 0x2 ;  /* 0x0000000209097836 */ /* 0x000fce0000000000 */
.L_x_225:
[----:B------:R-:W-:-:S13]  /*2df0*/  ISETP.NE.AND P0, PT, R7, RZ, PT ;  /* 0x000000ff0700720c */ /* 0x000fda0003f05270 */
[----:B------:R-:W-:Y:S05]  /*2e00*/  @!P0 BRA `(.L_x_163) ;  /* 0x0000000000248947 */ /* 0x000fea0003800000 */
[----:B------:R-:W-:-:S05]  /*2e10*/  IMAD R6, R9, 0x400, R2 ;  /* 0x0000040009067824 */ /* 0x000fca00078e0202 */
[----:B------:R-:W5:Y:S02]  /*2e20*/  LDS R8, [R6+0x200] ;  /* 0x0002000006087984 */ /* 0x000f640000000800 */
[----:B-----5:R-:W-:-:S13]  /*2e30*/  ISETP.NE.AND P0, PT, R8, RZ, PT ;  /* 0x000000ff0800720c */ /* 0x020fda0003f05270 */
[----:B------:R-:W-:Y:S05]  /*2e40*/  @!P0 BRA `(.L_x_163) ;  /* 0x0000000000148947 */ /* 0x000fea0003800000 */
[----:B------:R-:W5:Y:S01]  /*2e50*/  LDC.64 R6, c[0x0][0x380] ;  /* 0x0000e000ff067b82 */ /* 0x000f620000000a00 */
[----:B------:R-:W-:-:S04]  /*2e60*/  IMAD R9, R9, 0x100, R0 ;  /* 0x0000010009097824 */ /* 0x000fc800078e0200 */
[----:B-----5:R-:W-:-:S04]  /*2e70*/  IMAD.WIDE.U32 R6, R9, 0x8, R6 ;  /* 0x0000000809067825 */ /* 0x020fc800078e0006 */
[----:B------:R-:W-:-:S05]  /*2e80*/  IMAD.MOV.U32 R9, RZ, RZ, RZ ;  /* 0x000000ffff097224 */ /* 0x000fca00078e00ff */
[----:B------:R0:W-:Y:S02]  /*2e90*/  REDG.E.ADD.64.STRONG.GPU desc[UR16][R6.64+0x400], R8 ;  /* 0x000400080600798e */ /* 0x0001e4000c12e510 */
.L_x_163:
[----:B------:R-:W-:Y:S05]  /*2ea0*/  BSYNC.RECONVERGENT B0 ;  /* 0x0000000000007941 */ /* 0x000fea0003800200 */
.L_x_162:
[----:B------:R-:W1:Y:S01]  /*2eb0*/  LDCU.64 UR4, c[0x0][0x390] ;  /* 0x00007200ff0477ac */ /* 0x000e620008000a00 */
[----:B------:R-:W-:-:S04]  /*2ec0*/  UIADD3 UR6, UP1, UPT, UR6, 0x1, URZ ;  /* 0x0000000106067890 */ /* 0x000fc8000ff3e0ff */
[----:B------:R-:W-:Y:S02]  /*2ed0*/  UIADD3.X UR7, UPT, UPT, URZ, UR7, URZ, UP1, !UPT ;  /* 0x00000007ff077290 */ /* 0x000fe40008ffe4ff */
[----:B-1----:R-:W-:-:S04]  /*2ee0*/  UIADD3 UR9, UP0, UPT, UR4, -0x1, URZ ;  /* 0xffffffff04097890 */ /* 0x002fc8000ff1e0ff */
[----:B------:R-:W-:-:S04]  /*2ef0*/  UIADD3.X UR10, UPT, UPT, UR5, -0x1, URZ, UP0, !UPT ;  /* 0xffffffff050a7890 */ /* 0x000fc800087fe4ff */
[----:B------:R-:W-:-:S04]  /*2f00*/  USHF.R.U64 UR9, UR9, 0x1e, UR10 ;  /* 0x0000001e09097899 */ /* 0x000fc8000800120a */
[----:B------:R-:W-:-:S04]  /*2f10*/  UIADD3 UR9, UP0, UPT, UR9, 0x1, URZ ;  /* 0x0000000109097890 */ /* 0x000fc8000ff1e0ff */
[----:B------:R-:W-:Y:S02]  /*2f20*/  ULEA.HI.X UR10, UR10, URZ, URZ, 0x2, UP0 ;  /* 0x000000ff0a0a7291 */ /* 0x000fe400080f14ff */
[----:B------:R-:W-:-:S04]  /*2f30*/  UISETP.LT.U32.AND UP0, UPT, UR9, UR4, UPT ;  /* 0x000000040900728c */ /* 0x000fc8000bf01070 */
[----:B------:R-:W-:-:S04]  /*2f40*/  UISETP.LT.U32.AND.EX UP0, UPT, UR10, UR5, UPT, UP0 ;  /* 0x000000050a00728c */ /* 0x000fc8000bf01100 */
[----:B------:R-:W-:Y:S02]  /*2f50*/  USEL UR4, UR9, UR4, UP0 ;  /* 0x0000000409047287 */ /* 0x000fe40008000000 */
[----:B------:R-:W-:Y:S02]  /*2f60*/  USEL UR5, UR10, UR5, UP0 ;  /* 0x000000050a057287 */ /* 0x000fe40008000000 */
[----:B------:R-:W-:-:S04]  /*2f70*/  UISETP.NE.U32.AND UP0, UPT, UR6, UR4, UPT ;  /* 0x000000040600728c */ /* 0x000fc8000bf05070 */
[----:B------:R-:W-:Y:S01]  /*2f80*/  UISETP.NE.AND.EX UP0, UPT, UR7, UR5, UPT, UP0 ;  /* 0x000000050700728c */ /* 0x000fe2000bf05300 */
[----:B------:R-:W-:Y:S08]  /*2f90*/  BAR.SYNC.DEFER_BLOCKING 0x0 ;  /* 0x0000000000007b1d */ /* 0x000ff00000010000 */
[----:B------:R-:W-:Y:S05]  /*2fa0*/  BRA.U UP0, `(.L_x_230) ;  /* 0xffffffd100807547 */ /* 0x000fea000b83ffff */
[----:B------:R-:W-:Y:S05]  /*2fb0*/  EXIT ;  /* 0x000000000000794d */ /* 0x000fea0003800000 */
.L_x_231:
        /* <DEDUP_REMOVED lines=12> */
.L_x_429:


//--------------------- .text._ZN3cub18CUB_300001_SM_10006detail10radix_sort31DeviceRadixSortSingleTileKernelINS1_5radix10policy_hubImNS0_8NullTypeEyE10Policy1000ELNS0_9SortOrderE0EmS6_yNS1_21identity_decomposer_tEEEvPKT1_PSB_PKT2_PSF_T3_iiT4_ --------------------------
	.section	.text._ZN3cub18CUB_300001_SM_10006detail10radix_sort31DeviceRadixSortSingleTileKernelINS1_5radix10policy_hubImNS0_8NullTypeEyE10Policy1000ELNS0_9SortOrderE0EmS6_yNS1_21identity_decomposer_tEEEvPKT1_PSB_PKT2_PSF_T3_iiT4_,"ax",@progbits
	.align	128
        .global         _ZN3cub18CUB_300001_SM_10006detail10radix_sort31DeviceRadixSortSingleTileKernelINS1_5radix10policy_hubImNS0_8NullTypeEyE10Policy1000ELNS0_9SortOrderE0EmS6_yNS1_21identity_decomposer_tEEEvPKT1_PSB_PKT2_PSF_T3_iiT4_
        .type           _ZN3cub18CUB_300001_SM_10006detail10radix_sort31DeviceRadixSortSingleTileKernelINS1_5radix10policy_hubImNS0_8NullTypeEyE10Policy1000ELNS0_9SortOrderE0EmS6_yNS1_21identity_decomposer_tEEEvPKT1_PSB_PKT2_PSF_T3_iiT4_,@function
        .size           _ZN3cub18CUB_300001_SM_10006detail10radix_sort31DeviceRadixSortSingleTileKernelINS1_5radix10policy_hubImNS0_8NullTypeEyE10Policy1000ELNS0_9SortOrderE0EmS6_yNS1_21identity_decomposer_tEEEvPKT1_PSB_PKT2_PSF_T3_iiT4_,(.L_x_430 - _ZN3cub18CUB_300001_SM_10006detail10radix_sort31DeviceRadixSortSingleTileKernelINS1_5radix10policy_hubImNS0_8NullTypeEyE10Policy1000ELNS0_9SortOrderE0EmS6_yNS1_21identity_decomposer_tEEEvPKT1_PSB_PKT2_PSF_T3_iiT4_)
        .other          _ZN3cub18CUB_300001_SM_10006detail10radix_sort31DeviceRadixSortSingleTileKernelINS1_5radix10policy_hubImNS0_8NullTypeEyE10Policy1000ELNS0_9SortOrderE0EmS6_yNS1_21identity_decomposer_tEEEvPKT1_PSB_PKT2_PSF_T3_iiT4_,@"STO_CUDA_ENTRY STV_DEFAULT"
_ZN3cub18CUB_300001_SM_10006detail10radix_sort31DeviceRadixSortSingleTileKernelINS1_5radix10policy_hubImNS0_8NullTypeEyE10Policy1000ELNS0_9SortOrderE0EmS6_yNS1_21identity_decomposer_tEEEvPKT1_PSB_PKT2_PSF_T3_iiT4_:
.text._ZN3cub18CUB_300001_SM_10006detail10radix_sort31DeviceRadixSortSingleTileKernelINS1_5radix10policy_hubImNS0_8NullTypeEyE10Policy1000ELNS0_9SortOrderE0EmS6_yNS1_21identity_decomposer_tEEEvPKT1_PSB_PKT2_PSF_T3_iiT4_:
[----:B------:R-:W-:Y:S01]  /*0000*/  LDC R1, c[0x0][0x37c] ;  /* 0x0000df00ff017b82 */ /* 0x000fe20000000800 */
[----:B------:R-:W0:Y:S01]  /*0010*/  S2R R0, SR_TID.X ;  /* 0x0000000000007919 */ /* 0x000e220000002100 */
[----:B------:R-:W1:Y:S06]  /*0020*/  LDCU UR4, c[0x0][0x3a0] ;  /* 0x00007400ff0477ac */ /* 0x000e6c0008000800 */
[----:B------:R-:W2:Y:S01]  /*0030*/  LDC.64 R4, c[0x0][0x380] ;  /* 0x0000e000ff047b82 */ /* 0x000ea20000000a00 */
[----:B------:R-:W-:Y:S01]  /*0040*/  IMAD.MOV.U32 R12, RZ, RZ, -0x1 ;  /* 0xffffffffff0c7424 */ /* 0x000fe200078e00ff */
[----:B------:R-:W3:Y:S01]  /*0050*/  LDCU.64 UR10, c[0x0][0x358] ;  /* 0x00006b00ff0a77ac */ /* 0x000ee20008000a00 */
[----:B------:R-:W-:-:S05]  /*0060*/  IMAD.MOV.U32 R13, RZ, RZ, -0x1 ;  /* 0xffffffffff0d7424 */ /* 0x000fca00078e00ff */
[----:B------:R-:W4:Y:S01]  /*0070*/  S2UR UR5, SR_CgaCtaId ;  /* 0x00000000000579c3 */ /* 0x000f220000008800 */
[----:B------:R-:W-:Y:S01]  /*0080*/  MOV R14, 0xffffffff ;  /* 0xffffffff000e7802 */ /* 0x000fe20000000f00 */
[----:B------:R-:W-:Y:S01]  /*0090*/  IMAD.MOV.U32 R15, RZ, RZ, -0x1 ;  /* 0xffffffffff0f7424 */ /* 0x000fe200078e00ff */
[----:B------:R-:W-:Y:S01]  /*00a0*/  MOV R26, 0xffffffff ;  /* 0xffffffff001a7802 */ /* 0x000fe20000000f00 */
[----:B------:R-:W-:Y:S02]  /*00b0*/  IMAD.MOV.U32 R16, RZ, RZ, -0x1 ;  /* 0xffffffffff107424 */ /* 0x000fe400078e00ff */
[----:B------:R-:W-:Y:S02]  /*00c0*/  IMAD.MOV.U32 R17, RZ, RZ, -0x1 ;  /* 0xffffffffff117424 */ /* 0x000fe400078e00ff */
[----:B------:R-:W-:Y:S02]  /*00d0*/  IMAD.MOV.U32 R18, RZ, RZ, -0x1 ;  /* 0xffffffffff127424 */ /* 0x000fe400078e00ff */
[----:B------:R-:W-:-:S02]  /*00e0*/  IMAD.MOV.U32 R19, RZ, RZ, -0x1 ;  /* 0xffffffffff137424 */ /* 0x000fc400078e00ff */
[----:B------:R-:W-:Y:S02]  /*00f0*/  IMAD.MOV.U32 R20, RZ, RZ, -0x1 ;  /* 0xffffffffff147424 */ /* 0x000fe400078e00ff */
[----:B------:R-:W-:Y:S02]  /*0100*/  IMAD.MOV.U32 R21, RZ, RZ, -0x1 ;  /* 0xffffffffff157424 */ /* 0x000fe400078e00ff */
[----:B------:R-:W-:Y:S02]  /*0110*/  IMAD.MOV.U32 R22, RZ, RZ, -0x1 ;  /* 0xffffffffff167424 */ /* 0x000fe400078e00ff */
[----:B------:R-:W-:Y:S02]  /*0120*/  IMAD.MOV.U32 R23, RZ, RZ, -0x1 ;  /* 0xffffffffff177424 */ /* 0x000fe400078e00ff */
[----:B------:R-:W-:Y:S02]  /*0130*/  IMAD.MOV.U32 R24, RZ, RZ, -0x1 ;  /* 0xffffffffff187424 */ /* 0x000fe400078e00ff */
[----:B------:R-:W-:-:S02]  /*0140*/  IMAD.MOV.U32 R25, RZ, RZ, -0x1 ;  /* 0xffffffffff197424 */ /* 0x000fc400078e00ff */
[----:B------:R-:W-:Y:S01]  /*0150*/  IMAD.MOV.U32 R27, RZ, RZ, -0x1 ;  /* 0xffffffffff1b7424 */ /* 0x000fe200078e00ff */
[----:B------:R-:W4:Y:S01]  /*0160*/  S2R R28, SR_LANEID ;  /* 0x00000000001c7919 */ /* 0x000f220000000000 */
[----:B0-----:R-:W-:Y:S01]  /*0170*/  IMAD R7, R0, 0x9, RZ ;  /* 0x0000000900077824 */ /* 0x001fe200078e02ff */
[----:B------:R-:W0:Y:S03]  /*0180*/  LDCU.64 UR6, c[0x0][0x3a8] ;  /* 0x00007500ff0677ac */ /* 0x000e260008000a00 */
[C---:B------:R-:W-:Y:S01]  /*0190*/  VIADD R2, R7.reuse, 0x1 ;  /* 0x0000000107027836 */ /* 0x040fe20000000000 */
[C---:B-1----:R-:W-:Y:S01]  /*01a0*/  ISETP.GE.AND P6, PT, R7.reuse, UR4, PT ;  /* 0x0000000407007c0c */ /* 0x042fe2000bfc6270 */
[C---:B------:R-:W-:Y:S01]  /*01b0*/  VIADD R3, R7.reuse, 0x3 ;  /* 0x0000000307037836 */ /* 0x040fe20000000000 */
[----:B------:R-:W1:Y:S01]  /*01c0*/  LDCU UR9, c[0x0][0x3ac] ;  /* 0x00007580ff0977ac */ /* 0x000e620008000800 */
[C---:B------:R-:W-:Y:S01]  /*01d0*/  VIADD R6, R7.reuse, 0x4 ;  /* 0x0000000407067836 */ /* 0x040fe20000000000 */
[----:B------:R-:W-:Y:S01]  /*01e0*/  ISETP.GE.AND P0, PT, R2, UR4, PT ;  /* 0x0000000402007c0c */ /* 0x000fe2000bf06270 */
[----:B------:R-:W-:Y:S01]  /*01f0*/  VIADD R2, R7, 0x2 ;  /* 0x0000000207027836 */ /* 0x000fe20000000000 */
[----:B------:R-:W-:Y:S01]  /*0200*/  ISETP.GE.AND P2, PT, R3, UR4, PT ;  /* 0x0000000403007c0c */ /* 0x000fe2000bf46270 */
[C---:B------:R-:W-:Y:S01]  /*0210*/  VIADD R8, R7.reuse, 0x5 ;  /* 0x0000000507087836 */ /* 0x040fe20000000000 */
[----:B------:R-:W-:Y:S01]  /*0220*/  ISETP.GE.AND P3, PT, R6, UR4, PT ;  /* 0x0000000406007c0c */ /* 0x000fe2000bf66270 */
[----:B------:R-:W-:Y:S01]  /*0230*/  IMAD.MOV.U32 R3, RZ, RZ, -0x1 ;  /* 0xffffffffff037424 */ /* 0x000fe200078e00ff */
[----:B------:R-:W-:Y:S01]  /*0240*/  ISETP.GE.AND P1, PT, R2, UR4, PT ;  /* 0x0000000402007c0c */ /* 0x000fe2000bf26270 */
[----:B------:R-:W-:Y:S01]  /*0250*/  IMAD.MOV.U32 R2, RZ, RZ, -0x1 ;  /* 0xffffffffff027424 */ /* 0x000fe200078e00ff */
[----:B------:R-:W-:Y:S01]  /*0260*/  ISETP.GE.AND P4, PT, R8, UR4, PT ;  /* 0x0000000408007c0c */ /* 0x000fe2000bf86270 */
[----:B------:R-:W-:-:S02]  /*0270*/  VIADD R6, R7, 0x6 ;  /* 0x0000000607067836 */ /* 0x000fc40000000000 */
[----:B--2---:R-:W-:-:S03]  /*0280*/  IMAD.WIDE.U32 R4, R7, 0x8, R4 ;  /* 0x0000000807047825 */ /* 0x004fc600078e0004 */
[----:B------:R-:W-:Y:S01]  /*0290*/  ISETP.GE.AND P5, PT, R6, UR4, PT ;  /* 0x0000000406007c0c */ /* 0x000fe2000bfa6270 */
[C---:B------:R-:W-:Y:S01]  /*02a0*/  VIADD R8, R7.reuse, 0x7 ;  /* 0x0000000707087836 */ /* 0x040fe20000000000 */
[----:B---3--:R2:W5:Y:S01]  /*02b0*/  @!P6 LDG.E.64 R2, desc[UR10][R4.64] ;  /* 0x0000000a0402e981 */ /* 0x008562000c1e1b00 */
[----:B------:R-:W-:-:S03]  /*02c0*/  VIADD R7, R7, 0x8 ;  /* 0x0000000807077836 */ /* 0x000fc60000000000 */
[----:B------:R2:W5:Y:S01]  /*02d0*/  @!P0 LDG.E.64 R12, desc[UR10][R4.64+0x8] ;  /* 0x0000080a040c8981 */ /* 0x000562000c1e1b00 */
[----:B------:R-:W-:Y:S02]  /*02e0*/  ISETP.GE.AND P6, PT, R8, UR4, PT ;  /* 0x0000000408007c0c */ /* 0x000fe4000bfc6270 */
[----:B------:R-:W-:Y:S01]  /*02f0*/  ISETP.GE.AND P0, PT, R7, UR4, PT ;  /* 0x0000000407007c0c */ /* 0x000fe2000bf06270 */
[----:B------:R2:W5:Y:S04]  /*0300*/  @!P1 LDG.E.64 R14, desc[UR10][R4.64+0x10] ;  /* 0x0000100a040e9981 */ /* 0x000568000c1e1b00 */
[----:B------:R2:W5:Y:S04]  /*0310*/  @!P2 LDG.E.64 R16, desc[UR10][R4.64+0x18] ;  /* 0x0000180a0410a981 */ /* 0x000568000c1e1b00 */
[----:B------:R2:W5:Y:S04]  /*0320*/  @!P3 LDG.E.64 R18, desc[UR10][R4.64+0x20] ;  /* 0x0000200a0412b981 */ /* 0x000568000c1e1b00 */
[----:B------:R2:W5:Y:S04]  /*0330*/  @!P4 LDG.E.64 R20, desc[UR10][R4.64+0x28] ;  /* 0x0000280a0414c981 */ /* 0x000568000c1e1b00 */
[----:B------:R2:W5:Y:S04]  /*0340*/  @!P5 LDG.E.64 R22, desc[UR10][R4.64+0x30] ;  /* 0x0000300a0416d981 */ /* 0x000568000c1e1b00 */
[----:B------:R2:W5:Y:S04]  /*0350*/  @!P6 LDG.E.64 R24, desc[UR10][R4.64+0x38] ;  /* 0x0000380a0418e981 */ /* 0x000568000c1e1b00 */
[----:B------:R2:W5:Y:S01]  /*0360*/  @!P0 LDG.E.64 R26, desc[UR10][R4.64+0x40] ;  /* 0x0000400a041a8981 */ /* 0x000562000c1e1b00 */
[----:B------:R-:W-:-:S02]  /*0370*/  UMOV UR4, 0x400 ;  /* 0x0000040000047882 */ /* 0x000fc40000000000 */
[----:B----4-:R-:W-:Y:S01]  /*0380*/  ULEA UR4, UR5, UR4, 0x18 ;  /* 0x0000000405047291 */ /* 0x010fe2000f8ec0ff */
[----:B------:R-:W-:-:S05]  /*0390*/  SHF.R.U32.HI R86, RZ, 0x5, R0 ;  /* 0x00000005ff567819 */ /* 0x000fca0000011600 */
[----:B------:R-:W-:-:S05]  /*03a0*/  LEA R29, R0, UR4, 0x2 ;  /* 0x00000004001d7c11 */ /* 0x000fca000f8e10ff */
[----:B------:R-:W-:Y:S01]  /*03b0*/  IMAD R31, R0, 0x80, R29 ;  /* 0x00000080001f7824 */ /* 0x000fe200078e021d */
[----:B------:R-:W-:-:S03]  /*03c0*/  LEA R30, R86, UR4, 0x2 ;  /* 0x00000004561e7c11 */ /* 0x000fc6000f8e10ff */
[----:B------:R-:W-:Y:S01]  /*03d0*/  IMAD R33, R0, -0x3c, R31 ;  /* 0xffffffc400217824 */ /* 0x000fe200078e021f */
[----:B0-----:R-:W-:Y:S02]  /*03e0*/  UIADD3 UR8, UPT, UPT, UR6, 0x6, URZ ;  /* 0x0000000606087890 */ /* 0x001fe4000fffe0ff */
[----:B------:R-:W-:Y:S01]  /*03f0*/  UIADD3 UR5, UPT, UPT, -UR6, UR7, URZ ;  /* 0x0000000706057290 */ /* 0x000fe2000fffe1ff */
[----:B-12---:R-:W-:Y:S11]  /*0400*/  BAR.SYNC.DEFER_BLOCKING 0x0 ;  /* 0x0000000000007b1d */ /* 0x006ff60000010000 */
.L_x_233:
[----:B------:R-:W-:Y:S01]  /*0410*/  UISETP.LT.AND UP0, UPT, UR5, 0x6, UPT ;  /* 0x000000060500788c */ /* 0x000fe2000bf01270 */
[----:B------:R-:W-:Y:S01]  /*0420*/  STS [R29], RZ ;  /* 0x000000ff1d007388 */ /* 0x000fe20000000800 */
[----:B------:R-:W-:Y:S01]  /*0430*/  UMOV UR6, 0x1 ;  /* 0x0000000100067882 */ /* 0x000fe20000000000 */
[----:B------:R-:W-:Y:S01]  /*0440*/  UIADD3 UR7, UPT, UPT, UR8, -0x6, URZ ;  /* 0xfffffffa08077890 */ /* 0x000fe2000fffe0ff */
[----:B------:R-:W-:Y:S01]  /*0450*/  ISETP.NE.AND P1, PT, R28, 0x1f, PT ;  /* 0x0000001f1c00780c */ /* 0x000fe20003f25270 */
[----:B------:R-:W-:Y:S01]  /*0460*/  USEL UR4, UR5, 0x6, UP0 ;  /* 0x0000000605047887 */ /* 0x000fe20008000000 */
[----:B------:R-:W-:Y:S01]  /*0470*/  STS [R29+0x400], RZ ;  /* 0x000400ff1d007388 */ /* 0x000fe20000000800 */
[----:B------:R-:W-:Y:S01]  /*0480*/  ISETP.NE.AND P2, PT, R86, 0x6, PT ;  /* 0x000000065600780c */ /* 0x000fe20003f45270 */
[----:B------:R-:W-:Y:S01]  /*0490*/  UISETP.GE.AND UP0, UPT, UR8, UR9, UPT ;  /* 0x000000090800728c */ /* 0x000fe2000bf06270 */
[----:B-1---5:R-:W-:Y:S01]  /*04a0*/  SHF.R.U64 R4, R2, UR7, R3 ;  /* 0x0000000702047c19 */ /* 0x022fe20008001203 */
[----:B------:R-:W-:Y:S01]  /*04b0*/  USHF.L.U32 UR4, UR6, UR4, URZ ;  /* 0x0000000406047299 */ /* 0x000fe200080006ff */
[----:B------:R-:W-:Y:S01]  /*04c0*/  STS [R29+0x800], RZ ;  /* 0x000800ff1d007388 */ /* 0x000fe20000000800 */
[----:B0-----:R-:W0:Y:S01]  /*04d0*/  S2UR UR6, SR_CgaCtaId ;  /* 0x00000000000679c3 */ /* 0x001e220000008800 */
[----:B------:R-:W-:Y:S01]  /*04e0*/  ISETP.NE.AND P3, PT, R86, 0x7, PT ;  /* 0x000000075600780c */ /* 0x000fe20003f65270 */
[----:B------:R-:W-:Y:S01]  /*04f0*/  UIADD3 UR4, UPT, UPT, UR4, -0x1, URZ ;  /* 0xffffffff04047890 */ /* 0x000fe2000fffe0ff */
[----:B------:R-:W-:Y:S04]  /*0500*/  STS [R29+0xc00], RZ ;  /* 0x000c00ff1d007388 */ /* 0x000fe80000000800 */
[----:B------:R-:W-:Y:S01]  /*0510*/  STS [R29+0x1000], RZ ;  /* 0x001000ff1d007388 */ /* 0x000fe20000000800 */
[----:B------:R-:W-:-:S03]  /*0520*/  LOP3.LUT R4, R4, UR4, RZ, 0xc0, !PT ;  /* 0x0000000404047c12 */ /* 0x000fc6000f8ec0ff */
[----:B------:R-:W-:Y:S01]  /*0530*/  STS [R29+0x1400], RZ ;  /* 0x001400ff1d007388 */ /* 0x000fe20000000800 */
[----:B------:R-:W-:Y:S01]  /*0540*/  SHF.R.U32.HI R6, RZ, 0x4, R4 ;  /* 0x00000004ff067819 */ /* 0x000fe20000011604 */
[----:B------:R-:W-:Y:S02]  /*0550*/  IMAD.SHL.U32 R5, R4, 0x400, RZ ;  /* 0x0000040004057824 */ /* 0x000fe400078e00ff */
[----:B------:R-:W-:Y:S01]  /*0560*/  STS [R29+0x1800], RZ ;  /* 0x001800ff1d007388 */ /* 0x000fe20000000800 */
[----:B------:R-:W-:Y:S02]  /*0570*/  LOP3.LUT R6, R6, 0xffffffe, RZ, 0xc0, !PT ;  /* 0x0ffffffe06067812 */ /* 0x000fe400078ec0ff */
[----:B------:R-:W-:Y:S01]  /*0580*/  LOP3.LUT R4, R5, 0x7c00, RZ, 0xc0, !PT ;  /* 0x00007c0005047812 */ /* 0x000fe200078ec0ff */
[----:B------:R-:W-:Y:S03]  /*0590*/  STS [R29+0x1c00], RZ ;  /* 0x001c00ff1d007388 */ /* 0x000fe60000000800 */
[----:B------:R-:W-:Y:S01]  /*05a0*/  IADD3 R51, PT, PT, R6, R29, R4 ;  /* 0x0000001d06337210 */ /* 0x000fe20007ffe004 */
[----:B------:R-:W-:Y:S01]  /*05b0*/  STS [R29+0x2000], RZ ;  /* 0x002000ff1d007388 */ /* 0x000fe20000000800 */
[----:B--2---:R-:W-:-:S03]  /*05c0*/  SHF.R.U64 R4, R12, UR7, R13 ;  /* 0x000000070c047c19 */ /* 0x004fc6000800120d */
[----:B------:R-:W-:Y:S01]  /*05d0*/  STS [R29+0x2400], RZ ;  /* 0x002400ff1d007388 */ /* 0x000fe20000000800 */
[----:B------:R-:W-:-:S03]  /*05e0*/  LOP3.LUT R4, R4, UR4, RZ, 0xc0, !PT ;  /* 0x0000000404047c12 */ /* 0x000fc6000f8ec0ff */
[----:B------:R-:W-:Y:S02]  /*05f0*/  STS [R29+0x2800], RZ ;  /* 0x002800ff1d007388 */ /* 0x000fe40000000800 */
[----:B------:R-:W-:Y:S01]  /*0600*/  IMAD.SHL.U32 R5, R4, 0x400, RZ ;  /* 0x0000040004057824 */ /* 0x000fe200078e00ff */
[----:B------:R-:W-:Y:S01]  /*0610*/  SHF.R.U32.HI R4, RZ, 0x4, R4 ;  /* 0x00000004ff047819 */ /* 0x000fe20000011604 */
[----:B------:R-:W-:Y:S03]  /*0620*/  STS [R29+0x2c00], RZ ;  /* 0x002c00ff1d007388 */ /* 0x000fe60000000800 */
[----:B------:R-:W-:Y:S01]  /*0630*/  LOP3.LUT R6, R5, 0x7c00, RZ, 0xc0, !PT ;  /* 0x00007c0005067812 */ /* 0x000fe200078ec0ff */
[----:B------:R-:W-:Y:S01]  /*0640*/  STS [R29+0x3000], RZ ;  /* 0x003000ff1d007388 */ /* 0x000fe20000000800 */
[----:B------:R-:W-:Y:S02]  /*0650*/  LOP3.LUT R41, R4, 0xffffffe, RZ, 0xc0, !PT ;  /* 0x0ffffffe04297812 */ /* 0x000fe400078ec0ff */
[----:B---3--:R-:W-:Y:S01]  /*0660*/  SHF.R.U64 R5, R14, UR7, R15 ;  /* 0x000000070e057c19 */ /* 0x008fe2000800120f */
[----:B------:R-:W-:Y:S01]  /*0670*/  STS [R29+0x3400], RZ ;  /* 0x003400ff1d007388 */ /* 0x000fe20000000800 */
[----:B------:R-:W-:-:S02]  /*0680*/  IADD3 R41, PT, PT, R41, R29, R6 ;  /* 0x0000001d29297210 */ /* 0x000fc40007ffe006 */
[----:B------:R-:W-:Y:S01]  /*0690*/  LOP3.LUT R5, R5, UR4, RZ, 0xc0, !PT ;  /* 0x0000000405057c12 */ /* 0x000fe2000f8ec0ff */
[----:B------:R-:W-:Y:S04]  /*06a0*/  STS [R29+0x3800], RZ ;  /* 0x003800ff1d007388 */ /* 0x000fe80000000800 */
[----:B------:R-:W-:Y:S01]  /*06b0*/  STS [R29+0x3c00], RZ ;  /* 0x003c00ff1d007388 */ /* 0x000fe20000000800 */
[----:B------:R-:W-:Y:S01]  /*06c0*/  IMAD.SHL.U32 R6, R5, 0x400, RZ ;  /* 0x0000040005067824 */ /* 0x000fe200078e00ff */
[----:B------:R-:W-:Y:S02]  /*06d0*/  SHF.R.U32.HI R5, RZ, 0x4, R5 ;  /* 0x00000004ff057819 */ /* 0x000fe40000011605 */
[----:B------:R-:W-:Y:S02]  /*06e0*/  STS [R29+0x4000], RZ ;  /* 0x004000ff1d007388 */ /* 0x000fe40000000800 */
[----:B------:R-:W-:-:S02]  /*06f0*/  LOP3.LUT R32, R6, 0x7c00, RZ, 0xc0, !PT ;  /* 0x00007c0006207812 */ /* 0x000fc400078ec0ff */
[----:B------:R-:W-:Y:S01]  /*0700*/  STS [R29+0x4400], RZ ;  /* 0x004400ff1d007388 */ /* 0x000fe20000000800 */
[----:B------:R-:W-:-:S03]  /*0710*/  LOP3.LUT R5, R5, 0xffffffe, RZ, 0xc0, !PT ;  /* 0x0ffffffe05057812 */ /* 0x000fc600078ec0ff */
[----:B------:R-:W-:Y:S01]  /*0720*/  STS [R29+0x4800], RZ ;  /* 0x004800ff1d007388 */ /* 0x000fe20000000800 */
[----:B------:R-:W-:-:S03]  /*0730*/  IADD3 R32, PT, PT, R5, R29, R32 ;  /* 0x0000001d05207210 */ /* 0x000fc60007ffe020 */
[----:B------:R-:W-:Y:S04]  /*0740*/  STS [R29+0x4c00], RZ ;  /* 0x004c00ff1d007388 */ /* 0x000fe80000000800 */
        /* <DEDUP_REMOVED lines=13> */
[----:B------:R-:W1:Y:S02]  /*0820*/  LDS.U16 R50, [R51] ;  /* 0x0000000033327984 */ /* 0x000e640000000400 */
[----:B-1----:R-:W-:-:S05]  /*0830*/  VIADD R4, R50, 0x1 ;  /* 0x0000000132047836 */ /* 0x002fca0000000000 */
[----:B------:R1:W-:Y:S04]  /*0840*/  STS.U16 [R51], R4 ;  /* 0x0000000433007388 */ /* 0x0003e80000000400 */
[----:B------:R-:W2:Y:S01]  /*0850*/  LDS.U16 R49, [R41] ;  /* 0x0000000029317984 */ /* 0x000ea20000000400 */
[----:B-1--4-:R-:W-:-:S04]  /*0860*/  SHF.R.U64 R4, R16, UR7, R17 ;  /* 0x0000000710047c19 */ /* 0x012fc80008001211 */
[----:B------:R-:W-:-:S05]  /*0870*/  LOP3.LUT R4, R4, UR4, RZ, 0xc0, !PT ;  /* 0x0000000404047c12 */ /* 0x000fca000f8ec0ff */
[----:B------:R-:W-:Y:S01]  /*0880*/  IMAD.SHL.U32 R5, R4, 0x400, RZ ;  /* 0x0000040004057824 */ /* 0x000fe200078e00ff */
[----:B------:R-:W-:-:S04]  /*0890*/  SHF.R.U32.HI R4, RZ, 0x4, R4 ;  /* 0x00000004ff047819 */ /* 0x000fc80000011604 */
[----:B------:R-:W-:Y:S02]  /*08a0*/  LOP3.LUT R34, R5, 0x7c00, RZ, 0xc0, !PT ;  /* 0x00007c0005227812 */ /* 0x000fe400078ec0ff */
[----:B------:R-:W-:-:S04]  /*08b0*/  LOP3.LUT R4, R4, 0xffffffe, RZ, 0xc0, !PT ;  /* 0x0ffffffe04047812 */ /* 0x000fc800078ec0ff */
[----:B------:R-:W-:Y:S02]  /*08c0*/  IADD3 R34, PT, PT, R4, R29, R34 ;  /* 0x0000001d04227210 */ /* 0x000fe40007ffe022 */
[----:B------:R-:W-:-:S04]  /*08d0*/  SHF.R.U64 R4, R18, UR7, R19 ;  /* 0x0000000712047c19 */ /* 0x000fc80008001213 */
[----:B------:R-:W-:Y:S01]  /*08e0*/  LOP3.LUT R4, R4, UR4, RZ, 0xc0, !PT ;  /* 0x0000000404047c12 */ /* 0x000fe2000f8ec0ff */
[----:B--2---:R-:W-:-:S05]  /*08f0*/  VIADD R6, R49, 0x1 ;  /* 0x0000000131067836 */ /* 0x004fca0000000000 */
[----:B------:R1:W-:Y:S04]  /*0900*/  STS.U16 [R41], R6 ;  /* 0x0000000629007388 */ /* 0x0003e80000000400 */
[----:B------:R-:W2:Y:S01]  /*0910*/  LDS.U16 R48, [R32] ;  /* 0x0000000020307984 */ /* 0x000ea20000000400 */
[----:B-1----:R-:W-:Y:S01]  /*0920*/  IMAD.SHL.U32 R6, R4, 0x400, RZ ;  /* 0x0000040004067824 */ /* 0x002fe200078e00ff */
[----:B------:R-:W-:-:S04]  /*0930*/  SHF.R.U32.HI R4, RZ, 0x4, R4 ;  /* 0x00000004ff047819 */ /* 0x000fc80000011604 */
[----:B------:R-:W-:Y:S02]  /*0940*/  LOP3.LUT R6, R6, 0x7c00, RZ, 0xc0, !PT ;  /* 0x00007c0006067812 */ /* 0x000fe400078ec0ff */
[----:B------:R-:W-:-:S04]  /*0950*/  LOP3.LUT R4, R4, 0xffffffe, RZ, 0xc0, !PT ;  /* 0x0ffffffe04047812 */ /* 0x000fc800078ec0ff */
[----:B------:R-:W-:Y:S02]  /*0960*/  IADD3 R36, PT, PT, R4, R29, R6 ;  /* 0x0000001d04247210 */ /* 0x000fe40007ffe006 */
[----:B------:R-:W-:-:S04]  /*0970*/  SHF.R.U64 R4, R20, UR7, R21 ;  /* 0x0000000714047c19 */ /* 0x000fc80008001215 */
[----:B------:R-:W-:-:S04]  /*0980*/  LOP3.LUT R4, R4, UR4, RZ, 0xc0, !PT ;  /* 0x0000000404047c12 */ /* 0x000fc8000f8ec0ff */
[----:B------:R-:W-:-:S04]  /*0990*/  SHF.R.U32.HI R6, RZ, 0x4, R4 ;  /* 0x00000004ff067819 */ /* 0x000fc80000011604 */
[----:B------:R-:W-:Y:S01]  /*09a0*/  LOP3.LUT R6, R6, 0xffffffe, RZ, 0xc0, !PT ;  /* 0x0ffffffe06067812 */ /* 0x000fe200078ec0ff */
[----:B--2---:R-:W-:-:S05]  /*09b0*/  VIADD R5, R48, 0x1 ;  /* 0x0000000130057836 */ /* 0x004fca0000000000 */
[----:B------:R1:W-:Y:S04]  /*09c0*/  STS.U16 [R32], R5 ;  /* 0x0000000520007388 */ /* 0x0003e80000000400 */
[----:B------:R-:W2:Y:S01]  /*09d0*/  LDS.U16 R47, [R34] ;  /* 0x00000000222f7984 */ /* 0x000ea20000000400 */
[----:B-1----:R-:W-:-:S04]  /*09e0*/  SHF.L.U32 R5, R4, 0xa, RZ ;  /* 0x0000000a04057819 */ /* 0x002fc800000006ff */
[----:B------:R-:W-:-:S04]  /*09f0*/  LOP3.LUT R4, R5, 0x7c00, RZ, 0xc0, !PT ;  /* 0x00007c0005047812 */ /* 0x000fc800078ec0ff */
[----:B------:R-:W-:Y:S02]  /*0a00*/  IADD3 R37, PT, PT, R6, R29, R4 ;  /* 0x0000001d06257210 */ /* 0x000fe40007ffe004 */
[----:B------:R-:W-:-:S04]  /*0a10*/  SHF.R.U64 R4, R22, UR7, R23 ;  /* 0x0000000716047c19 */ /* 0x000fc80008001217 */
[----:B------:R-:W-:-:S05]  /*0a20*/  LOP3.LUT R4, R4, UR4, RZ, 0xc0, !PT ;  /* 0x0000000404047c12 */ /* 0x000fca000f8ec0ff */
[----:B------:R-:W-:Y:S01]  /*0a30*/  IMAD.SHL.U32 R6, R4, 0x400, RZ ;  /* 0x0000040004067824 */ /* 0x000fe200078e00ff */
[----:B------:R-:W-:-:S04]  /*0a40*/  SHF.R.U32.HI R4, RZ, 0x4, R4 ;  /* 0x00000004ff047819 */ /* 0x000fc80000011604 */
[----:B------:R-:W-:Y:S02]  /*0a50*/  LOP3.LUT R6, R6, 0x7c00, RZ, 0xc0, !PT ;  /* 0x00007c0006067812 */ /* 0x000fe400078ec0ff */
[----:B------:R-:W-:-:S04]  /*0a60*/  LOP3.LUT R38, R4, 0xffffffe, RZ, 0xc0, !PT ;  /* 0x0ffffffe04267812 */ /* 0x000fc800078ec0ff */
[----:B------:R-:W-:Y:S01]  /*0a70*/  IADD3 R38, PT, PT, R38, R29, R6 ;  /* 0x0000001d26267210 */ /* 0x000fe20007ffe006 */
[----:B--2---:R-:W-:-:S05]  /*0a80*/  VIADD R7, R47, 0x1 ;  /* 0x000000012f077836 */ /* 0x004fca0000000000 */
[----:B------:R-:W-:Y:S04]  /*0a90*/  STS.U16 [R34], R7 ;  /* 0x0000000722007388 */ /* 0x000fe80000000400 */
[----:B------:R-:W1:Y:S02]  /*0aa0*/  LDS.U16 R46, [R36] ;  /* 0x00000000242e7984 */ /* 0x000e640000000400 */
[----:B-1----:R-:W-:-:S05]  /*0ab0*/  VIADD R5, R46, 0x1 ;  /* 0x000000012e057836 */ /* 0x002fca0000000000 */
[----:B------:R1:W-:Y:S04]  /*0ac0*/  STS.U16 [R36], R5 ;  /* 0x0000000524007388 */ /* 0x0003e80000000400 */
[----:B------:R-:W2:Y:S01]  /*0ad0*/  LDS.U16 R45, [R37] ;  /* 0x00000000252d7984 */ /* 0x000ea20000000400 */
[----:B-1----:R-:W-:-:S04]  /*0ae0*/  SHF.R.U64 R5, R24, UR7, R25 ;  /* 0x0000000718057c19 */ /* 0x002fc80008001219 */
[----:B------:R-:W-:-:S05]  /*0af0*/  LOP3.LUT R5, R5, UR4, RZ, 0xc0, !PT ;  /* 0x0000000405057c12 */ /* 0x000fca000f8ec0ff */
[----:B------:R-:W-:Y:S01]  /*0b00*/  IMAD.SHL.U32 R6, R5, 0x400, RZ ;  /* 0x0000040005067824 */ /* 0x000fe200078e00ff */
[----:B------:R-:W-:-:S04]  /*0b10*/  SHF.R.U32.HI R5, RZ, 0x4, R5 ;  /* 0x00000004ff057819 */ /* 0x000fc80000011605 */
[----:B------:R-:W-:Y:S02]  /*0b20*/  LOP3.LUT R6, R6, 0x7c00, RZ, 0xc0, !PT ;  /* 0x00007c0006067812 */ /* 0x000fe400078ec0ff */
[----:B------:R-:W-:-:S04]  /*0b30*/  LOP3.LUT R39, R5, 0xffffffe, RZ, 0xc0, !PT ;  /* 0x0ffffffe05277812 */ /* 0x000fc800078ec0ff */
[----:B------:R-:W-:Y:S01]  /*0b40*/  IADD3 R39, PT, PT, R39, R29, R6 ;  /* 0x0000001d27277210 */ /* 0x000fe20007ffe006 */
[----:B--2---:R-:W-:-:S05]  /*0b50*/  VIADD R4, R45, 0x1 ;  /* 0x000000012d047836 */ /* 0x004fca0000000000 */
[----:B------:R1:W-:Y:S04]  /*0b60*/  STS.U16 [R37], R4 ;  /* 0x0000000425007388 */ /* 0x0003e80000000400 */
[----:B------:R-:W2:Y:S01]  /*0b70*/  LDS.U16 R44, [R38] ;  /* 0x00000000262c7984 */ /* 0x000ea20000000400 */
[----:B-1----:R-:W-:-:S04]  /*0b80*/  SHF.R.U64 R4, R26, UR7, R27 ;  /* 0x000000071a047c19 */ /* 0x002fc8000800121b */
[----:B------:R-:W-:Y:S01]  /*0b90*/  LOP3.LUT R4, R4, UR4, RZ, 0xc0, !PT ;  /* 0x0000000404047c12 */ /* 0x000fe2000f8ec0ff */
[----:B------:R-:W-:Y:S02]  /*0ba0*/  UMOV UR4, 0x400 ;  /* 0x0000040000047882 */ /* 0x000fe40000000000 */
[----:B0-----:R-:W-:Y:S02]  /*0bb0*/  ULEA UR4, UR6, UR4, 0x18 ;  /* 0x0000000406047291 */ /* 0x001fe4000f8ec0ff */
[----:B------:R-:W-:Y:S01]  /*0bc0*/  IMAD.SHL.U32 R6, R4, 0x400, RZ ;  /* 0x0000040004067824 */ /* 0x000fe200078e00ff */
[----:B------:R-:W-:-:S04]  /*0bd0*/  SHF.R.U32.HI R4, RZ, 0x4, R4 ;  /* 0x00000004ff047819 */ /* 0x000fc80000011604 */
[----:B------:R-:W-:Y:S02]  /*0be0*/  LOP3.LUT R6, R6, 0x7c00, RZ, 0xc0, !PT ;  /* 0x00007c0006067812 */ /* 0x000fe400078ec0ff */
[----:B------:R-:W-:-:S04]  /*0bf0*/  LOP3.LUT R40, R4, 0xffffffe, RZ, 0xc0, !PT ;  /* 0x0ffffffe04287812 */ /* 0x000fc800078ec0ff */
[----:B------:R-:W-:Y:S01]  /*0c00*/  IADD3 R40, PT, PT, R40, R29, R6 ;  /* 0x0000001d28287210 */ /* 0x000fe20007ffe006 */
[----:B--2---:R-:W-:-:S05]  /*0c10*/  VIADD R5, R44, 0x1 ;  /* 0x000000012c057836 */ /* 0x004fca0000000000 */
[----:B------:R-:W-:Y:S04]  /*0c20*/  STS.U16 [R38], R5 ;  /* 0x0000000526007388 */ /* 0x000fe80000000400 */
[----:B------:R-:W0:Y:S02]  /*0c30*/  LDS.U16 R43, [R39] ;  /* 0x00000000272b7984 */ /* 0x000e240000000400 */
[----:B0-----:R-:W-:-:S05]  /*0c40*/  VIADD R4, R43, 0x1 ;  /* 0x000000012b047836 */ /* 0x001fca0000000000 */
[----:B------:R-:W-:Y:S04]  /*0c50*/  STS.U16 [R39], R4 ;  /* 0x0000000427007388 */ /* 0x000fe80000000400 */
[----:B------:R-:W0:Y:S02]  /*0c60*/  LDS.U16 R42, [R40] ;  /* 0x00000000282a7984 */ /* 0x000e240000000400 */
[----:B0-----:R-:W-:-:S05]  /*0c70*/  VIADD R5, R42, 0x1 ;  /* 0x000000012a057836 */ /* 0x001fca0000000000 */
[----:B------:R-:W-:Y:S01]  /*0c80*/  STS.U16 [R40], R5 ;  /* 0x0000000528007388 */ /* 0x000fe20000000400 */
[----:B------:R-:W-:Y:S06]  /*0c90*/  BAR.SYNC.DEFER_BLOCKING 0x0 ;  /* 0x0000000000007b1d */ /* 0x000fec0000010000 */
[----:B------:R-:W-:Y:S04]  /*0ca0*/  LDS R77, [R31] ;  /* 0x000000001f4d7984 */ /* 0x000fe80000000800 */
[----:B------:R-:W0:Y:S04]  /*0cb0*/  LDS R78, [R31+0x4] ;  /* 0x000004001f4e7984 */ /* 0x000e280000000800 */
[----:B------:R-:W1:Y:S04]  /*0cc0*/  LDS R79, [R31+0x8] ;  /* 0x000008001f4f7984 */ /* 0x000e680000000800 */
[----:B------:R-:W2:Y:S04]  /*0cd0*/  LDS R80, [R31+0xc] ;  /* 0x00000c001f507984 */ /* 0x000ea80000000800 */
[----:B------:R-:W3:Y:S04]  /*0ce0*/  LDS R81, [R31+0x10] ;  /* 0x000010001f517984 */ /* 0x000ee80000000800 */
[----:B------:R-:W4:Y:S04]  /*0cf0*/  LDS R82, [R31+0x14] ;  /* 0x000014001f527984 */ /* 0x000f280000000800 */
[----:B------:R-:W4:Y:S04]  /*0d00*/  LDS R83, [R31+0x18] ;  /* 0x000018001f537984 */ /* 0x000f280000000800 */
[----:B------:R-:W4:Y:S04]  /*0d10*/  LDS R76, [R31+0x1c] ;  /* 0x00001c001f4c7984 */ /* 0x000f280000000800 */
[----:B------:R-:W4:Y:S04]  /*0d20*/  LDS R75, [R31+0x20] ;  /* 0x000020001f4b7984 */ /* 0x000f280000000800 */
[----:B------:R-:W4:Y:S04]  /*0d30*/  LDS R74, [R31+0x24] ;  /* 0x000024001f4a7984 */ /* 0x000f280000000800 */
[----:B------:R-:W4:Y:S01]  /*0d40*/  LDS R73, [R31+0x28] ;  /* 0x000028001f497984 */ /* 0x000f220000000800 */
[----:B0-----:R-:W-:-:S03]  /*0d50*/  IMAD.IADD R78, R77, 0x1, R78 ;  /* 0x000000014d4e7824 */ /* 0x001fc600078e024e */
[----:B------:R-:W0:Y:S01]  /*0d60*/  LDS R72, [R31+0x2c] ;  /* 0x00002c001f487984 */ /* 0x000e220000000800 */
[----:B-1----:R-:W-:-:S03]  /*0d70*/  IMAD.IADD R79, R79, 0x1, R78 ;  /* 0x000000014f4f7824 */ /* 0x002fc600078e024e */
[----:B------:R-:W1:Y:S01]  /*0d80*/  LDS R71, [R31+0x30] ;  /* 0x000030001f477984 */ /* 0x000e620000000800 */
[----:B--2---:R-:W-:-:S03]  /*0d90*/  IMAD.IADD R80, R80, 0x1, R79 ;  /* 0x0000000150507824 */ /* 0x004fc600078e024f */
[----:B------:R-:W2:Y:S02]  /*0da0*/  LDS R70, [R31+0x34] ;  /* 0x000034001f467984 */ /* 0x000ea40000000800 */
[----:B---3--:R-:W-:Y:S02]  /*0db0*/  IADD3 R81, PT, PT, R81, R80, RZ ;  /* 0x0000005051517210 */ /* 0x008fe40007ffe0ff */
[----:B------:R-:W3:Y:S04]  /*0dc0*/  LDS R69, [R31+0x38] ;  /* 0x000038001f457984 */ /* 0x000ee80000000800 */
[----:B------:R-:W3:Y:S01]  /*0dd0*/  LDS R68, [R31+0x3c] ;  /* 0x00003c001f447984 */ /* 0x000ee20000000800 */
[----:B----4-:R-:W-:-:S03]  /*0de0*/  IMAD.IADD R82, R82, 0x1, R81 ;  /* 0x0000000152527824 */ /* 0x010fc600078e0251 */
[----:B------:R-:W4:Y:S01]  /*0df0*/  LDS R67, [R31+0x40] ;  /* 0x000040001f437984 */ /* 0x000f220000000800 */
[----:B------:R-:W-:-:S03]  /*0e00*/  IMAD.IADD R83, R83, 0x1, R82 ;  /* 0x0000000153537824 */ /* 0x000fc600078e0252 */
        /* <DEDUP_REMOVED lines=9> */
[----:B0-----:R-:W-:-:S03]  /*0ea0*/  IMAD.IADD R72, R72, 0x1, R73 ;  /* 0x0000000148487824 */ /* 0x001fc600078e0249 */
[----:B------:R-:W0:Y:S01]  /*0eb0*/  LDS R61, [R31+0x58] ;  /* 0x000058001f3d7984 */ /* 0x000e220000000800 */
[----:B-1----:R-:W-:-:S03]  /*0ec0*/  IMAD.IADD R71, R71, 0x1, R72 ;  /* 0x0000000147477824 */ /* 0x002fc600078e0248 */
[----:B------:R-:W1:Y:S01]  /*0ed0*/  LDS R60, [R31+0x5c] ;  /* 0x00005c001f3c7984 */ /* 0x000e620000000800 */
[----:B--2---:R-:W-:-:S03]  /*0ee0*/  IMAD.IADD R70, R70, 0x1, R71 ;  /* 0x0000000146467824 */ /* 0x004fc600078e0247 */
[----:B------:R-:W2:Y:S01]  /*0ef0*/  LDS R59, [R31+0x60] ;  /* 0x000060001f3b7984 */ /* 0x000ea20000000800 */
[----:B---3--:R-:W-:-:S03]  /*0f00*/  IMAD.IADD R69, R69, 0x1, R70 ;  /* 0x0000000145457824 */ /* 0x008fc600078e0246 */
[----:B------:R-:W3:Y:S01]  /*0f10*/  LDS R58, [R31+0x64] ;  /* 0x000064001f3a7984 */ /* 0x000ee20000000800 */
[----:B------:R-:W-:-:S03]  /*0f20*/  IMAD.IADD R68, R68, 0x1, R69 ;  /* 0x0000000144447824 */ /* 0x000fc600078e0245 */
[----:B------:R-:W3:Y:S02]  /*0f30*/  LDS R57, [R31+0x68] ;  /* 0x000068001f397984 */ /* 0x000ee40000000800 */
[----:B----4-:R-:W-:Y:S02]  /*0f40*/  IADD3 R67, PT, PT, R67, R68, RZ ;  /* 0x0000004443437210 */ /* 0x010fe40007ffe0ff */
[----:B------:R-:W4:Y:S03]  /*0f50*/  LDS R56, [R31+0x6c] ;  /* 0x00006c001f387984 */ /* 0x000f260000000800 */
[----:B------:R-:W-:Y:S01]  /*0f60*/  IMAD.IADD R66, R66, 0x1, R67 ;  /* 0x0000000142427824 */ /* 0x000fe200078e0243 */
        /* <DEDUP_REMOVED lines=9> */
[----:B0-----:R-:W-:-:S04]  /*1000*/  IMAD.IADD R61, R61, 0x1, R62 ;  /* 0x000000013d3d7824 */ /* 0x001fc800078e023e */
[----:B-1----:R-:W-:-:S04]  /*1010*/  IMAD.IADD R60, R60, 0x1, R61 ;  /* 0x000000013c3c7824 */ /* 0x002fc800078e023d */
[----:B--2---:R-:W-:-:S04]  /*1020*/  IMAD.IADD R59, R59, 0x1, R60 ;  /* 0x000000013b3b7824 */ /* 0x004fc800078e023c */
[----:B---3--:R-:W-:-:S04]  /*1030*/  IMAD.IADD R58, R58, 0x1, R59 ;  /* 0x000000013a3a7824 */ /* 0x008fc800078e023b */
[----:B------:R-:W-:-:S04]  /*1040*/  IMAD.IADD R57, R57, 0x1, R58 ;  /* 0x0000000139397824 */ /* 0x000fc800078e023a */
[----:B----4-:R-:W-:-:S05]  /*1050*/  IMAD.IADD R56, R56, 0x1, R57 ;  /* 0x0000000138387824 */ /* 0x010fca00078e0239 */
[----:B------:R-:W-:-:S05]  /*1060*/  IADD3 R55, PT, PT, R55, R56, RZ ;  /* 0x0000003837377210 */ /* 0x000fca0007ffe0ff */
[----:B------:R-:W-:-:S04]  /*1070*/  IMAD.IADD R54, R54, 0x1, R55 ;  /* 0x0000000136367824 */ /* 0x000fc800078e0237 */
[----:B------:R-:W-:-:S04]  /*1080*/  IMAD.IADD R53, R53, 0x1, R54 ;  /* 0x0000000135357824 */ /* 0x000fc800078e0236 */
[----:B------:R-:W-:-:S04]  /*1090*/  IMAD.IADD R52, R52, 0x1, R53 ;  /* 0x0000000134347824 */ /* 0x000fc800078e0235 */
[----:B------:R-:W-:-:S05]  /*10a0*/  IMAD.IADD R84, R5, 0x1, R52 ;  /* 0x0000000105547824 */ /* 0x000fca00078e0234 */
        /* <DEDUP_REMOVED lines=8> */
[----:B------:R-:W0:Y:S02]  /*1130*/  SHFL.UP P0, R85, R88, 0x10, RZ ;  /* 0x0600000058557989 */ /* 0x000e2400000000ff */
[----:B0-----:R-:W-:Y:S01]  /*1140*/  @P0 IMAD.IADD R85, R88, 0x1, R85 ;  /* 0x0000000158550824 */ /* 0x001fe200078e0255 */
[----:B------:R-:W-:-:S03]  /*1150*/  ISETP.NE.AND P0, PT, R86, 0x1, PT ;  /* 0x000000015600780c */ /* 0x000fc60003f05270 */
[----:B------:R-:W-:Y:S01]  /*1160*/  IMAD.IADD R84, R85, 0x1, -R84 ;  /* 0x0000000155547824 */ /* 0x000fe200078e0a54 */
[----:B------:R-:W-:Y:S01]  /*1170*/  @!P1 STS [R30+0x8400], R85 ;  /* 0x008400551e009388 */ /* 0x000fe20000000800 */
[----:B------:R-:W-:Y:S01]  /*1180*/  BAR.SYNC.DEFER_BLOCKING 0x0 ;  /* 0x0000000000007b1d */ /* 0x000fe20000010000 */
[----:B------:R-:W-:-:S05]  /*1190*/  ISETP.NE.AND P1, PT, R86, 0x4, PT ;  /* 0x000000045600780c */ /* 0x000fca0003f25270 */
[----:B------:R-:W0:Y:S04]  /*11a0*/  LDS.128 R4, [UR4+0x8400] ;  /* 0x00840004ff047984 */ /* 0x000e280008000c00 */
[----:B------:R-:W1:Y:S01]  /*11b0*/  LDS.128 R8, [UR4+0x8410] ;  /* 0x00841004ff087984 */ /* 0x000e620008000c00 */
[C---:B0-----:R-:W-:Y:S01]  /*11c0*/  IMAD.IADD R5, R4.reuse, 0x1, R5 ;  /* 0x0000000104057824 */ /* 0x041fe200078e0205 */
[----:B------:R-:W-:Y:S02]  /*11d0*/  SEL R35, R4, R35, !P0 ;  /* 0x0000002304237207 */ /* 0x000fe40004000000 */
[----:B------:R-:W-:Y:S01]  /*11e0*/  ISETP.NE.AND P0, PT, R86, 0x2, PT ;  /* 0x000000025600780c */ /* 0x000fe20003f05270 */
[----:B------:R-:W-:-:S03]  /*11f0*/  IMAD.IADD R6, R6, 0x1, R5 ;  /* 0x0000000106067824 */ /* 0x000fc600078e0205 */
[----:B------:R-:W-:Y:S02]  /*1200*/  SEL R35, R5, R35, !P0 ;  /* 0x0000002305237207 */ /* 0x000fe40004000000 */
[----:B------:R-:W-:Y:S02]  /*1210*/  ISETP.NE.AND P0, PT, R86, 0x3, PT ;  /* 0x000000035600780c */ /* 0x000fe40003f05270 */
[----:B------:R-:W-:Y:S02]  /*1220*/  IADD3 R7, PT, PT, R7, R6, RZ ;  /* 0x0000000607077210 */ /* 0x000fe40007ffe0ff */
[----:B------:R-:W-:Y:S02]  /*1230*/  SEL R35, R6, R35, !P0 ;  /* 0x0000002306237207 */ /* 0x000fe40004000000 */
[----:B------:R-:W-:Y:S01]  /*1240*/  ISETP.NE.AND P0, PT, R86, 0x5, PT ;  /* 0x000000055600780c */ /* 0x000fe20003f05270 */
[C---:B-1----:R-:W-:Y:S01]  /*1250*/  IMAD.IADD R8, R7.reuse, 0x1, R8 ;  /* 0x0000000107087824 */ /* 0x042fe200078e0208 */
[----:B------:R-:W-:-:S02]  /*1260*/  SEL R35, R7, R35, !P1 ;  /* 0x0000002307237207 */ /* 0x000fc40004800000 */
[----:B------:R-:W-:Y:S01]  /*1270*/  ISETP.NE.AND P1, PT, R28, RZ, PT ;  /* 0x000000ff1c00720c */ /* 0x000fe20003f25270 */
[----:B------:R-:W-:Y:S01]  /*1280*/  IMAD.IADD R9, R9, 0x1, R8 ;  /* 0x0000000109097824 */ /* 0x000fe200078e0208 */
[----:B------:R-:W-:Y:S02]  /*1290*/  SEL R35, R8, R35, !P0 ;  /* 0x0000002308237207 */ /* 0x000fe40004000000 */
[----:B------:R-:W-:Y:S01]  /*12a0*/  ISETP.GT.U32.AND P0, PT, R0, 0x1f, PT ;  /* 0x0000001f0000780c */ /* 0x000fe20003f04070 */
[----:B------:R-:W-:Y:S01]  /*12b0*/  IMAD.IADD R10, R10, 0x1, R9 ;  /* 0x000000010a0a7824 */ /* 0x000fe200078e0209 */
[----:B------:R-:W-:Y:S02]  /*12c0*/  SEL R35, R9, R35, !P2 ;  /* 0x0000002309237207 */ /* 0x000fe40005000000 */
[----:B------:R-:W-:Y:S01]  /*12d0*/  ISETP.GT.U32.OR P2, PT, R0, 0x1f, P1 ;  /* 0x0000001f0000780c */ /* 0x000fe20000f44470 */
[----:B------:R-:W-:Y:S01]  /*12e0*/  IMAD.IADD R11, R11, 0x1, R10 ;  /* 0x000000010b0b7824 */ /* 0x000fe200078e020a */
[----:B------:R-:W-:-:S02]  /*12f0*/  SEL R4, R84, RZ, P1 ;  /* 0x000000ff54047207 */ /* 0x000fc40000800000 */
[----:B------:R-:W-:-:S05]  /*1300*/  SEL R35, R10, R35, !P3 ;  /* 0x000000230a237207 */ /* 0x000fca0005800000 */
[----:B------:R-:W-:Y:S01]  /*1310*/  @P0 IMAD.IADD R84, R35, 0x1, R4 ;  /* 0x0000000123540824 */ /* 0x000fe200078e0204 */
[----:B------:R-:W-:-:S03]  /*1320*/  ISETP.NE.AND P0, PT, R0, RZ, PT ;  /* 0x000000ff0000720c */ /* 0x000fc60003f05270 */
[----:B------:R-:W-:-:S05]  /*1330*/  @!P2 IMAD.U32 R84, R11, 0x10000, RZ ;  /* 0x000100000b54a824 */ /* 0x000fca00078e00ff */
[----:B------:R-:W-:Y:S01]  /*1340*/  @!P2 STS [UR4+0x8428], R84 ;  /* 0x00842854ff00a988 */ /* 0x000fe20008000804 */
[----:B------:R-:W-:Y:S06]  /*1350*/  BAR.SYNC.DEFER_BLOCKING 0x0 ;  /* 0x0000000000007b1d */ /* 0x000fec0000010000 */
[----:B------:R-:W0:Y:S02]  /*1360*/  LDS R4, [UR4+0x8428] ;  /* 0x00842804ff047984 */ /* 0x000e240008000800 */
[----:B0-----:R-:W-:-:S05]  /*1370*/  SEL R5, R4, RZ, P0 ;  /* 0x000000ff04057207 */ /* 0x001fca0000000000 */
[----:B------:R-:W-:-:S04]  /*1380*/  IMAD.IADD R4, R5, 0x1, R84 ;  /* 0x0000000105047824 */ /* 0x000fc800078e0254 */
[--C-:B------:R-:W-:Y:S01]  /*1390*/  IMAD.IADD R6, R77, 0x1, R4.reuse ;  /* 0x000000014d067824 */ /* 0x100fe200078e0204 */
[-C--:B------:R-:W-:Y:S01]  /*13a0*/  IADD3 R80, PT, PT, R80, R4.reuse, RZ ;  /* 0x0000000450507210 */ /* 0x080fe20007ffe0ff */
[--C-:B------:R-:W-:Y:S01]  /*13b0*/  IMAD.IADD R78, R78, 0x1, R4.reuse ;  /* 0x000000014e4e7824 */ /* 0x100fe200078e0204 */
[-C--:B------:R-:W-:Y:S01]  /*13c0*/  IADD3 R68, PT, PT, R68, R4.reuse, RZ ;  /* 0x0000000444447210 */ /* 0x080fe20007ffe0ff */
[--C-:B------:R-:W-:Y:S01]  /*13d0*/  IMAD.IADD R8, R79, 0x1, R4.reuse ;  /* 0x000000014f087824 */ /* 0x100fe200078e0204 */
[----:B------:R-:W-:Y:S01]  /*13e0*/  IADD3 R57, PT, PT, R57, R4, RZ ;  /* 0x0000000439397210 */ /* 0x000fe20007ffe0ff */
[--C-:B------:R-:W-:Y:S01]  /*13f0*/  IMAD.IADD R10, R81, 0x1, R4.reuse ;  /* 0x00000001510a7824 */ /* 0x100fe200078e0204 */
[----:B------:R-:W-:Y:S01]  /*1400*/  STS [R31], R4 ;  /* 0x000000041f007388 */ /* 0x000fe20000000800 */
[--C-:B------:R-:W-:Y:S02]  /*1410*/  IMAD.IADD R82, R82, 0x1, R4.reuse ;  /* 0x0000000152527824 */ /* 0x100fe400078e0204 */
[--C-:B------:R-:W-:Y:S01]  /*1420*/  IMAD.IADD R84, R83, 0x1, R4.reuse ;  /* 0x0000000153547824 */ /* 0x100fe200078e0204 */
[----:B------:R-:W-:Y:S01]  /*1430*/  STS [R31+0x4], R6 ;  /* 0x000004061f007388 */ /* 0x000fe20000000800 */
[----:B------:R-:W-:-:S02]  /*1440*/  IMAD.IADD R76, R76, 0x1, R4 ;  /* 0x000000014c4c7824 */ /* 0x000fc400078e0204 */
[--C-:B------:R-:W-:Y:S01]  /*1450*/  IMAD.IADD R88, R75, 0x1, R4.reuse ;  /* 0x000000014b587824 */ /* 0x100fe200078e0204 */
[----:B------:R-:W-:Y:S01]  /*1460*/  STS [R31+0x8], R78 ;  /* 0x0000084e1f007388 */ /* 0x000fe20000000800 */
[--C-:B------:R-:W-:Y:S02]  /*1470*/  IMAD.IADD R74, R74, 0x1, R4.reuse ;  /* 0x000000014a4a7824 */ /* 0x100fe400078e0204 */
[--C-:B------:R-:W-:Y:S01]  /*1480*/  IMAD.IADD R90, R73, 0x1, R4.reuse ;  /* 0x00000001495a7824 */ /* 0x100fe200078e0204 */
[----:B------:R-:W-:Y:S01]  /*1490*/  STS [R31+0xc], R8 ;  /* 0x00000c081f007388 */ /* 0x000fe20000000800 */
        /* <DEDUP_REMOVED lines=27> */
[----:B------:R-:W-:-:S03]  /*1650*/  IMAD.IADD R52, R52, 0x1, R4 ;  /* 0x0000000134347824 */ /* 0x000fc600078e0204 */
[----:B------:R-:W-:Y:S04]  /*1660*/  STS [R31+0x34], R92 ;  /* 0x0000345c1f007388 */ /* 0x000fe80000000800 */
        /* <DEDUP_REMOVED lines=18> */
[----:B------:R-:W-:Y:S01]  /*1790*/  STS [R31+0x80], R52 ;  /* 0x000080341f007388 */ /* 0x000fe20000000800 */
[----:B------:R-:W-:Y:S06]  /*17a0*/  BAR.SYNC.DEFER_BLOCKING 0x0 ;  /* 0x0000000000007b1d */ /* 0x000fec0000010000 */
[----:B------:R-:W0:Y:S04]  /*17b0*/  LDS.U16 R51, [R51] ;  /* 0x0000000033337984 */ /* 0x000e280000000400 */
[----:B------:R-:W1:Y:S04]  /*17c0*/  LDS.U16 R4, [R41] ;  /* 0x0000000029047984 */ /* 0x000e680000000400 */
[----:B------:R-:W2:Y:S04]  /*17d0*/  LDS.U16 R5, [R32] ;  /* 0x0000000020057984 */ /* 0x000ea80000000400 */
[----:B------:R-:W3:Y:S04]  /*17e0*/  LDS.U16 R34, [R34] ;  /* 0x0000000022227984 */ /* 0x000ee80000000400 */
[----:B------:R-:W4:Y:S04]  /*17f0*/  LDS.U16 R7, [R36] ;  /* 0x0000000024077984 */ /* 0x000f280000000400 */
[----:B------:R-:W4:Y:S04]  /*1800*/  LDS.U16 R6, [R37] ;  /* 0x0000000025067984 */ /* 0x000f280000000400 */
[----:B------:R-:W4:Y:S04]  /*1810*/  LDS.U16 R9, [R38] ;  /* 0x0000000026097984 */ /* 0x000f280000000400 */
[----:B------:R-:W4:Y:S04]  /*1820*/  LDS.U16 R8, [R39] ;  /* 0x0000000027087984 */ /* 0x000f280000000400 */
[----:B------:R-:W4:Y:S01]  /*1830*/  LDS.U16 R11, [R40] ;  /* 0x00000000280b7984 */ /* 0x000f220000000400 */
[----:B0-----:R-:W-:-:S02]  /*1840*/  IMAD.IADD R50, R50, 0x1, R51 ;  /* 0x0000000132327824 */ /* 0x001fc400078e0233 */
[----:B-1----:R-:W-:Y:S02]  /*1850*/  IMAD.IADD R4, R49, 0x1, R4 ;  /* 0x0000000131047824 */ /* 0x002fe400078e0204 */
[----:B--2---:R-:W-:Y:S02]  /*1860*/  IMAD.IADD R48, R48, 0x1, R5 ;  /* 0x0000000130307824 */ /* 0x004fe400078e0205 */
[----:B---3--:R-:W-:Y:S02]  /*1870*/  IMAD.IADD R47, R47, 0x1, R34 ;  /* 0x000000012f2f7824 */ /* 0x008fe400078e0222 */
[----:B----4-:R-:W-:Y:S01]  /*1880*/  IMAD.IADD R46, R46, 0x1, R7 ;  /* 0x000000012e2e7824 */ /* 0x010fe200078e0207 */
[----:B------:R-:W-:Y:S01]  /*1890*/  IADD3 R6, PT, PT, R45, R6, RZ ;  /* 0x000000062d067210 */ /* 0x000fe20007ffe0ff */
[----:B------:R-:W-:Y:S02]  /*18a0*/  IMAD.IADD R41, R44, 0x1, R9 ;  /* 0x000000012c297824 */ /* 0x000fe400078e0209 */
[----:B------:R-:W-:-:S02]  /*18b0*/  IMAD.IADD R8, R43, 0x1, R8 ;  /* 0x000000012b087824 */ /* 0x000fc400078e0208 */
[----:B------:R-:W-:Y:S01]  /*18c0*/  IMAD.IADD R42, R42, 0x1, R11 ;  /* 0x000000012a2a7824 */ /* 0x000fe200078e020b */
[----:B------:R-:W-:Y:S06]  /*18d0*/  BAR.SYNC.DEFER_BLOCKING 0x0 ;  /* 0x0000000000007b1d */ /* 0x000fec0000010000 */
[----:B------:R-:W-:Y:S05]  /*18e0*/  BRA.U UP0, `(.L_x_232) ;  /* 0x0000000100807547 */ /* 0x000fea000b800000 */
[----:B------:R-:W-:Y:S01]  /*18f0*/  LEA R5, R50, UR4, 0x3 ;  /* 0x0000000432057c11 */ /* 0x000fe2000f8e18ff */
[----:B------:R-:W-:Y:S01]  /*1900*/  UIADD3 UR8, UPT, UPT, UR8, 0x6, URZ ;  /* 0x0000000608087890 */ /* 0x000fe2000fffe0ff */
[----:B------:R-:W-:Y:S01]  /*1910*/  LEA R7, R4, UR4, 0x3 ;  /* 0x0000000404077c11 */ /* 0x000fe2000f8e18ff */
[----:B------:R-:W-:Y:S01]  /*1920*/  UIADD3 UR5, UPT, UPT, UR5, -0x6, URZ ;  /* 0xfffffffa05057890 */ /* 0x000fe2000fffe0ff */
[----:B------:R-:W-:Y:S01]  /*1930*/  LEA R9, R48, UR4, 0x3 ;  /* 0x0000000430097c11 */ /* 0x000fe2000f8e18ff */
[----:B------:R0:W-:Y:S01]  /*1940*/  STS.64 [R5], R2 ;  /* 0x0000000205007388 */ /* 0x0001e20000000a00 */
[----:B------:R-:W-:Y:S02]  /*1950*/  LEA R11, R47, UR4, 0x3 ;  /* 0x000000042f0b7c11 */ /* 0x000fe4000f8e18ff */
[----:B------:R-:W-:Y:S01]  /*1960*/  LEA R37, R46, UR4, 0x3 ;  /* 0x000000042e257c11 */ /* 0x000fe2000f8e18ff */
[----:B------:R0:W-:Y:S01]  /*1970*/  STS.64 [R7], R12 ;  /* 0x0000000c07007388 */ /* 0x0001e20000000a00 */
[----:B------:R-:W-:-:S02]  /*1980*/  LEA R39, R6, UR4, 0x3 ;  /* 0x0000000406277c11 */ /* 0x000fc4000f8e18ff */
[----:B------:R-:W-:Y:S01]  /*1990*/  LEA R41, R41, UR4, 0x3 ;  /* 0x0000000429297c11 */ /* 0x000fe2000f8e18ff */
[----:B------:R0:W-:Y:S01]  /*19a0*/  STS.64 [R9], R14 ;  /* 0x0000000e09007388 */ /* 0x0001e20000000a00 */
[----:B------:R-:W-:Y:S02]  /*19b0*/  LEA R43, R8, UR4, 0x3 ;  /* 0x00000004082b7c11 */ /* 0x000fe4000f8e18ff */
[----:B------:R-:W-:Y:S01]  /*19c0*/  LEA R45, R42, UR4, 0x3 ;  /* 0x000000042a2d7c11 */ /* 0x000fe2000f8e18ff */
[----:B------:R0:W-:Y:S04]  /*19d0*/  STS.64 [R11], R16 ;  /* 0x000000100b007388 */ /* 0x0001e80000000a00 */
[----:B------:R0:W-:Y:S04]  /*19e0*/  STS.64 [R37], R18 ;  /* 0x0000001225007388 */ /* 0x0001e80000000a00 */
[----:B------:R0:W-:Y:S04]  /*19f0*/  STS.64 [R39], R20 ;  /* 0x0000001427007388 */ /* 0x0001e80000000a00 */
[----:B------:R0:W-:Y:S04]  /*1a00*/  STS.64 [R41], R22 ;  /* 0x0000001629007388 */ /* 0x0001e80000000a00 */
[----:B------:R0:W-:Y:S04]  /*1a10*/  STS.64 [R43], R24 ;  /* 0x000000182b007388 */ /* 0x0001e80000000a00 */
[----:B------:R0:W-:Y:S01]  /*1a20*/  STS.64 [R45], R26 ;  /* 0x0000001a2d007388 */ /* 0x0001e20000000a00 */
[----:B------:R-:W-:Y:S06]  /*1a30*/  BAR.SYNC.DEFER_BLOCKING 0x0 ;  /* 0x0000000000007b1d */ /* 0x000fec0000010000 */
[----:B------:R0:W1:Y:S04]  /*1a40*/  LDS.64 R2, [R33] ;  /* 0x0000000021027984 */ /* 0x0000680000000a00 */
[----:B------:R0:W2:Y:S04]  /*1a50*/  LDS.64 R12, [R33+0x8] ;  /* 0x00000800210c7984 */ /* 0x0000a80000000a00 */
[----:B------:R0:W3:Y:S04]  /*1a60*/  LDS.64 R14, [R33+0x10] ;  /* 0x00001000210e7984 */ /* 0x0000e80000000a00 */
[----:B------:R0:W4:Y:S04]  /*1a70*/  LDS.64 R16, [R33+0x18] ;  /* 0x0000180021107984 */ /* 0x0001280000000a00 */
[----:B------:R0:W0:Y:S04]  /*1a80*/  LDS.64 R18, [R33+0x20] ;  /* 0x0000200021127984 */ /* 0x0000280000000a00 */
[----:B------:R0:W0:Y:S04]  /*1a90*/  LDS.64 R20, [R33+0x28] ;  /* 0x0000280021147984 */ /* 0x0000280000000a00 */
[----:B------:R0:W0:Y:S04]  /*1aa0*/  LDS.64 R22, [R33+0x30] ;  /* 0x0000300021167984 */ /* 0x0000280000000a00 */
[----:B------:R0:W0:Y:S04]  /*1ab0*/  LDS.64 R24, [R33+0x38] ;  /* 0x0000380021187984 */ /* 0x0000280000000a00 */
[----:B------:R0:W0:Y:S01]  /*1ac0*/  LDS.64 R26, [R33+0x40] ;  /* 0x00004000211a7984 */ /* 0x0000220000000a00 */
[----:B------:R-:W-:Y:S06]  /*1ad0*/  BAR.SYNC.DEFER_BLOCKING 0x0 ;  /* 0x0000000000007b1d */ /* 0x000fec0000010000 */
[----:B------:R-:W-:Y:S05]  /*1ae0*/  BRA `(.L_x_233) ;  /* 0xffffffe800487947 */ /* 0x000fea000383ffff */
.L_x_232:
[----:B------:R-:W-:Y:S01]  /*1af0*/  LEA R5, R50, UR4, 0x3 ;  /* 0x0000000432057c11 */ /* 0x000fe2000f8e18ff */
[----:B------:R-:W0:Y:S01]  /*1b00*/  LDCU.64 UR6, c[0x0][0x3a0] ;  /* 0x00007400ff0677ac */ /* 0x000e220008000a00 */
[----:B------:R-:W-:Y:S01]  /*1b10*/  LEA R7, R4, UR4, 0x3 ;  /* 0x0000000404077c11 */ /* 0x000fe2000f8e18ff */
[----:B------:R-:W-:Y:S01]  /*1b20*/  IMAD R33, R0, -0x40, R33 ;  /* 0xffffffc000217824 */ /* 0x000fe200078e0221 */
[----:B------:R-:W-:Y:S01]  /*1b30*/  LEA R9, R48, UR4, 0x3 ;  /* 0x0000000430097c11 */ /* 0x000fe2000f8e18ff */
[----:B------:R-:W-:Y:S01]  /*1b40*/  STS.64 [R5], R2 ;  /* 0x0000000205007388 */ /* 0x000fe20000000a00 */
[----:B------:R-:W-:Y:S02]  /*1b50*/  LEA R47, R47, UR4, 0x3 ;  /* 0x000000042f2f7c11 */ /* 0x000fe4000f8e18ff */
[----:B------:R-:W-:Y:S01]  /*1b60*/  LEA R11, R46, UR4, 0x3 ;  /* 0x000000042e0b7c11 */ /* 0x000fe2000f8e18ff */
[----:B------:R-:W-:Y:S01]  /*1b70*/  STS.64 [R7], R12 ;  /* 0x0000000c07007388 */ /* 0x000fe20000000a00 */
[----:B------:R-:W-:-:S02]  /*1b80*/  LEA R29, R6, UR4, 0x3 ;  /* 0x00000004061d7c11 */ /* 0x000fc4000f8e18ff */
[----:B------:R-:W-:Y:S01]  /*1b90*/  LEA R41, R41, UR4, 0x3 ;  /* 0x0000000429297c11 */ /* 0x000fe2000f8e18ff */
[----:B------:R-:W-:Y:S01]  /*1ba0*/  STS.64 [R9], R14 ;  /* 0x0000000e09007388 */ /* 0x000fe20000000a00 */
[----:B------:R-:W-:Y:S02]  /*1bb0*/  LEA R31, R8, UR4, 0x3 ;  /* 0x00000004081f7c11 */ /* 0x000fe4000f8e18ff */
[----:B------:R-:W-:Y:S01]  /*1bc0*/  LEA R35, R42, UR4, 0x3 ;  /* 0x000000042a237c11 */ /* 0x000fe2000f8e18ff */
[----:B------:R1:W-:Y:S01]  /*1bd0*/  STS.64 [R47], R16 ;  /* 0x000000102f007388 */ /* 0x0003e20000000a00 */
[----:B0-----:R-:W-:-:S03]  /*1be0*/  ISETP.GE.U32.AND P1, PT, R0, UR6, PT ;  /* 0x0000000600007c0c */ /* 0x001fc6000bf26070 */
[----:B------:R-:W-:Y:S01]  /*1bf0*/  STS.64 [R11], R18 ;  /* 0x000000120b007388 */ /* 0x000fe20000000a00 */
[----:B------:R-:W-:-:S03]  /*1c00*/  ISETP.GE.U32.AND.EX P1, PT, RZ, UR7, PT, P1 ;  /* 0x00000007ff007c0c */ /* 0x000fc6000bf26110 */
[----:B------:R0:W-:Y:S04]  /*1c10*/  STS.64 [R29], R20 ;  /* 0x000000141d007388 */ /* 0x0001e80000000a00 */
[----:B------:R2:W-:Y:S01]  /*1c20*/  STS.64 [R41], R22 ;  /* 0x0000001629007388 */ /* 0x0005e20000000a00 */
[----:B-1----:R-:W1:Y:S03]  /*1c30*/  LDC.64 R16, c[0x0][0x388] ;  /* 0x0000e200ff107b82 */ /* 0x002e660000000a00 */
[----:B------:R-:W-:Y:S04]  /*1c40*/  STS.64 [R31], R24 ;  /* 0x000000181f007388 */ /* 0x000fe80000000a00 */
[----:B------:R-:W-:Y:S01]  /*1c50*/  STS.64 [R35], R26 ;  /* 0x0000001a23007388 */ /* 0x000fe20000000a00 */
[----:B0-----:R-:W-:-:S02]  /*1c60*/  VIADD R20, R0, 0x100 ;  /* 0x0000010000147836 */ /* 0x001fc40000000000 */
[C---:B------:R-:W-:Y:S01]  /*1c70*/  VIADD R21, R0.reuse, 0x300 ;  /* 0x0000030000157836 */ /* 0x040fe20000000000 */
[----:B------:R-:W-:Y:S01]  /*1c80*/  BAR.SYNC.DEFER_BLOCKING 0x0 ;  /* 0x0000000000007b1d */ /* 0x000fe20000010000 */
[----:B--2---:R-:W-:Y:S02]  /*1c90*/  LOP3.LUT R22, R0, 0x400, RZ, 0xfc, !PT ;  /* 0x0000040000167812 */ /* 0x004fe400078efcff */
[----:B------:R-:W-:Y:S01]  /*1ca0*/  ISETP.GE.U32.AND P3, PT, R20, UR6, PT ;  /* 0x0000000614007c0c */ /* 0x000fe2000bf66070 */
[C---:B------:R-:W-:Y:S01]  /*1cb0*/  VIADD R20, R0.reuse, 0x200 ;  /* 0x0000020000147836 */ /* 0x040fe20000000000 */
[----:B------:R-:W-:Y:S01]  /*1cc0*/  ISETP.GE.U32.AND P0, PT, R21, UR6, PT ;  /* 0x0000000615007c0c */ /* 0x000fe2000bf06070 */
[----:B------:R-:W-:Y:S01]  /*1cd0*/  VIADD R21, R0, 0x600 ;  /* 0x0000060000157836 */ /* 0x000fe20000000000 */
[----:B------:R-:W-:Y:S02]  /*1ce0*/  ISETP.GE.U32.AND.EX P3, PT, RZ, UR7, PT, P3 ;  /* 0x00000007ff007c0c */ /* 0x000fe4000bf66130 */
[----:B------:R-:W-:Y:S01]  /*1cf0*/  ISETP.GE.U32.AND P2, PT, R20, UR6, PT ;  /* 0x0000000614007c0c */ /* 0x000fe2000bf46070 */
[----:B------:R-:W-:Y:S01]  /*1d00*/  VIADD R20, R0, 0x500 ;  /* 0x0000050000147836 */ /* 0x000fe20000000000 */
[----:B------:R-:W-:Y:S01]  /*1d10*/  ISETP.GE.U32.AND P4, PT, R22, UR6, PT ;  /* 0x0000000616007c0c */ /* 0x000fe2000bf86070 */
[C---:B------:R-:W-:Y:S01]  /*1d20*/  VIADD R22, R0.reuse, 0x700 ;  /* 0x0000070000167836 */ /* 0x040fe20000000000 */
[----:B------:R-:W-:Y:S01]  /*1d30*/  ISETP.GE.U32.AND.EX P2, PT, RZ, UR7, PT, P2 ;  /* 0x00000007ff007c0c */ /* 0x000fe2000bf46120 */
[C---:B-1----:R-:W-:Y:S01]  /*1d40*/  IMAD.WIDE.U32 R16, R0.reuse, 0x8, R16 ;  /* 0x0000000800107825 */ /* 0x042fe200078e0010 */
[----:B------:R-:W-:-:S02]  /*1d50*/  LOP3.LUT R0, R0, 0x800, RZ, 0xfc, !PT ;  /* 0x0000080000007812 */ /* 0x000fc400078efcff */
[----:B------:R-:W-:Y:S02]  /*1d60*/  ISETP.GE.U32.AND P6, PT, R20, UR6, PT ;  /* 0x0000000614007c0c */ /* 0x000fe4000bfc6070 */
[----:B------:R-:W-:Y:S02]  /*1d70*/  ISETP.GE.U32.AND P5, PT, R21, UR6, PT ;  /* 0x0000000615007c0c */ /* 0x000fe4000bfa6070 */
[----:B------:R-:W-:Y:S02]  /*1d80*/  ISETP.GE.U32.AND.EX P0, PT, RZ, UR7, PT, P0 ;  /* 0x00000007ff007c0c */ /* 0x000fe4000bf06100 */
[----:B------:R-:W-:Y:S01]  /*1d90*/  ISETP.GE.U32.AND.EX P4, PT, RZ, UR7, PT, P4 ;  /* 0x00000007ff007c0c */ /* 0x000fe2000bf86140 */
[----:B------:R-:W0:Y:S01]  /*1da0*/  LDS.64 R2, [R33+0x800] ;  /* 0x0008000021027984 */ /* 0x000e220000000a00 */
[----:B------:R-:W-:Y:S02]  /*1db0*/  ISETP.GE.U32.AND.EX P6, PT, RZ, UR7, PT, P6 ;  /* 0x00000007ff007c0c */ /* 0x000fe4000bfc6160 */
[----:B------:R-:W-:Y:S01]  /*1dc0*/  ISETP.GE.U32.AND.EX P5, PT, RZ, UR7, PT, P5 ;  /* 0x00000007ff007c0c */ /* 0x000fe2000bfa6150 */
[----:B------:R-:W1:Y:S04]  /*1dd0*/  LDS.64 R4, [R33+0x1000] ;  /* 0x0010000021047984 */ /* 0x000e680000000a00 */
[----:B------:R-:W2:Y:S04]  /*1de0*/  LDS.64 R6, [R33+0x1800] ;  /* 0x0018000021067984 */ /* 0x000ea80000000a00 */
[----:B------:R-:W3:Y:S04]  /*1df0*/  LDS.64 R8, [R33+0x2000] ;  /* 0x0020000021087984 */ /* 0x000ee80000000a00 */
[----:B------:R-:W4:Y:S04]  /*1e00*/  LDS.64 R10, [R33+0x2800] ;  /* 0x00280000210a7984 */ /* 0x000f280000000a00 */
[----:B------:R-:W5:Y:S04]  /*1e10*/  LDS.64 R12, [R33+0x3000] ;  /* 0x00300000210c7984 */ /* 0x000f680000000a00 */
[----:B------:R-:W5:Y:S04]  /*1e20*/  LDS.64 R14, [R33+0x3800] ;  /* 0x00380000210e7984 */ /* 0x000f680000000a00 */
[----:B------:R-:W5:Y:S04]  /*1e30*/  @!P1 LDS.64 R18, [R33] ;  /* 0x0000000021129984 */ /* 0x000f680000000a00 */
[----:B0-----:R0:W-:Y:S01]  /*1e40*/  @!P3 STG.E.64 desc[UR10][R16.64+0x800], R2 ;  /* 0x000800021000b986 */ /* 0x0011e2000c101b0a */
[----:B------:R-:W-:-:S03]  /*1e50*/  ISETP.GE.U32.AND P3, PT, R22, UR6, PT ;  /* 0x0000000616007c0c */ /* 0x000fc6000bf66070 */
[----:B-1----:R0:W-:Y:S01]  /*1e60*/  @!P2 STG.E.64 desc[UR10][R16.64+0x1000], R4 ;  /* 0x001000041000a986 */ /* 0x0021e2000c101b0a */
[----:B------:R-:W-:Y:S02]  /*1e70*/  ISETP.GE.U32.AND P2, PT, R0, UR6, PT ;  /* 0x0000000600007c0c */ /* 0x000fe4000bf46070 */
[----:B------:R-:W-:Y:S01]  /*1e80*/  ISETP.GE.U32.AND.EX P3, PT, RZ, UR7, PT, P3 ;  /* 0x00000007ff007c0c */ /* 0x000fe2000bf66130 */
[----:B--2---:R0:W-:Y:S01]  /*1e90*/  @!P0 STG.E.64 desc[UR10][R16.64+0x1800], R6 ;  /* 0x0018000610008986 */ /* 0x0041e2000c101b0a */
[----:B------:R-:W-:-:S03]  /*1ea0*/  ISETP.GE.U32.AND.EX P2, PT, RZ, UR7, PT, P2 ;  /* 0x00000007ff007c0c */ /* 0x000fc6000bf46120 */
[----:B---3--:R0:W-:Y:S04]  /*1eb0*/  @!P4 STG.E.64 desc[UR10][R16.64+0x2000], R8 ;  /* 0x002000081000c986 */ /* 0x0081e8000c101b0a */
[----:B----4-:R0:W-:Y:S04]  /*1ec0*/  @!P6 STG.E.64 desc[UR10][R16.64+0x2800], R10 ;  /* 0x0028000a1000e986 */ /* 0x0101e8000c101b0a */
[----:B-----5:R0:W-:Y:S04]  /*1ed0*/  @!P5 STG.E.64 desc[UR10][R16.64+0x3000], R12 ;  /* 0x0030000c1000d986 */ /* 0x0201e8000c101b0a */
[----:B------:R0:W-:Y:S04]  /*1ee0*/  @!P3 STG.E.64 desc[UR10][R16.64+0x3800], R14 ;  /* 0x0038000e1000b986 */ /* 0x0001e8000c101b0a */
[----:B------:R0:W-:Y:S01]  /*1ef0*/  @!P1 STG.E.64 desc[UR10][R16.64], R18 ;  /* 0x0000001210009986 */ /* 0x0001e2000c101b0a */
[----:B------:R-:W-:Y:S05]  /*1f00*/  @P2 EXIT ;  /* 0x000000000000294d */ /* 0x000fea0003800000 */
[----:B0-----:R-:W0:Y:S04]  /*1f10*/  LDS.64 R2, [R33+0x4000] ;  /* 0x0040000021027984 */ /* 0x001e280000000a00 */
[----:B0-----:R-:W-:Y:S01]  /*1f20*/  STG.E.64 desc[UR10][R16.64+0x4000], R2 ;  /* 0x0040000210007986 */ /* 0x001fe2000c101b0a */
[----:B------:R-:W-:Y:S05]  /*1f30*/  EXIT ;  /* 0x000000000000794d */ /* 0x000fea0003800000 */
.L_x_234:
        /* <DEDUP_REMOVED lines=12> */
.L_x_430:


//--------------------- .text._ZN3cub18CUB_300001_SM_10006detail4scan16DeviceScanKernelINS2_10policy_hubIjjjmN4cuda3std3__44plusIvEEE10Policy1000EPjSC_NS0_13ScanTileStateIjLb1EEES9_NS0_8NullTypeEmjLb0ESF_EEvT0_T1_T2_iT3_T4_T5_ --------------------------
	.section	.text._ZN3cub18CUB_300001_SM_10006detail4scan16DeviceScanKernelINS2_10policy_hubIjjjmN4cuda3std3__44plusIvEEE10Policy1000EPjSC_NS0_13ScanTileStateIjLb1EEES9_NS0_8NullTypeEmjLb0ESF_EEvT0_T1_T2_iT3_T4_T5_,"ax",@progbits
	.align	128
        .global         _ZN3cub18CUB_300001_SM_10006detail4scan16DeviceScanKernelINS2_10policy_hubIjjjmN4cuda3std3__44plusIvEEE10Policy1000EPjSC_NS0_13ScanTileStateIjLb1EEES9_NS0_8NullTypeEmjLb0ESF_EEvT0_T1_T2_iT3_T4_T5_
        .type           _ZN3cub18CUB_300001_SM_10006detail4scan16DeviceScanKernelINS2_10policy_hubIjjjmN4cuda3std3__44plusIvEEE10Policy1000EPjSC_NS0_13ScanTileStateIjLb1EEES9_NS0_8NullTypeEmjLb0ESF_EEvT0_T1_T2_iT3_T4_T5_,@function
        .size           _ZN3cub18CUB_300001_SM_10006detail4scan16DeviceScanKernelINS2_10policy_hubIjjjmN4cuda3std3__44plusIvEEE10Policy1000EPjSC_NS0_13ScanTileStateIjLb1EEES9_NS0_8NullTypeEmjLb0ESF_EEvT0_T1_T2_iT3_T4_T5_,(.L_x_431 - _ZN3cub18CUB_300001_SM_10006detail4scan16DeviceScanKernelINS2_10policy_hubIjjjmN4cuda3std3__44plusIvEEE10Policy1000EPjSC_NS0_13ScanTileStateIjLb1EEES9_NS0_8NullTypeEmjLb0ESF_EEvT0_T1_T2_iT3_T4_T5_)
        .other          _ZN3cub18CUB_300001_SM_10006detail4scan16DeviceScanKernelINS2_10policy_hubIjjjmN4cuda3std3__44plusIvEEE10Policy1000EPjSC_NS0_13ScanTileStateIjLb1EEES9_NS0_8NullTypeEmjLb0ESF_EEvT0_T1_T2_iT3_T4_T5_,@"STO_CUDA_ENTRY STV_DEFAULT"
_ZN3cub18CUB_300001_SM_10006detail4scan16DeviceScanKernelINS2_10policy_hubIjjjmN4cuda3std3__44plusIvEEE10Policy1000EPjSC_NS0_13ScanTileStateIjLb1EEES9_NS0_8NullTypeEmjLb0ESF_EEvT0_T1_T2_iT3_T4_T5_:
.text._ZN3cub18CUB_300001_SM_10006detail4scan16DeviceScanKernelINS2_10policy_hubIjjjmN4cuda3std3__44plusIvEEE10Policy1000EPjSC_NS0_13ScanTileStateIjLb1EEES9_NS0_8NullTypeEmjLb0ESF_EEvT0_T1_T2_iT3_T4_T5_:
[----:B------:R-:W-:Y:S08]  /*0000*/  LDC R1, c[0x0][0x37c] ;  /* 0x0000df00ff017b82 */ /* 0x000ff00000000800 */
[----:B------:R-:W0:Y:S01]  /*0010*/  S2UR UR6, SR_CTAID.X ;  /* 0x00000000000679c3 */ /* 0x000e220000002500 */
[----:B------:R-:W0:Y:S01]  /*0020*/  LDCU UR4, c[0x0][0x398] ;  /* 0x00007300ff0477ac */ /* 0x000e220008000800 */
[----:B------:R-:W1:Y:S01]  /*0030*/  LDCU.64 UR8, c[0x0][0x3a0] ;  /* 0x00007400ff0877ac */ /* 0x000e620008000a00 */
[----:B------:R-:W2:Y:S01]  /*0040*/  LDCU.64 UR12, c[0x0][0x358] ;  /* 0x00006b00ff0c77ac */ /* 0x000ea20008000a00 */
[----:B0-----:R-:W-:-:S04]  /*0050*/  UIADD3 UR6, UPT, UPT, UR6, UR4, URZ ;  /* 0x0000000406067290 */ /* 0x001fc8000fffe0ff */
[----:B------:R-:W-:-:S04]  /*0060*/  UIMAD.WIDE UR10, UR6, 0x1ee0, URZ ;  /* 0x00001ee0060a78a5 */ /* 0x000fc8000f8e02ff */
[----:B-1----:R-:W-:-:S04]  /*0070*/  UIADD3 UR7, UP0, UPT, -UR10, UR8, URZ ;  /* 0x000000080a077290 */ /* 0x002fc8000ff1e1ff */
[----:B------:R-:W-:Y:S02]  /*0080*/  UIADD3.X UR4, UPT, UPT, ~UR11, UR9, URZ, UP0, !UPT ;  /* 0x000000090b047290 */ /* 0x000fe400087fe5ff */
[----:B------:R-:W-:-:S04]  /*0090*/  UISETP.GE.U32.AND UP0, UPT, UR7, 0x1ee1, UPT ;  /* 0x00001ee10700788c */ /* 0x000fc8000bf06070 */
[----:B------:R-:W-:-:S09]  /*00a0*/  UISETP.GE.U32.AND.EX UP0, UPT, UR4, URZ, UPT, UP0 ;  /* 0x000000ff0400728c */ /* 0x000fd2000bf06100 */
[----:B--2---:R-:W-:Y:S05]  /*00b0*/  BRA.U !UP0, `(.L_x_235) ;  /* 0x0000001d08047547 */ /* 0x004fea000b800000 */
[----:B------:R-:W0:Y:S01]  /*00c0*/  S2R R36, SR_TID.X ;  /* 0x0000000000247919 */ /* 0x000e220000002100 */
[----:B------:R-:W1:Y:S01]  /*00d0*/  LDCU.64 UR4, c[0x0][0x380] ;  /* 0x00007000ff0477ac */ /* 0x000e620008000a00 */
[C---:B0-----:R-:W-:Y:S02]  /*00e0*/  LOP3.LUT R0, R36.reuse, 0x1f, RZ, 0xc0, !PT ;  /* 0x0000001f24007812 */ /* 0x041fe400078ec0ff */
[----:B------:R-:W-:-:S05]  /*00f0*/  LOP3.LUT R3, R36, 0x3e0, RZ, 0xc0, !PT ;  /* 0x000003e024037812 */ /* 0x000fca00078ec0ff */
[----:B------:R-:W-:-:S05]  /*0100*/  IMAD R0, R3, 0x13, R0 ;  /* 0x0000001303007824 */ /* 0x000fca00078e0200 */
[----:B------:R-:W-:-:S05]  /*0110*/  IADD3 R0, P0, PT, R0, UR10, RZ ;  /* 0x0000000a00007c10 */ /* 0x000fca000ff1e0ff */
[----:B------:R-:W-:Y:S02]  /*0120*/  IMAD.X R41, RZ, RZ, UR11, P0 ;  /* 0x0000000bff297e24 */ /* 0x000fe400080e06ff */
[----:B------:R-:W-:-:S03]  /*0130*/  IMAD.SHL.U32 R42, R0, 0x4, RZ ;  /* 0x00000004002a7824 */ /* 0x000fc600078e00ff */
[----:B------:R-:W-:Y:S02]  /*0140*/  SHF.L.U64.HI R41, R0, 0x2, R41 ;  /* 0x0000000200297819 */ /* 0x000fe40000010229 */
[----:B-1----:R-:W-:-:S04]  /*0150*/  IADD3 R2, P0, PT, R42, UR4, RZ ;  /* 0x000000042a027c10 */ /* 0x002fc8000ff1e0ff */
[----:B------:R-:W-:-:S05]  /*0160*/  IADD3.X R3, PT, PT, R41, UR5, RZ, P0, !PT ;  /* 0x0000000529037c10 */ /* 0x000fca00087fe4ff */
[----:B------:R-:W2:Y:S04]  /*0170*/  LD.E.STRONG.SM R5, desc[UR12][R2.64] ;  /* 0x0000000c02057980 */ /* 0x000ea8000c10b900 */
[----:B------:R-:W3:Y:S04]  /*0180*/  LD.E.STRONG.SM R7, desc[UR12][R2.64+0x80] ;  /* 0x0000800c02077980 */ /* 0x000ee8000c10b900 */
[----:B------:R-:W4:Y:S04]  /*0190*/  LD.E.STRONG.SM R9, desc[UR12][R2.64+0x100] ;  /* 0x0001000c02097980 */ /* 0x000f28000c10b900 */
[----:B------:R-:W5:Y:S04]  /*01a0*/  LD.E.STRONG.SM R11, desc[UR12][R2.64+0x180] ;  /* 0x0001800c020b7980 */ /* 0x000f68000c10b900 */
        /* <DEDUP_REMOVED lines=14> */
[----:B------:R-:W5:Y:S01]  /*0290*/  LD.E.STRONG.SM R0, desc[UR12][R2.64+0x900] ;  /* 0x0009000c02007980 */ /* 0x000f62000c10b900 */
[----:B------:R-:W0:Y:S01]  /*02a0*/  S2UR UR5, SR_CgaCtaId ;  /* 0x00000000000579c3 */ /* 0x000e220000008800 */
[----:B------:R-:W-:Y:S01]  /*02b0*/  SHF.R.U32.HI R32, RZ, 0x5, R36 ;  /* 0x00000005ff207819 */ /* 0x000fe20000011624 */
[----:B------:R-:W-:Y:S01]  /*02c0*/  UMOV UR4, 0x400 ;  /* 0x0000040000047882 */ /* 0x000fe20000000000 */
[----:B------:R-:W1:Y:S01]  /*02d0*/  S2R R44, SR_LANEID ;  /* 0x00000000002c7919 */ /* 0x000e620000000000 */
[----:B------:R-:W-:Y:S01]  /*02e0*/  UISETP.NE.AND UP0, UPT, UR6, URZ, UPT ;  /* 0x000000ff0600728c */ /* 0x000fe2000bf05270 */
[----:B------:R-:W-:Y:S01]  /*02f0*/  BSSY.RECONVERGENT B0, `(.L_x_236) ;  /* 0x000014b000007945 */ /* 0x000fe20003800200 */
[----:B0-----:R-:W-:Y:S01]  /*0300*/  ULEA UR4, UR5, UR4, 0x18 ;  /* 0x0000000405047291 */ /* 0x001fe2000f8ec0ff */
[----:B-1----:R-:W-:-:S05]  /*0310*/  IMAD R28, R32, 0x260, R44 ;  /* 0x00000260201c7824 */ /* 0x002fca00078e022c */
[----:B------:R-:W-:-:S05]  /*0320*/  LEA R28, R28, UR4, 0x2 ;  /* 0x000000041c1c7c11 */ /* 0x000fca000f8e10ff */
[----:B------:R-:W-:Y:S01]  /*0330*/  IMAD R27, R44, 0x48, R28 ;  /* 0x000000482c1b7824 */ /* 0x000fe200078e021c */
[----:B--2---:R0:W-:Y:S04]  /*0340*/  STS [R28], R5 ;  /* 0x000000051c007388 */ /* 0x0041e80000000800 */
[----:B---3--:R0:W-:Y:S04]  /*0350*/  STS [R28+0x80], R7 ;  /* 0x000080071c007388 */ /* 0x0081e80000000800 */
[----:B----4-:R0:W-:Y:S04]  /*0360*/  STS [R28+0x100], R9 ;  /* 0x000100091c007388 */ /* 0x0101e80000000800 */
[----:B-----5:R0:W-:Y:S04]  /*0370*/  STS [R28+0x180], R11 ;  /* 0x0001800b1c007388 */ /* 0x0201e80000000800 */
[----:B------:R0:W-:Y:S04]  /*0380*/  STS [R28+0x200], R13 ;  /* 0x0002000d1c007388 */ /* 0x0001e80000000800 */
        /* <DEDUP_REMOVED lines=13> */
[----:B------:R0:W-:Y:S01]  /*0460*/  STS [R28+0x900], R0 ;  /* 0x000900001c007388 */ /* 0x0001e20000000800 */
[----:B------:R-:W-:-:S03]  /*0470*/  NOP ;  /* 0x0000000000007918 */ /* 0x000fc60000000000 */
[----:B------:R0:W1:Y:S04]  /*0480*/  LDS R26, [R27] ;  /* 0x000000001b1a7984 */ /* 0x0000680000000800 */
[----:B------:R0:W2:Y:S04]  /*0490*/  LDS R25, [R27+0x4] ;  /* 0x000004001b197984 */ /* 0x0000a80000000800 */
[----:B------:R0:W3:Y:S04]  /*04a0*/  LDS R24, [R27+0x8] ;  /* 0x000008001b187984 */ /* 0x0000e80000000800 */
[----:B------:R0:W4:Y:S04]  /*04b0*/  LDS R40, [R27+0xc] ;  /* 0x00000c001b287984 */ /* 0x0001280000000800 */
[----:B------:R0:W0:Y:S04]  /*04c0*/  LDS R39, [R27+0x10] ;  /* 0x000010001b277984 */ /* 0x0000280000000800 */
        /* <DEDUP_REMOVED lines=13> */
[----:B------:R0:W0:Y:S01]  /*05a0*/  LDS R0, [R27+0x48] ;  /* 0x000048001b007984 */ /* 0x0000220000000800 */
[----:B------:R-:W-:Y:S06]  /*05b0*/  BAR.SYNC.DEFER_BLOCKING 0x0 ;  /* 0x0000000000007b1d */ /* 0x000fec0000010000 */
[----:B-1234-:R-:W-:Y:S05]  /*05c0*/  BRA.U UP0, `(.L_x_237) ;  /* 0x0000000500247547 */ /* 0x01efea000b800000 */
[----:B------:R-:W-:Y:S02]  /*05d0*/  IADD3 R8, PT, PT, R24, R25, R26 ;  /* 0x0000001918087210 */ /* 0x000fe40007ffe01a */
[----:B------:R-:W-:Y:S02]  /*05e0*/  ISETP.NE.AND P1, PT, R44, 0x1f, PT ;  /* 0x0000001f2c00780c */ /* 0x000fe40003f25270 */
[----:B0-----:R-:W-:Y:S02]  /*05f0*/  IADD3 R8, PT, PT, R39, R40, R8 ;  /* 0x0000002827087210 */ /* 0x001fe40007ffe008 */
[----:B------:R-:W-:Y:S02]  /*0600*/  ISETP.GE.U32.AND P2, PT, R36, 0x20, PT ;  /* 0x000000202400780c */ /* 0x000fe40003f46070 */
[----:B------:R-:W-:Y:S02]  /*0610*/  IADD3 R8, PT, PT, R30, R31, R8 ;  /* 0x0000001f1e087210 */ /* 0x000fe40007ffe008 */
[----:B------:R-:W-:-:S02]  /*0620*/  ISETP.NE.AND P3, PT, R44, RZ, PT ;  /* 0x000000ff2c00720c */ /* 0x000fc40003f65270 */
[----:B------:R-:W-:-:S03]  /*0630*/  IADD3 R8, PT, PT, R23, R29, R8 ;  /* 0x0000001d17087210 */ /* 0x000fc60007ffe008 */
[----:B------:R-:W-:Y:S02]  /*0640*/  @!P1 LEA R37, R32, UR4, 0x2 ;  /* 0x0000000420259c11 */ /* 0x000fe4000f8e10ff */
[----:B------:R-:W-:-:S04]  /*0650*/  IADD3 R8, PT, PT, R21, R22, R8 ;  /* 0x0000001615087210 */ /* 0x000fc80007ffe008 */
[----:B------:R-:W-:-:S04]  /*0660*/  IADD3 R8, PT, PT, R7, R20, R8 ;  /* 0x0000001407087210 */ /* 0x000fc80007ffe008 */
[----:B------:R-:W-:-:S04]  /*0670*/  IADD3 R8, PT, PT, R5, R6, R8 ;  /* 0x0000000605087210 */ /* 0x000fc80007ffe008 */
[----:B------:R-:W-:-:S04]  /*0680*/  IADD3 R33, PT, PT, R3, R4, R8 ;  /* 0x0000000403217210 */ /* 0x000fc80007ffe008 */
[----:B------:R-:W-:-:S05]  /*0690*/  IADD3 R33, PT, PT, R0, R2, R33 ;  /* 0x0000000200217210 */ /* 0x000fca0007ffe021 */
        /* <DEDUP_REMOVED lines=16> */
[----:B------:R-:W1:Y:S04]  /*07a0*/  LDS.128 R12, [UR4+0x20] ;  /* 0x00002004ff0c7984 */ /* 0x000e680008000c00 */
[----:B------:R-:W2:Y:S01]  /*07b0*/  LDS.128 R16, [UR4+0x30] ;  /* 0x00003004ff107984 */ /* 0x000ea20008000c00 */
[----:B0-----:R-:W-:-:S04]  /*07c0*/  IMAD.IADD R9, R8, 0x1, R9 ;  /* 0x0000000108097824 */ /* 0x001fc800078e0209 */
[----:B------:R-:W-:Y:S01]  /*07d0*/  IMAD.IADD R10, R10, 0x1, R9 ;  /* 0x000000010a0a7824 */ /* 0x000fe200078e0209 */
[----:B------:R-:W-:Y:S02]  /*07e0*/  SEL R8, R9, R8, !P0 ;  /* 0x0000000809087207 */ /* 0x000fe40004000000 */
[----:B------:R-:W-:Y:S01]  /*07f0*/  ISETP.NE.AND P0, PT, R32, 0x3, PT ;  /* 0x000000032000780c */ /* 0x000fe20003f05270 */
[----:B------:R-:W-:Y:S01]  /*0800*/  IMAD.IADD R11, R11, 0x1, R10 ;  /* 0x000000010b0b7824 */ /* 0x000fe200078e020a */
[----:B------:R-:W-:Y:S02]  /*0810*/  SEL R9, R33, RZ, P3 ;  /* 0x000000ff21097207 */ /* 0x000fe40001800000 */
[----:B------:R-:W-:Y:S01]  /*0820*/  SEL R8, R10, R8, !P0 ;  /* 0x000000080a087207 */ /* 0x000fe20004000000 */
[----:B-1----:R-:W-:Y:S01]  /*0830*/  IMAD.IADD R12, R11, 0x1, R12 ;  /* 0x000000010b0c7824 */ /* 0x002fe200078e020c */
[----:B------:R-:W-:-:S03]  /*0840*/  ISETP.NE.AND P0, PT, R32, 0x4, PT ;  /* 0x000000042000780c */ /* 0x000fc60003f05270 */
[----:B------:R-:W-:Y:S01]  /*0850*/  IMAD.IADD R13, R13, 0x1, R12 ;  /* 0x000000010d0d7824 */ /* 0x000fe200078e020c */
[----:B------:R-:W-:Y:S02]  /*0860*/  SEL R8, R11, R8, !P0 ;  /* 0x000000080b087207 */ /* 0x000fe40004000000 */
[----:B------:R-:W-:Y:S01]  /*0870*/  ISETP.NE.AND P0, PT, R32, 0x5, PT ;  /* 0x000000052000780c */ /* 0x000fe20003f05270 */
[----:B------:R-:W-:-:S03]  /*0880*/  IMAD.IADD R14, R14, 0x1, R13 ;  /* 0x000000010e0e7824 */ /* 0x000fc600078e020d */
[----:B------:R-:W-:Y:S01]  /*0890*/  SEL R8, R12, R8, !P0 ;  /* 0x000000080c087207 */ /* 0x000fe20004000000 */
[----:B------:R-:W-:Y:S01]  /*08a0*/  IMAD.IADD R15, R15, 0x1, R14 ;  /* 0x000000010f0f7824 */ /* 0x000fe200078e020e */
[----:B------:R-:W-:-:S03]  /*08b0*/  ISETP.NE.AND P0, PT, R32, 0x6, PT ;  /* 0x000000062000780c */ /* 0x000fc60003f05270 */
[----:B--2---:R-:W-:Y:S01]  /*08c0*/  IMAD.IADD R16, R15, 0x1, R16 ;  /* 0x000000010f107824 */ /* 0x004fe200078e0210 */
[----:B------:R-:W-:Y:S02]  /*08d0*/  SEL R8, R13, R8, !P0 ;  /* 0x000000080d087207 */ /* 0x000fe40004000000 */
[----:B------:R-:W-:Y:S01]  /*08e0*/  ISETP.NE.AND P0, PT, R32, 0x7, PT ;  /* 0x000000072000780c */ /* 0x000fe20003f05270 */
[----:B------:R-:W-:-:S03]  /*08f0*/  IMAD.IADD R17, R17, 0x1, R16 ;  /* 0x0000000111117824 */ /* 0x000fc600078e0210 */
[----:B------:R-:W-:Y:S01]  /*0900*/  SEL R8, R14, R8, !P0 ;  /* 0x000000080e087207 */ /* 0x000fe20004000000 */
[----:B------:R-:W-:Y:S01]  /*0910*/  IMAD.IADD R18, R18, 0x1, R17 ;  /* 0x0000000112127824 */ /* 0x000fe200078e0211 */
[----:B------:R-:W-:-:S03]  /*0920*/  ISETP.NE.AND P0, PT, R32, 0x8, PT ;  /* 0x000000082000780c */ /* 0x000fc60003f05270 */
[----:B------:R-:W-:Y:S01]  /*0930*/  IMAD.IADD R19, R19, 0x1, R18 ;  /* 0x0000000113137824 */ /* 0x000fe200078e0212 */
[----:B------:R-:W-:Y:S02]  /*0940*/  SEL R8, R15, R8, !P0 ;  /* 0x000000080f087207 */ /* 0x000fe40004000000 */
[----:B------:R-:W-:Y:S02]  /*0950*/  ISETP.NE.AND P0, PT, R32, 0xa, PT ;  /* 0x0000000a2000780c */ /* 0x000fe40003f05270 */
[----:B------:R-:W-:Y:S02]  /*0960*/  SEL R8, R16, R8, !P1 ;  /* 0x0000000810087207 */ /* 0x000fe40004800000 */
[C---:B------:R-:W-:Y:S02]  /*0970*/  ISETP.NE.AND P1, PT, R32.reuse, 0xb, PT ;  /* 0x0000000b2000780c */ /* 0x040fe40003f25270 */
[----:B------:R-:W-:Y:S02]  /*0980*/  SEL R8, R17, R8, !P0 ;  /* 0x0000000811087207 */ /* 0x000fe40004000000 */
[----:B------:R-:W-:-:S02]  /*0990*/  ISETP.NE.AND P0, PT, R32, 0xc, PT ;  /* 0x0000000c2000780c */ /* 0x000fc40003f05270 */
[----:B------:R-:W-:Y:S02]  /*09a0*/  SEL R8, R18, R8, !P1 ;  /* 0x0000000812087207 */ /* 0x000fe40004800000 */
[----:B------:R-:W-:Y:S02]  /*09b0*/  ISETP.NE.AND P1, PT, R36, RZ, PT ;  /* 0x000000ff2400720c */ /* 0x000fe40003f25270 */
[----:B------:R-:W-:-:S05]  /*09c0*/  SEL R8, R19, R8, !P0 ;  /* 0x0000000813087207 */ /* 0x000fca0004000000 */
[----:B------:R-:W-:-:S06]  /*09d0*/  @P2 IMAD.IADD R33, R8, 0x1, R9 ;  /* 0x0000000108212824 */ /* 0x000fcc00078e0209 */
[----:B------:R-:W-:Y:S05]  /*09e0*/  @P1 BRA `(.L_x_238) ;  /* 0x0000000c006c1947 */ /* 0x000fea0003800000 */
[----:B------:R-:W0:Y:S01]  /*09f0*/  LDS R12, [UR4+0x40] ;  /* 0x00004004ff0c7984 */ /* 0x000e220008000800 */
[----:B------:R-:W1:Y:S01]  /*0a00*/  LDC.64 R10, c[0x0][0x390] ;  /* 0x0000e400ff0a7b82 */ /* 0x000e620000000a00 */
[----:B------:R-:W-:Y:S02]  /*0a10*/  IMAD.MOV.U32 R8, RZ, RZ, 0x65 ;  /* 0x00000065ff087424 */ /* 0x000fe400078e00ff */
[----:B------:R-:W-:Y:S02]  /*0a20*/  IMAD.MOV.U32 R33, RZ, RZ, RZ ;  /* 0x000000ffff217224 */ /* 0x000fe400078e00ff */
[----:B0-----:R-:W-:-:S05]  /*0a30*/  IMAD.IADD R9, R19, 0x1, R12 ;  /* 0x0000000113097824 */ /* 0x001fca00078e020c */
[----:B-1----:R0:W-:Y:S01]  /*0a40*/  ST.E.64.STRONG.GPU desc[UR12][R10.64+0x100], R8 ;  /* 0x000100080a007985 */ /* 0x0021e2000c10fb0c */
[----:B------:R-:W-:Y:S05]  /*0a50*/  BRA `(.L_x_238) ;  /* 0x0000000c00507947 */ /* 0x000fea0003800000 */
.L_x_237:
[----:B------:R-:W-:Y:S02]  /*0a60*/  IADD3 R8, PT, PT, R24, R25, R26 ;  /* 0x0000001918087210 */ /* 0x000fe40007ffe01a */
[C---:B------:R-:W-:Y:S02]  /*0a70*/  ISETP.NE.AND P1, PT, R44.reuse, 0x1f, PT ;  /* 0x0000001f2c00780c */ /* 0x040fe40003f25270 */
[----:B0-----:R-:W-:Y:S02]  /*0a80*/  IADD3 R8, PT, PT, R39, R40, R8 ;  /* 0x0000002827087210 */ /* 0x001fe40007ffe008 */
[----:B------:R-:W-:Y:S02]  /*0a90*/  ISETP.NE.AND P2, PT, R44, RZ, PT ;  /* 0x000000ff2c00720c */ /* 0x000fe40003f45270 */
[----:B------:R-:W-:-:S04]  /*0aa0*/  IADD3 R8, PT, PT, R30, R31, R8 ;  /* 0x0000001f1e087210 */ /* 0x000fc80007ffe008 */
        /* <DEDUP_REMOVED lines=37> */
[----:B------:R-:W-:Y:S01]  /*0d00*/  IMAD.IADD R14, R14, 0x1, R13 ;  /* 0x000000010e0e7824 */ /* 0x000fe200078e020d */
[----:B------:R-:W0:Y:S02]  /*0d10*/  LDS R11, [UR4+0x40] ;  /* 0x00004004ff0b7984 */ /* 0x000e240008000800 */
        /* <DEDUP_REMOVED lines=12> */
[----:B------:R-:W-:-:S04]  /*0de0*/  ISETP.NE.AND P0, PT, R32, 0x9, PT ;  /* 0x000000092000780c */ /* 0x000fc80003f05270 */
[----:B------:R-:W-:Y:S02]  /*0df0*/  SEL R8, R16, R8, !P0 ;  /* 0x0000000810087207 */ /* 0x000fe40004000000 */
[----:B------:R-:W-:-:S04]  /*0e00*/  ISETP.NE.AND P0, PT, R32, 0xa, PT ;  /* 0x0000000a2000780c */ /* 0x000fc80003f05270 */
[----:B------:R-:W-:Y:S02]  /*0e10*/  SEL R8, R17, R8, !P0 ;  /* 0x0000000811087207 */ /* 0x000fe40004000000 */
[----:B------:R-:W-:-:S04]  /*0e20*/  ISETP.NE.AND P0, PT, R32, 0xb, PT ;  /* 0x0000000b2000780c */ /* 0x000fc80003f05270 */
[----:B------:R-:W-:Y:S02]  /*0e30*/  SEL R8, R18, R8, !P0 ;  /* 0x0000000812087207 */ /* 0x000fe40004000000 */
[C---:B------:R-:W-:Y:S01]  /*0e40*/  ISETP.GT.U32.AND P0, PT, R36.reuse, 0x1f, PT ;  /* 0x0000001f2400780c */ /* 0x040fe20003f04070 */
[C---:B0-----:R-:W-:Y:S01]  /*0e50*/  IMAD.IADD R11, R19.reuse, 0x1, R11 ;  /* 0x00000001130b7824 */ /* 0x041fe200078e020b */
[----:B------:R-:W-:Y:S02]  /*0e60*/  SEL R8, R19, R8, !P1 ;  /* 0x0000000813087207 */ /* 0x000fe40004800000 */
[----:B------:R-:W-:-:S03]  /*0e70*/  ISETP.GE.U32.AND P1, PT, R36, 0x20, PT ;  /* 0x000000202400780c */ /* 0x000fc60003f26070 */
[----:B------:R-:W-:-:S05]  /*0e80*/  IMAD.IADD R8, R8, 0x1, R9 ;  /* 0x0000000108087824 */ /* 0x000fca00078e0209 */
[----:B------:R-:W-:Y:S01]  /*0e90*/  SEL R43, R33, R8, !P1 ;  /* 0x00000008212b7207 */ /* 0x000fe20004800000 */
[----:B------:R-:W-:Y:S06]  /*0ea0*/  @P0 BRA `(.L_x_239) ;  /* 0x0000000800140947 */ /* 0x000fec0003800000 */
[----:B------:R-:W0:Y:S01]  /*0eb0*/  LDC.64 R16, c[0x0][0x390] ;  /* 0x0000e400ff107b82 */ /* 0x000e220000000a00 */
[----:B------:R-:W-:Y:S01]  /*0ec0*/  ISETP.NE.AND P1, PT, R36, RZ, PT ;  /* 0x000000ff2400720c */ /* 0x000fe20003f25270 */
[----:B------:R-:W-:Y:S01]  /*0ed0*/  IMAD.U32 R13, RZ, RZ, UR6 ;  /* 0x00000006ff0d7e24 */ /* 0x000fe2000f8e00ff */
[----:B------:R-:W-:-:S05]  /*0ee0*/  LOP3.LUT R18, RZ, R36, RZ, 0x33, !PT ;  /* 0x00000024ff127212 */ /* 0x000fca00078e33ff */
[----:B------:R-:W-:-:S06]  /*0ef0*/  VIADD R18, R18, UR6 ;  /* 0x0000000612127c36 */ /* 0x000fcc0008000000 */
[----:B------:R-:W-:Y:S01]  /*0f00*/  @!P1 IMAD.MOV.U32 R10, RZ, RZ, 0x64 ;  /* 0x00000064ff0a9424 */ /* 0x000fe200078e00ff */
[----:B------:R1:W-:Y:S01]  /*0f10*/  @!P1 STS [UR4+0xc], R11 ;  /* 0x00000c0bff009988 */ /* 0x0003e20008000804 */
[----:B0-----:R-:W-:-:S04]  /*0f20*/  IMAD.WIDE R12, R13, 0x8, R16 ;  /* 0x000000080d0c7825 */ /* 0x001fc800078e0210 */
[----:B------:R-:W-:Y:S01]  /*0f30*/  IMAD.WIDE R16, R18, 0x8, R16 ;  /* 0x0000000812107825 */ /* 0x000fe200078e0210 */
[----:B------:R1:W-:Y:S01]  /*0f40*/  @!P1 ST.E.64.STRONG.GPU desc[UR12][R12.64+0x100], R10 ;  /* 0x0001000a0c009985 */ /* 0x0003e2000c10fb0c */
[----:B------:R-:W-:Y:S05]  /*0f50*/  NANOSLEEP 0x226 ;  /* 0x000002260000795d */ /* 0x000fea0003800000 */
[----:B------:R-:W2:Y:S01]  /*0f60*/  LD.E.64.STRONG.GPU R14, desc[UR12][R16.64+0x100] ;  /* 0x0001000c100e7980 */ /* 0x000ea2000c10fb00 */
[----:B------:R-:W-:Y:S01]  /*0f70*/  UMOV UR5, 0xffffffff ;  /* 0xffffffff00057882 */ /* 0x000fe20000000000 */
[----:B--2---:R-:W-:Y:S02]  /*0f80*/  ISETP.NE.AND P0, PT, R14, 0x63, PT ;  /* 0x000000630e00780c */ /* 0x004fe40003f05270 */
[----:B-1----:R-:W-:Y:S11]  /*0f90*/  BRA.DIV UR5, `(.L_x_240) ;  /* 0x0000002e05ec7947 */ /* 0x002ff6000b800000 */
[----:B------:R-:W-:-:S13]  /*0fa0*/  VOTE.ANY P0, !P0 ;  /* 0x0000000000ff7806 */ /* 0x000fda0004000100 */
.L_x_269:
[----:B------:R-:W-:Y:S05]  /*0fb0*/  @!P0 BRA `(.L_x_241) ;  /* 0x0000000000248947 */ /* 0x000fea0003800000 */
[----:B------:R-:W-:-:S07]  /*0fc0*/  IMAD.MOV.U32 R9, RZ, RZ, 0x1de ;  /* 0x000001deff097424 */ /* 0x000fce00078e00ff */
.L_x_243:
[----:B------:R-:W-:Y:S05]  /*0fd0*/  NANOSLEEP R9 ;  /* 0x000000090000735d */ /* 0x000fea0003800000 */
[----:B------:R-:W2:Y:S01]  /*0fe0*/  LD.E.64.STRONG.GPU R14, desc[UR12][R16.64+0x100] ;  /* 0x0001000c100e7980 */ /* 0x000ea2000c10fb00 */
[----:B------:R-:W-:Y:S01]  /*0ff0*/  UMOV UR5, 0xffffffff ;  /* 0xffffffff00057882 */ /* 0x000fe20000000000 */
[----:B------:R-:W-:Y:S02]  /*1000*/  SHF.R.U32.HI R9, RZ, 0x1, R9 ;  /* 0x00000001ff097819 */ /* 0x000fe40000011609 */
[----:B--2---:R-:W-:Y:S01]  /*1010*/  ISETP.NE.AND P0, PT, R14, 0x63, PT ;  /* 0x000000630e00780c */ /* 0x004fe20003f05270 */
[----:B------:R-:W-:-:S12]  /*1020*/  BRA.DIV UR5, `(.L_x_242) ;  /* 0x0000002e05e87947 */ /* 0x000fd8000b800000 */
[----:B------:R-:W-:-:S13]  /*1030*/  VOTE.ANY P0, !P0 ;  /* 0x0000000000ff7806 */ /* 0x000fda0004000100 */
.L_x_272:
[----:B------:R-:W-:Y:S05]  /*1040*/  @P0 BRA `(.L_x_243) ;  /* 0xfffffffc00e00947 */ /* 0x000fea000383ffff */
.L_x_241:
[----:B------:R-:W-:Y:S01]  /*1050*/  UMOV UR5, 0xffffffff ;  /* 0xffffffff00057882 */ /* 0x000fe20000000000 */
[----:B------:R-:W-:Y:S02]  /*1060*/  ISETP.NE.AND P2, PT, R14, 0x65, PT ;  /* 0x000000650e00780c */ /* 0x000fe40003f45270 */
[----:B------:R-:W-:Y:S11]  /*1070*/  BRA.DIV UR5, `(.L_x_244) ;  /* 0x0000002e05f47947 */ /* 0x000ff6000b800000 */
[----:B------:R-:W0:Y:S01]  /*1080*/  S2R R45, SR_GEMASK ;  /* 0x00000000002d7919 */ /* 0x000e220000003c00 */
[----:B------:R-:W-:Y:S01]  /*1090*/  VOTE.ANY R8, PT, !P2 ;  /* 0x0000000000087806 */ /* 0x000fe200050e0100 */
[C---:B------:R-:W-:Y:S02]  /*10a0*/  VIADD R33, R44.reuse, 0x2 ;  /* 0x000000022c217836 */ /* 0x040fe40000000000 */
[C---:B------:R-:W-:Y:S02]  /*10b0*/  VIADD R32, R44.reuse, 0x4 ;  /* 0x000000042c207836 */ /* 0x040fe40000000000 */
[C---:B------:R-:W-:Y:S02]  /*10c0*/  VIADD R19, R44.reuse, 0x8 ;  /* 0x000000082c137836 */ /* 0x040fe40000000000 */
[----:B------:R-:W-:Y:S01]  /*10d0*/  VIADD R34, R44, 0x10 ;  /* 0x000000102c227836 */ /* 0x000fe20000000000 */
[----:B0-----:R-:W-:-:S05]  /*10e0*/  LOP3.LUT R8, R8, 0x80000000, R45, 0xec, !PT ;  /* 0x8000000008087812 */ /* 0x001fca00078eec2d */
[----:B------:R-:W-:-:S05]  /*10f0*/  VIADD R9, R8, 0xffffffff ;  /* 0xffffffff08097836 */ /* 0x000fca0000000000 */
[----:B------:R-:W-:-:S04]  /*1100*/  LOP3.LUT R9, R8, R9, RZ, 0xc, !PT ;  /* 0x0000000908097212 */ /* 0x000fc800078e0cff */
[----:B------:R0:W1:Y:S02]  /*1110*/  POPC R38, R9 ;  /* 0x0000000900267309 */ /* 0x0000640000000000 */
[----:B0-----:R-:W0:Y:S01]  /*1120*/  LDC.64 R8, c[0x0][0x390] ;  /* 0x0000e400ff087b82 */ /* 0x001e220000000a00 */
[----:B-1----:R-:W1:Y:S01]  /*1130*/  SHFL.DOWN PT, R16, R15, 0x1, R38 ;  /* 0x082000000f107989 */ /* 0x002e6200000e0026 */
[-C--:B------:R-:W-:Y:S02]  /*1140*/  ISETP.GE.AND P0, PT, R44, R38.reuse, PT ;  /* 0x000000262c00720c */ /* 0x080fe40003f06270 */
[-C--:B------:R-:W-:Y:S02]  /*1150*/  ISETP.GT.AND P2, PT, R34, R38.reuse, PT ;  /* 0x000000262200720c */ /* 0x080fe40003f44270 */
[----:B-1----:R-:W-:Y:S02]  /*1160*/  SEL R16, R16, RZ, !P0 ;  /* 0x000000ff10107207 */ /* 0x002fe40004000000 */
[----:B------:R-:W-:-:S03]  /*1170*/  ISETP.GT.AND P0, PT, R33, R38, PT ;  /* 0x000000262100720c */ /* 0x000fc60003f04270 */
[----:B------:R-:W-:-:S05]  /*1180*/  IMAD.IADD R17, R16, 0x1, R15 ;  /* 0x0000000110117824 */ /* 0x000fca00078e020f */
[----:B------:R-:W1:Y:S02]  /*1190*/  SHFL.DOWN PT, R16, R17, 0x2, R38 ;  /* 0x0840000011107989 */ /* 0x000e6400000e0026 */
[----:B-1----:R-:W-:Y:S02]  /*11a0*/  SEL R16, R16, RZ, !P0 ;  /* 0x000000ff10107207 */ /* 0x002fe40004000000 */
[----:B------:R-:W-:-:S03]  /*11b0*/  ISETP.GT.AND P0, PT, R32, R38, PT ;  /* 0x000000262000720c */ /* 0x000fc60003f04270 */
[----:B------:R-:W-:-:S05]  /*11c0*/  IMAD.IADD R35, R17, 0x1, R16 ;  /* 0x0000000111237824 */ /* 0x000fca00078e0210 */
[----:B------:R-:W1:Y:S02]  /*11d0*/  SHFL.DOWN PT, R16, R35, 0x4, R38 ;  /* 0x0880000023107989 */ /* 0x000e6400000e0026 */
[----:B-1----:R-:W-:Y:S02]  /*11e0*/  SEL R16, R16, RZ, !P0 ;  /* 0x000000ff10107207 */ /* 0x002fe40004000000 */
[----:B------:R-:W-:-:S03]  /*11f0*/  ISETP.GT.AND P0, PT, R19, R38, PT ;  /* 0x000000261300720c */ /* 0x000fc60003f04270 */
[----:B------:R-:W-:Y:S01]  /*1200*/  IMAD.IADD R37, R35, 0x1, R16 ;  /* 0x0000000123257824 */ /* 0x000fe200078e0210 */
[----:B0-----:R-:W-:-:S04]  /*1210*/  IADD3 R35, P3, PT, R8, 0x100, RZ ;  /* 0x0000010008237810 */ /* 0x001fc80007f7e0ff */
[----:B------:R-:W0:Y:S02]  /*1220*/  SHFL.DOWN PT, R16, R37, 0x8, R38 ;  /* 0x0900000025107989 */ /* 0x000e2400000e0026 */
[----:B0-----:R-:W-:Y:S02]  /*1230*/  SEL R16, R16, RZ, !P0 ;  /* 0x000000ff10107207 */ /* 0x001fe40004000000 */
[----:B------:R-:W-:-:S03]  /*1240*/  ISETP.NE.AND P0, PT, R14, 0x65, PT ;  /* 0x000000650e00780c */ /* 0x000fc60003f05270 */
[----:B------:R-:W-:Y:S02]  /*1250*/  IMAD.IADD R17, R37, 0x1, R16 ;  /* 0x0000000125117824 */ /* 0x000fe400078e0210 */
[----:B------:R-:W-:-:S03]  /*1260*/  IMAD.X R37, RZ, RZ, R9, P3 ;  /* 0x000000ffff257224 */ /* 0x000fc600018e0609 */
[----:B------:R-:W0:Y:S05]  /*1270*/  SHFL.DOWN PT, R16, R17, 0x10, R38 ;  /* 0x0a00000011107989 */ /* 0x000e2a00000e0026 */
[----:B------:R-:W-:Y:S02]  /*1280*/  VOTE.ALL P0, P0 ;  /* 0x0000000000ff7806 */ /* 0x000fe40000000000 */
[----:B0-----:R-:W-:-:S05]  /*1290*/  SEL R16, R16, RZ, !P2 ;  /* 0x000000ff10107207 */ /* 0x001fca0005000000 */
[----:B------:R-:W-:-:S07]  /*12a0*/  IMAD.IADD R36, R17, 0x1, R16 ;  /* 0x0000000111247824 */ /* 0x000fce00078e0210 */
.L_x_281:
[----:B------:R-:W-:Y:S05]  /*12b0*/  @!P0 BRA `(.L_x_245) ;  /* 0x0000000000d48947 */ /* 0x000fea0003800000 */
[----:B------:R-:W-:-:S07]  /*12c0*/  IMAD.MOV.U32 R38, RZ, RZ, 0x1de ;  /* 0x000001deff267424 */ /* 0x000fce00078e00ff */
.L_x_251:
[----:B------:R-:W-:Y:S02]  /*12d0*/  IMAD.MOV.U32 R8, RZ, RZ, R35 ;  /* 0x000000ffff087224 */ /* 0x000fe400078e0023 */
[----:B------:R-:W-:Y:S02]  /*12e0*/  IMAD.MOV.U32 R9, RZ, RZ, R37 ;  /* 0x000000ffff097224 */ /* 0x000fe400078e0025 */
[----:B------:R-:W-:-:S05]  /*12f0*/  IMAD.WIDE R16, R18, 0x8, R8 ;  /* 0x0000000812107825 */ /* 0x000fca00078e0208 */
[----:B------:R-:W2:Y:S01]  /*1300*/  LD.E.64.STRONG.GPU R14, desc[UR12][R16.64+-0x100] ;  /* 0xffff000c100e7980 */ /* 0x000ea2000c10fb00 */
[----:B------:R-:W-:Y:S05]  /*1310*/  YIELD ;  /* 0x0000000000007946 */ /* 0x000fea0003800000 */
[----:B------:R-:W-:Y:S01]  /*1320*/  UMOV UR5, 0xffffffff ;  /* 0xffffffff00057882 */ /* 0x000fe20000000000 */
[----:B------:R-:W-:Y:S02]  /*1330*/  SHF.R.U32.HI R38, RZ, 0x1, R38 ;  /* 0x00000001ff267819 */ /* 0x000fe40000011626 */
[----:B--2---:R-:W-:Y:S01]  /*1340*/  ISETP.NE.AND P0, PT, R14, 0x63, PT ;  /* 0x000000630e00780c */ /* 0x004fe20003f05270 */
[----:B------:R-:W-:-:S12]  /*1350*/  BRA.DIV UR5, `(.L_x_246) ;  /* 0x0000003205447947 */ /* 0x000fd8000b800000 */
[----:B------:R-:W-:-:S13]  /*1360*/  VOTE.ANY P0, !P0 ;  /* 0x0000000000ff7806 */ /* 0x000fda0004000100 */
.L_x_284:
[----:B------:R-:W-:Y:S05]  /*1370*/  @!P0 BRA `(.L_x_247) ;  /* 0x0000000000248947 */ /* 0x000fea0003800000 */
[----:B------:R-:W-:-:S07]  /*1380*/  IMAD.MOV.U32 R9, RZ, RZ, R38 ;  /* 0x000000ffff097224 */ /* 0x000fce00078e0026 */
.L_x_249:
[----:B------:R-:W-:Y:S05]  /*1390*/  NANOSLEEP R9 ;  /* 0x000000090000735d */ /* 0x000fea0003800000 */
[----:B------:R-:W2:Y:S01]  /*13a0*/  LD.E.64.STRONG.GPU R14, desc[UR12][R16.64+-0x100] ;  /* 0xffff000c100e7980 */ /* 0x000ea2000c10fb00 */
[----:B------:R-:W-:Y:S01]  /*13b0*/  UMOV UR5, 0xffffffff ;  /* 0xffffffff00057882 */ /* 0x000fe20000000000 */
[----:B------:R-:W-:Y:S02]  /*13c0*/  SHF.R.U32.HI R9, RZ, 0x1, R9 ;  /* 0x00000001ff097819 */ /* 0x000fe40000011609 */
[----:B--2---:R-:W-:Y:S01]  /*13d0*/  ISETP.NE.AND P0, PT, R14, 0x63, PT ;  /* 0x000000630e00780c */ /* 0x004fe20003f05270 */
[----:B------:R-:W-:-:S12]  /*13e0*/  BRA.DIV UR5, `(.L_x_248) ;  /* 0x0000003205407947 */ /* 0x000fd8000b800000 */
[----:B------:R-:W-:-:S13]  /*13f0*/  VOTE.ANY P0, !P0 ;  /* 0x0000000000ff7806 */ /* 0x000fda0004000100 */
.L_x_287:
[----:B------:R-:W-:Y:S05]  /*1400*/  @P0 BRA `(.L_x_249) ;  /* 0xfffffffc00e00947 */ /* 0x000fea000383ffff */
.L_x_247:
[----:B------:R-:W-:Y:S01]  /*1410*/  UMOV UR5, 0xffffffff ;  /* 0xffffffff00057882 */ /* 0x000fe20000000000 */
[----:B------:R-:W-:Y:S02]  /*1420*/  ISETP.NE.AND P0, PT, R14, 0x65, PT ;  /* 0x000000650e00780c */ /* 0x000fe40003f05270 */
[----:B------:R-:W-:Y:S11]  /*1430*/  BRA.DIV UR5, `(.L_x_250) ;  /* 0x00000032054c7947 */ /* 0x000ff6000b800000 */
[----:B------:R-:W-:Y:S01]  /*1440*/  VOTE.ANY R8, PT, !P0 ;  /* 0x0000000000087806 */ /* 0x000fe200040e0100 */
[----:B------:R-:W-:-:S03]  /*1450*/  VIADD R18, R18, 0xffffffe0 ;  /* 0xffffffe012127836 */ /* 0x000fc60000000000 */
[----:B------:R-:W-:-:S05]  /*1460*/  LOP3.LUT R8, R8, 0x80000000, R45, 0xec, !PT ;  /* 0x8000000008087812 */ /* 0x000fca00078eec2d */
[----:B------:R-:W-:-:S05]  /*1470*/  VIADD R9, R8, 0xffffffff ;  /* 0xffffffff08097836 */ /* 0x000fca0000000000 */
[----:B------:R-:W-:-:S06]  /*1480*/  LOP3.LUT R9, R8, R9, RZ, 0xc, !PT ;  /* 0x0000000908097212 */ /* 0x000fcc00078e0cff */
[----:B------:R-:W0:Y:S02]  /*1490*/  POPC R9, R9 ;  /* 0x0000000900097309 */ /* 0x000e240000000000 */
[----:B0-----:R-:W0:Y:S01]  /*14a0*/  SHFL.DOWN PT, R16, R15, 0x1, R9 ;  /* 0x082000000f107989 */ /* 0x001e2200000e0009 */
[-C--:B------:R-:W-:Y:S02]  /*14b0*/  ISETP.GE.AND P0, PT, R44, R9.reuse, PT ;  /* 0x000000092c00720c */ /* 0x080fe40003f06270 */
[-C--:B------:R-:W-:Y:S02]  /*14c0*/  ISETP.GT.AND P2, PT, R34, R9.reuse, PT ;  /* 0x000000092200720c */ /* 0x080fe40003f44270 */
[----:B0-----:R-:W-:Y:S02]  /*14d0*/  SEL R16, R16, RZ, !P0 ;  /* 0x000000ff10107207 */ /* 0x001fe40004000000 */
[----:B------:R-:W-:-:S03]  /*14e0*/  ISETP.GT.AND P0, PT, R33, R9, PT ;  /* 0x000000092100720c */ /* 0x000fc60003f04270 */
[----:B------:R-:W-:-:S05]  /*14f0*/  IMAD.IADD R15, R16, 0x1, R15 ;  /* 0x00000001100f7824 */ /* 0x000fca00078e020f */
[----:B------:R-:W0:Y:S02]  /*1500*/  SHFL.DOWN PT, R16, R15, 0x2, R9 ;  /* 0x084000000f107989 */ /* 0x000e2400000e0009 */
        /* <DEDUP_REMOVED lines=9> */
[----:B------:R-:W-:-:S03]  /*15a0*/  ISETP.NE.AND P0, PT, R14, 0x65, PT ;  /* 0x000000650e00780c */ /* 0x000fc60003f05270 */
[----:B------:R-:W-:-:S05]  /*15b0*/  IMAD.IADD R15, R15, 0x1, R16 ;  /* 0x000000010f0f7824 */ /* 0x000fca00078e0210 */
[----:B------:R-:W0:Y:S05]  /*15c0*/  SHFL.DOWN PT, R16, R15, 0x10, R9 ;  /* 0x0a0000000f107989 */ /* 0x000e2a00000e0009 */
[----:B------:R-:W-:Y:S02]  /*15d0*/  VOTE.ALL P0, P0 ;  /* 0x0000000000ff7806 */ /* 0x000fe40000000000 */
[----:B0-----:R-:W-:-:S04]  /*15e0*/  SEL R16, R16, RZ, !P2 ;  /* 0x000000ff10107207 */ /* 0x001fc80005000000 */
[----:B------:R-:W-:-:S07]  /*15f0*/  IADD3 R36, PT, PT, R15, R16, R36 ;  /* 0x000000100f247210 */ /* 0x000fce0007ffe024 */
.L_x_296:
[----:B------:R-:W-:Y:S05]  /*1600*/  @P0 BRA `(.L_x_251) ;  /* 0xfffffffc00300947 */ /* 0x000fea000383ffff */
.L_x_245:
[----:B------:R-:W-:Y:S01]  /*1610*/  ISETP.NE.AND P0, PT, R44, RZ, PT ;  /* 0x000000ff2c00720c */ /* 0x000fe20003f05270 */
[----:B------:R-:W0:Y:S01]  /*1620*/  @!P1 S2R R9, SR_CgaCtaId ;  /* 0x0000000000099919 */ /* 0x000e220000008800 */
[----:B------:R-:W-:Y:S01]  /*1630*/  @!P1 MOV R8, 0x400 ;  /* 0x0000040000089802 */ /* 0x000fe20000000f00 */
[----:B------:R-:W-:Y:S02]  /*1640*/  @!P1 IMAD.IADD R11, R11, 0x1, R36 ;  /* 0x000000010b0b9824 */ /* 0x000fe400078e0224 */
[----:B------:R-:W-:-:S05]  /*1650*/  @!P1 IMAD.MOV.U32 R10, RZ, RZ, 0x65 ;  /* 0x00000065ff0a9424 */ /* 0x000fca00078e00ff */
[----:B------:R1:W-:Y:S03]  /*1660*/  @!P1 ST.E.64.STRONG.GPU desc[UR12][R12.64+0x100], R10 ;  /* 0x0001000a0c009985 */ /* 0x0003e6000c10fb0c */
[----:B------:R-:W-:Y:S01]  /*1670*/  @!P0 MOV R14, 0x400 ;  /* 0x00000400000e8802 */ /* 0x000fe20000000f00 */
[----:B------:R-:W2:Y:S01]  /*1680*/  @!P0 S2R R15, SR_CgaCtaId ;  /* 0x00000000000f8919 */ /* 0x000ea20000008800 */
[----:B0-----:R-:W-:Y:S01]  /*1690*/  @!P1 LEA R9, R9, R8, 0x18 ;  /* 0x0000000809099211 */ /* 0x001fe200078ec0ff */
[----:B------:R-:W-:Y:S02]  /*16a0*/  IMAD.MOV.U32 R8, RZ, RZ, R43 ;  /* 0x000000ffff087224 */ /* 0x000fe400078e002b */
[----:B------:R-:W-:Y:S02]  /*16b0*/  @!P0 IMAD.MOV.U32 R8, RZ, RZ, R36 ;  /* 0x000000ffff088224 */ /* 0x000fe400078e0024 */
[----:B------:R1:W-:Y:S04]  /*16c0*/  @!P1 STS [R9+0x8], R11 ;  /* 0x0000080b09009388 */ /* 0x0003e80000000800 */
[----:B------:R1:W-:Y:S01]  /*16d0*/  @!P1 STS [R9+0x4], R36 ;  /* 0x0000042409009388 */ /* 0x0003e20000000800 */
[----:B--2---:R-:W-:-:S05]  /*16e0*/  @!P0 LEA R15, R15, R14, 0x18 ;  /* 0x0000000e0f0f8211 */ /* 0x004fca00078ec0ff */
[----:B------:R1:W-:Y:S02]  /*16f0*/  @!P0 STS [R15+0x54], R36 ;  /* 0x000054240f008388 */ /* 0x0003e40000000800 */
.L_x_239:
[----:B------:R-:W-:Y:S05]  /*1700*/  WARPSYNC.ALL ;  /* 0x0000000000007948 */ /* 0x000fea0003800000 */
[----:B------:R-:W0:Y:S08]  /*1710*/  S2UR UR7, SR_CgaCtaId ;  /* 0x00000000000779c3 */ /* 0x000e300000008800 */
[----:B------:R-:W-:Y:S06]  /*1720*/  BAR.SYNC.DEFER_BLOCKING 0x0 ;  /* 0x0000000000007b1d */ /* 0x000fec0000010000 */
[----:B------:R-:W-:Y:S01]  /*1730*/  UMOV UR5, 0x400 ;  /* 0x0000040000057882 */ /* 0x000fe20000000000 */
[----:B-1----:R-:W1:Y:S01]  /*1740*/  S2R R10, SR_TID.X ;  /* 0x00000000000a7919 */ /* 0x002e620000002100 */
[----:B0-----:R-:W-:-:S09]  /*1750*/  ULEA UR5, UR7, UR5, 0x18 ;  /* 0x0000000507057291 */ /* 0x001fd2000f8ec0ff */
[----:B------:R-:W0:Y:S01]  /*1760*/  LDS R9, [UR5+0x54] ;  /* 0x00005405ff097984 */ /* 0x000e220008000800 */
[----:B-1----:R-:W-:-:S04]  /*1770*/  ISETP.NE.AND P0, PT, R10, RZ, PT ;  /* 0x000000ff0a00720c */ /* 0x002fc80003f05270 */
[----:B0-----:R-:W-:-:S05]  /*1780*/  SEL R9, R9, RZ, P0 ;  /* 0x000000ff09097207 */ /* 0x001fca0000000000 */
[----:B------:R-:W-:-:S07]  /*1790*/  IMAD.IADD R33, R9, 0x1, R8 ;  /* 0x0000000109217824 */ /* 0x000fce00078e0208 */
.L_x_238:
[----:B------:R-:W-:Y:S05]  /*17a0*/  BSYNC.RECONVERGENT B0 ;  /* 0x0000000000007941 */ /* 0x000fea0003800200 */
.L_x_236:
[----:B------:R-:W-:Y:S01]  /*17b0*/  IMAD.IADD R26, R26, 0x1, R33 ;  /* 0x000000011a1a7824 */ /* 0x000fe200078e0221 */
[----:B------:R-:W-:Y:S03]  /*17c0*/  BAR.SYNC.DEFER_BLOCKING 0x0 ;  /* 0x0000000000007b1d */ /* 0x000fe60000010000 */
[----:B------:R-:W-:-:S03]  /*17d0*/  IMAD.IADD R25, R25, 0x1, R26 ;  /* 0x0000000119197824 */ /* 0x000fc600078e021a */
[----:B------:R-:W1:Y:S01]  /*17e0*/  LDCU.64 UR8, c[0x0][0x388] ;  /* 0x00007100ff0877ac */ /* 0x000e620008000a00 */
[----:B------:R-:W-:-:S04]  /*17f0*/  IMAD.IADD R24, R24, 0x1, R25 ;  /* 0x0000000118187824 */ /* 0x000fc800078e0219 */
[----:B------:R-:W-:-:S04]  /*1800*/  IMAD.IADD R40, R40, 0x1, R24 ;  /* 0x0000000128287824 */ /* 0x000fc800078e0218 */
[----:B0-----:R-:W-:-:S04]  /*1810*/  IMAD.IADD R8, R39, 0x1, R40 ;  /* 0x0000000127087824 */ /* 0x001fc800078e0228 */
[----:B------:R-:W-:-:S04]  /*1820*/  IMAD.IADD R31, R31, 0x1, R8 ;  /* 0x000000011f1f7824 */ /* 0x000fc800078e0208 */
[----:B------:R-:W-:Y:S01]  /*1830*/  IMAD.IADD R30, R30, 0x1, R31 ;  /* 0x000000011e1e7824 */ /* 0x000fe200078e021f */
[----:B------:R-:W-:Y:S01]  /*1840*/  STS [R27], R26 ;  /* 0x0000001a1b007388 */ /* 0x000fe20000000800 */
[----:B-1----:R-:W-:Y:S02]  /*1850*/  IADD3 R42, P0, PT, R42, UR8, RZ ;  /* 0x000000082a2a7c10 */ /* 0x002fe4000ff1e0ff */
[----:B------:R-:W-:Y:S01]  /*1860*/  IMAD.IADD R10, R29, 0x1, R30 ;  /* 0x000000011d0a7824 */ /* 0x000fe200078e021e */
[----:B------:R-:W-:Y:S01]  /*1870*/  STS [R27+0x4], R25 ;  /* 0x000004191b007388 */ /* 0x000fe20000000800 */
[----:B------:R-:W-:Y:S02]  /*1880*/  IADD3.X R43, PT, PT, R41, UR9, RZ, P0, !PT ;  /* 0x00000009292b7c10 */ /* 0x000fe400087fe4ff */
[----:B------:R-:W-:Y:S01]  /*1890*/  IMAD.IADD R23, R23, 0x1, R10 ;  /* 0x0000000117177824 */ /* 0x000fe200078e020a */
[----:B------:R-:W-:Y:S03]  /*18a0*/  STS [R27+0x8], R24 ;  /* 0x000008181b007388 */ /* 0x000fe60000000800 */
        /* <DEDUP_REMOVED lines=19> */
[----:B------:R-:W-:Y:S04]  /*19e0*/  STS [R27+0x30], R7 ;  /* 0x000030071b007388 */ /* 0x000fe80000000800 */
[----:B------:R-:W-:Y:S04]  /*19f0*/  STS [R27+0x34], R6 ;  /* 0x000034061b007388 */ /* 0x000fe80000000800 */
[----:B------:R-:W-:Y:S04]  /*1a00*/  STS [R27+0x38], R5 ;  /* 0x000038051b007388 */ /* 0x000fe80000000800 */
[----:B------:R-:W-:Y:S04]  /*1a10*/  STS [R27+0x3c], R4 ;  /* 0x00003c041b007388 */ /* 0x000fe80000000800 */
[----:B------:R-:W-:Y:S04]  /*1a20*/  STS [R27+0x40], R3 ;  /* 0x000040031b007388 */ /* 0x000fe80000000800 */
[----:B------:R-:W-:Y:S04]  /*1a30*/  STS [R27+0x44], R2 ;  /* 0x000044021b007388 */ /* 0x000fe80000000800 */
[----:B------:R-:W-:Y:S01]  /*1a40*/  STS [R27+0x48], R0 ;  /* 0x000048001b007388 */ /* 0x000fe20000000800 */
[----:B------:R-:W-:-:S03]  /*1a50*/  NOP ;  /* 0x0000000000007918 */ /* 0x000fc60000000000 */
[----:B------:R-:W0:Y:S04]  /*1a60*/  LDS R9, [R28] ;  /* 0x000000001c097984 */ /* 0x000e280000000800 */
[----:B------:R-:W1:Y:S04]  /*1a70*/  LDS R7, [R28+0x80] ;  /* 0x000080001c077984 */ /* 0x000e680000000800 */
[----:B------:R-:W2:Y:S04]  /*1a80*/  LDS R11, [R28+0x100] ;  /* 0x000100001c0b7984 */ /* 0x000ea80000000800 */
[----:B------:R-:W3:Y:S04]  /*1a90*/  LDS R13, [R28+0x180] ;  /* 0x000180001c0d7984 */ /* 0x000ee80000000800 */
[----:B------:R-:W4:Y:S04]  /*1aa0*/  LDS R5, [R28+0x200] ;  /* 0x000200001c057984 */ /* 0x000f280000000800 */
[----:B------:R-:W5:Y:S04]  /*1ab0*/  LDS R15, [R28+0x280] ;  /* 0x000280001c0f7984 */ /* 0x000f680000000800 */
        /* <DEDUP_REMOVED lines=13> */
[----:B0-----:R-:W-:Y:S04]  /*1b90*/  STG.E desc[UR12][R42.64], R9 ;  /* 0x000000092a007986 */ /* 0x001fe8000c10190c */
[----:B-1----:R-:W-:Y:S04]  /*1ba0*/  STG.E desc[UR12][R42.64+0x80], R7 ;  /* 0x000080072a007986 */ /* 0x002fe8000c10190c */
[----:B--2---:R-:W-:Y:S04]  /*1bb0*/  STG.E desc[UR12][R42.64+0x100], R11 ;  /* 0x0001000b2a007986 */ /* 0x004fe8000c10190c */
[----:B---3--:R-:W-:Y:S04]  /*1bc0*/  STG.E desc[UR12][R42.64+0x180], R13 ;  /* 0x0001800d2a007986 */ /* 0x008fe8000c10190c */
[----:B----4-:R-:W-:Y:S04]  /*1bd0*/  STG.E desc[UR12][R42.64+0x200], R5 ;  /* 0x000200052a007986 */ /* 0x010fe8000c10190c */
[----:B-----5:R-:W-:Y:S04]  /*1be0*/  STG.E desc[UR12][R42.64+0x280], R15 ;  /* 0x0002800f2a007986 */ /* 0x020fe8000c10190c */
[----:B------:R-:W-:Y:S04]  /*1bf0*/  STG.E desc[UR12][R42.64+0x300], R3 ;  /* 0x000300032a007986 */ /* 0x000fe8000c10190c */
        /* <DEDUP_REMOVED lines=11> */
[----:B------:R-:W-:Y:S01]  /*1cb0*/  STG.E desc[UR12][R42.64+0x900], R39 ;  /* 0x000900272a007986 */ /* 0x000fe2000c10190c */
[----:B------:R-:W-:Y:S05]  /*1cc0*/  EXIT ;  /* 0x000000000000794d */ /* 0x000fea0003800000 */
.L_x_235:
[----:B------:R-:W-:-:S04]  /*1cd0*/  ISETP.NE.U32.AND P0, PT, RZ, UR7, PT ;  /* 0x00000007ff007c0c */ /* 0x000fc8000bf05070 */
[----:B------:R-:W-:-:S13]  /*1ce0*/  ISETP.NE.AND.EX P0, PT, RZ, UR4, PT, P0 ;  /* 0x00000004ff007c0c */ /* 0x000fda000bf05300 */
[----:B------:R-:W-:Y:S05]  /*1cf0*/  @!P0 EXIT ;  /* 0x000000000000894d */ /* 0x000fea0003800000 */
[----:B------:R-:W0:Y:S02]  /*1d00*/  LDCU.64 UR4, c[0x0][0x380] ;  /* 0x00007000ff0477ac */ /* 0x000e240008000a00 */
[----:B0-----:R-:W-:-:S06]  /*1d10*/  UIMAD.WIDE UR4, UR6, 0x7b80, UR4 ;  /* 0x00007b80060478a5 */ /* 0x001fcc000f8e0204 */
[----:B------:R-:W-:Y:S02]  /*1d20*/  IMAD.U32 R2, RZ, RZ, UR4 ;  /* 0x00000004ff027e24 */ /* 0x000fe4000f8e00ff */
[----:B------:R-:W-:-:S05]  /*1d30*/  IMAD.U32 R3, RZ, RZ, UR5 ;  /* 0x00000005ff037e24 */ /* 0x000fca000f8e00ff */
[----:B------:R0:W2:Y:S01]  /*1d40*/  LD.E.STRONG.SM R5, desc[UR12][R2.64] ;  /* 0x0000000c02057980 */ /* 0x0000a2000c10b900 */
[----:B------:R-:W1:Y:S02]  /*1d50*/  S2R R43, SR_TID.X ;  /* 0x00000000002b7919 */ /* 0x000e640000002100 */
[C---:B-1----:R-:W-:Y:S02]  /*1d60*/  LOP3.LUT R0, R43.reuse, 0x1f, RZ, 0xc0, !PT ;  /* 0x0000001f2b007812 */ /* 0x042fe400078ec0ff */
[----:B------:R-:W-:-:S05]  /*1d70*/  LOP3.LUT R7, R43, 0x3e0, RZ, 0xc0, !PT ;  /* 0x000003e02b077812 */ /* 0x000fca00078ec0ff */
[----:B------:R-:W-:-:S04]  /*1d80*/  IMAD R34, R7, 0x13, R0 ;  /* 0x0000001307227824 */ /* 0x000fc800078e0200 */
[C---:B------:R-:W-:Y:S01]  /*1d90*/  VIADD R0, R34.reuse, 0x40 ;  /* 0x0000004022007836 */ /* 0x040fe20000000000 */
[C---:B------:R-:W-:Y:S01]  /*1da0*/  ISETP.GE.U32.AND P1, PT, R34.reuse, UR7, PT ;  /* 0x0000000722007c0c */ /* 0x040fe2000bf26070 */
[C---:B------:R-:W-:Y:S01]  /*1db0*/  VIADD R6, R34.reuse, 0x80 ;  /* 0x0000008022067836 */ /* 0x040fe20000000000 */
[C---:B0-----:R-:W-:Y:S01]  /*1dc0*/  LEA R2, P0, R34.reuse, UR4, 0x2 ;  /* 0x0000000422027c11 */ /* 0x041fe2000f8010ff */
[----:B------:R-:W-:Y:S01]  /*1dd0*/  VIADD R4, R34, 0x60 ;  /* 0x0000006022047836 */ /* 0x000fe20000000000 */
[----:B------:R-:W-:Y:S01]  /*1de0*/  ISETP.GE.U32.AND P3, PT, R0, UR7, PT ;  /* 0x0000000700007c0c */ /* 0x000fe2000bf66070 */
[----:B------:R-:W-:Y:S01]  /*1df0*/  VIADD R41, R34, 0x20 ;  /* 0x0000002022297836 */ /* 0x000fe20000000000 */
[----:B------:R-:W-:Y:S01]  /*1e00*/  ISETP.GE.U32.AND P5, PT, R6, UR7, PT ;  /* 0x0000000706007c0c */ /* 0x000fe2000bfa6070 */
[----:B------:R-:W-:Y:S01]  /*1e10*/  VIADD R0, R34, 0xa0 ;  /* 0x000000a022007836 */ /* 0x000fe20000000000 */
[----:B------:R-:W-:Y:S01]  /*1e20*/  ISETP.GE.U32.AND P4, PT, R4, UR7, PT ;  /* 0x0000000704007c0c */ /* 0x000fe2000bf86070 */
[----:B------:R-:W-:Y:S01]  /*1e30*/  VIADD R4, R34, 0xc0 ;  /* 0x000000c022047836 */ /* 0x000fe20000000000 */
[----:B------:R-:W-:Y:S01]  /*1e40*/  ISETP.GE.U32.AND P2, PT, R41, UR7, PT ;  /* 0x0000000729007c0c */ /* 0x000fe2000bf46070 */
[----:B------:R-:W-:Y:S01]  /*1e50*/  IMAD.X R3, RZ, RZ, UR5, P0 ;  /* 0x00000005ff037e24 */ /* 0x000fe200080e06ff */
[----:B------:R-:W-:Y:S01]  /*1e60*/  ISETP.GE.U32.AND P6, PT, R0, UR7, PT ;  /* 0x0000000700007c0c */ /* 0x000fe2000bfc6070 */
[----:B------:R-:W-:Y:S01]  /*1e70*/  VIADD R0, R34, 0xe0 ;  /* 0x000000e022007836 */ /* 0x000fe20000000000 */
[----:B------:R-:W-:Y:S01]  /*1e80*/  ISETP.GE.U32.AND P0, PT, R4, UR7, PT ;  /* 0x0000000704007c0c */ /* 0x000fe2000bf06070 */
[----:B------:R-:W-:-:S02]  /*1e90*/  VIADD R40, R34, 0x100 ;  /* 0x0000010022287836 */ /* 0x000fc40000000000 */
[C---:B------:R-:W-:Y:S02]  /*1ea0*/  VIADD R4, R34.reuse, 0x140 ;  /* 0x0000014022047836 */ /* 0x040fe40000000000 */
[----:B------:R-:W-:Y:S02]  /*1eb0*/  VIADD R39, R34, 0x120 ;  /* 0x0000012022277836 */ /* 0x000fe40000000000 */
[----:B--2---:R-:W-:Y:S02]  /*1ec0*/  IMAD.MOV.U32 R7, RZ, RZ, R5 ;  /* 0x000000ffff077224 */ /* 0x004fe400078e0005 */
[----:B------:R-:W2:Y:S02]  /*1ed0*/  @!P1 LD.E.STRONG.SM R5, desc[UR12][R2.64] ;  /* 0x0000000c02059980 */ /* 0x000ea4000c10b900 */
[--C-:B------:R-:W-:Y:S01]  /*1ee0*/  IMAD.MOV.U32 R15, RZ, RZ, R7.reuse ;  /* 0x000000ffff0f7224 */ /* 0x100fe200078e0007 */
[----:B------:R-:W-:Y:S01]  /*1ef0*/  ISETP.GE.U32.AND P1, PT, R0, UR7, PT ;  /* 0x0000000700007c0c */ /* 0x000fe2000bf26070 */
[----:B------:R-:W-:-:S02]  /*1f00*/  IMAD.MOV.U32 R9, RZ, RZ, R7 ;  /* 0x000000ffff097224 */ /* 0x000fc400078e0007 */
[--C-:B------:R-:W-:Y:S02]  /*1f10*/  IMAD.MOV.U32 R11, RZ, RZ, R7.reuse ;  /* 0x000000ffff0b7224 */ /* 0x100fe400078e0007 */
[----:B------:R-:W-:Y:S01]  /*1f20*/  VIADD R0, R34, 0x160 ;  /* 0x0000016022007836 */ /* 0x000fe20000000000 */
[----:B------:R-:W3:Y:S01]  /*1f30*/  @!P5 LD.E.STRONG.SM R15, desc[UR12][R2.64+0x200] ;  /* 0x0002000c020fd980 */ /* 0x000ee2000c10b900 */
[--C-:B------:R-:W-:Y:S01]  /*1f40*/  IMAD.MOV.U32 R17, RZ, RZ, R7.reuse ;  /* 0x000000ffff117224 */ /* 0x100fe200078e0007 */
[----:B------:R-:W-:Y:S01]  /*1f50*/  ISETP.GE.U32.AND P5, PT, R40, UR7, PT ;  /* 0x0000000728007c0c */ /* 0x000fe2000bfa6070 */
[--C-:B------:R-:W-:Y:S01]  /*1f60*/  IMAD.MOV.U32 R13, RZ, RZ, R7.reuse ;  /* 0x000000ffff0d7224 */ /* 0x100fe200078e0007 */
[----:B------:R-:W4:Y:S01]  /*1f70*/  @!P2 LD.E.STRONG.SM R9, desc[UR12][R2.64+0x80] ;  /* 0x0000800c0209a980 */ /* 0x000f22000c10b900 */
[----:B------:R-:W-:Y:S01]  /*1f80*/  IMAD.MOV.U32 R19, RZ, RZ, R7 ;  /* 0x000000ffff137224 */ /* 0x000fe200078e0007 */
[----:B------:R-:W-:Y:S02]  /*1f90*/  ISETP.GE.U32.AND P2, PT, R4, UR7, PT ;  /* 0x0000000704007c0c */ /* 0x000fe4000bf46070 */
[----:B------:R-:W5:Y:S01]  /*1fa0*/  @!P3 LD.E.STRONG.SM R11, desc[UR12][R2.64+0x100] ;  /* 0x0001000c020bb980 */ /* 0x000f62000c10b900 */
[----:B------:R-:W-:Y:S01]  /*1fb0*/  ISETP.GE.U32.AND P3, PT, R0, UR7, PT ;  /* 0x0000000700007c0c */ /* 0x000fe2000bf66070 */
[----:B------:R-:W-:-:S02]  /*1fc0*/  VIADD R4, R34, 0x180 ;  /* 0x0000018022047836 */ /* 0x000fc40000000000 */
[----:B------:R-:W-:Y:S01]  /*1fd0*/  VIADD R0, R34, 0x1a0 ;  /* 0x000001a022007836 */ /* 0x000fe20000000000 */
[----:B------:R-:W5:Y:S01]  /*1fe0*/  @!P6 LD.E.STRONG.SM R17, desc[UR12][R2.64+0x280] ;  /* 0x0002800c0211e980 */ /* 0x000f62000c10b900 */
[----:B------:R-:W-:Y:S01]  /*1ff0*/  ISETP.GE.U32.AND P6, PT, R39, UR7, PT ;  /* 0x0000000727007c0c */ /* 0x000fe2000bfc6070 */
[--C-:B------:R-:W-:Y:S02]  /*2000*/  IMAD.MOV.U32 R21, RZ, RZ, R7.reuse ;  /* 0x000000ffff157224 */ /* 0x100fe400078e0007 */
[----:B------:R-:W5:Y:S01]  /*2010*/  @!P4 LD.E.STRONG.SM R13, desc[UR12][R2.64+0x180] ;  /* 0x0001800c020dc980 */ /* 0x000f62000c10b900 */
[----:B------:R-:W-:Y:S01]  /*2020*/  IMAD.MOV.U32 R23, RZ, RZ, R7 ;  /* 0x000000ffff177224 */ /* 0x000fe200078e0007 */
[----:B------:R-:W-:Y:S02]  /*2030*/  ISETP.GE.U32.AND P4, PT, R4, UR7, PT ;  /* 0x0000000704007c0c */ /* 0x000fe4000bf86070 */
[----:B------:R-:W5:Y:S01]  /*2040*/  @!P0 LD.E.STRONG.SM R19, desc[UR12][R2.64+0x300] ;  /* 0x0003000c02138980 */ /* 0x000f62000c10b900 */
[----:B------:R-:W-:Y:S01]  /*2050*/  ISETP.GE.U32.AND P0, PT, R0, UR7, PT ;  /* 0x0000000700007c0c */ /* 0x000fe2000bf06070 */
[----:B------:R-:W-:-:S02]  /*2060*/  VIADD R4, R34, 0x1c0 ;  /* 0x000001c022047836 */ /* 0x000fc40000000000 */
[----:B------:R-:W-:Y:S01]  /*2070*/  VIADD R0, R34, 0x1e0 ;  /* 0x000001e022007836 */ /* 0x000fe20000000000 */
[----:B------:R-:W5:Y:S01]  /*2080*/  @!P1 LD.E.STRONG.SM R21, desc[UR12][R2.64+0x380] ;  /* 0x0003800c02159980 */ /* 0x000f62000c10b900 */
[--C-:B------:R-:W-:Y:S01]  /*2090*/  IMAD.MOV.U32 R25, RZ, RZ, R7.reuse ;  /* 0x000000ffff197224 */ /* 0x100fe200078e0007 */
[----:B------:R-:W-:Y:S01]  /*20a0*/  ISETP.GE.U32.AND P1, PT, R4, UR7, PT ;  /* 0x0000000704007c0c */ /* 0x000fe2000bf26070 */
[--C-:B------:R-:W-:Y:S01]  /*20b0*/  IMAD.MOV.U32 R27, RZ, RZ, R7.reuse ;  /* 0x000000ffff1b7224 */ /* 0x100fe200078e0007 */
[----:B------:R-:W5:Y:S01]  /*20c0*/  @!P5 LD.E.STRONG.SM R23, desc[UR12][R2.64+0x400] ;  /* 0x0004000c0217d980 */ /* 0x000f62000c10b900 */
[----:B------:R-:W-:Y:S01]  /*20d0*/  ISETP.GE.U32.AND P5, PT, R0, UR7, PT ;  /* 0x0000000700007c0c */ /* 0x000fe2000bfa6070 */
[----:B------:R-:W-:Y:S02]  /*20e0*/  IMAD.MOV.U32 R29, RZ, RZ, R7 ;  /* 0x000000ffff1d7224 */ /* 0x000fe400078e0007 */
[C---:B------:R-:W-:Y:S01]  /*20f0*/  VIADD R0, R34.reuse, 0x200 ;  /* 0x0000020022007836 */ /* 0x040fe20000000000 */
[----:B------:R-:W5:Y:S01]  /*2100*/  @!P6 LD.E.STRONG.SM R25, desc[UR12][R2.64+0x480] ;  /* 0x0004800c0219e980 */ /* 0x000f62000c10b900 */
[----:B------:R-:W-:-:S02]  /*2110*/  VIADD R4, R34, 0x220 ;  /* 0x0000022022047836 */ /* 0x000fc40000000000 */
[----:B------:R-:W-:Y:S01]  /*2120*/  VIADD R34, R34, 0x240 ;  /* 0x0000024022227836 */ /* 0x000fe20000000000 */
[----:B------:R-:W5:Y:S01]  /*2130*/  @!P2 LD.E.STRONG.SM R27, desc[UR12][R2.64+0x500] ;  /* 0x0005000c021ba980 */ /* 0x000f62000c10b900 */
[----:B------:R-:W-:Y:S02]  /*2140*/  ISETP.GE.U32.AND P6, PT, R0, UR7, PT ;  /* 0x0000000700007c0c */ /* 0x000fe4000bfc6070 */
[----:B------:R-:W-:Y:S01]  /*2150*/  ISETP.GE.U32.AND P2, PT, R4, UR7, PT ;  /* 0x0000000704007c0c */ /* 0x000fe2000bf46070 */
[----:B------:R-:W5:Y:S01]  /*2160*/  @!P3 LD.E.STRONG.SM R29, desc[UR12][R2.64+0x580] ;  /* 0x0005800c021db980 */ /* 0x000f62000c10b900 */
[----:B------:R-:W-:Y:S01]  /*2170*/  ISETP.GE.U32.AND P3, PT, R34, UR7, PT ;  /* 0x0000000722007c0c */ /* 0x000fe2000bf66070 */
[--C-:B------:R-:W-:Y:S02]  /*2180*/  IMAD.MOV.U32 R31, RZ, RZ, R7.reuse ;  /* 0x000000ffff1f7224 */ /* 0x100fe400078e0007 */
[--C-:B------:R-:W-:Y:S02]  /*2190*/  IMAD.MOV.U32 R37, RZ, RZ, R7.reuse ;  /* 0x000000ffff257224 */ /* 0x100fe400078e0007 */
[----:B------:R-:W-:-:S02]  /*21a0*/  IMAD.MOV.U32 R45, RZ, RZ, R7 ;  /* 0x000000ffff2d7224 */ /* 0x000fc400078e0007 */
[--C-:B------:R-:W-:Y:S01]  /*21b0*/  IMAD.MOV.U32 R0, RZ, RZ, R7.reuse ;  /* 0x000000ffff007224 */ /* 0x100fe200078e0007 */
[----:B------:R-:W5:Y:S01]  /*21c0*/  @!P4 LD.E.STRONG.SM R31, desc[UR12][R2.64+0x600] ;  /* 0x0006000c021fc980 */ /* 0x000f62000c10b900 */
[--C-:B------:R-:W-:Y:S02]  /*21d0*/  IMAD.MOV.U32 R4, RZ, RZ, R7.reuse ;  /* 0x000000ffff047224 */ /* 0x100fe400078e0007 */
[----:B------:R-:W-:Y:S01]  /*21e0*/  IMAD.MOV.U32 R6, RZ, RZ, R7 ;  /* 0x000000ffff067224 */ /* 0x000fe200078e0007 */
[----:B------:R-:W5:Y:S04]  /*21f0*/  @!P0 LD.E.STRONG.SM R37, desc[UR12][R2.64+0x680] ;  /* 0x0006800c02258980 */ /* 0x000f68000c10b900 */
[----:B------:R-:W5:Y:S04]  /*2200*/  @!P1 LD.E.STRONG.SM R45, desc[UR12][R2.64+0x700] ;  /* 0x0007000c022d9980 */ /* 0x000f68000c10b900 */
[----:B------:R-:W5:Y:S04]  /*2210*/  @!P5 LD.E.STRONG.SM R0, desc[UR12][R2.64+0x780] ;  /* 0x0007800c0200d980 */ /* 0x000f68000c10b900 */
[----:B------:R-:W5:Y:S04]  /*2220*/  @!P6 LD.E.STRONG.SM R4, desc[UR12][R2.64+0x800] ;  /* 0x0008000c0204e980 */ /* 0x000f68000c10b900 */
[----:B------:R-:W5:Y:S04]  /*2230*/  @!P2 LD.E.STRONG.SM R6, desc[UR12][R2.64+0x880] ;  /* 0x0008800c0206a980 */ /* 0x000f68000c10b900 */
[----:B------:R-:W5:Y:S01]  /*2240*/  @!P3 LD.E.STRONG.SM R7, desc[UR12][R2.64+0x900] ;  /* 0x0009000c0207b980 */ /* 0x000f62000c10b900 */
[----:B------:R-:W0:Y:S01]  /*2250*/  S2R R33, SR_LANEID ;  /* 0x0000000000217919 */ /* 0x000e220000000000 */
[----:B------:R-:W1:Y:S01]  /*2260*/  S2UR UR5, SR_CgaCtaId ;  /* 0x00000000000579c3 */ /* 0x000e620000008800 */
[----:B------:R-:W-:Y:S01]  /*2270*/  SHF.R.U32.HI R35, RZ, 0x5, R43 ;  /* 0x00000005ff237819 */ /* 0x000fe2000001162b */
[----:B------:R-:W-:-:S02]  /*2280*/  UMOV UR4, 0x400 ;  /* 0x0000040000047882 */ /* 0x000fc40000000000 */
[----:B-1----:R-:W-:Y:S02]  /*2290*/  ULEA UR4, UR5, UR4, 0x18 ;  /* 0x0000000405047291 */ /* 0x002fe4000f8ec0ff */
[----:B0-----:R-:W-:-:S05]  /*22a0*/  IMAD R28, R35, 0x260, R33 ;  /* 0x00000260231c7824 */ /* 0x001fca00078e0221 */
[----:B------:R-:W-:-:S05]  /*22b0*/  LEA R28, R28, UR4, 0x2 ;  /* 0x000000041c1c7c11 */ /* 0x000fca000f8e10ff */
[----:B------:R-:W-:Y:S01]  /*22c0*/  IMAD R8, R33, 0x48, R28 ;  /* 0x0000004821087824 */ /* 0x000fe200078e021c */
[----:B------:R-:W-:Y:S01]  /*22d0*/  UISETP.NE.AND UP0, UPT, UR6, URZ, UPT ;  /* 0x000000ff0600728c */ /* 0x000fe2000bf05270 */
        /* <DEDUP_REMOVED lines=41> */
[----:B0-----:R-:W-:Y:S02]  /*2570*/  IADD3 R8, PT, PT, R25, R26, R27 ;  /* 0x0000001a19087210 */ /* 0x001fe40007ffe01b */
[----:B------:R-:W-:Y:S02]  /*2580*/  ISETP.NE.AND P1, PT, R33, 0x1f, PT ;  /* 0x0000001f2100780c */ /* 0x000fe40003f25270 */
[----:B------:R-:W-:Y:S02]  /*2590*/  IADD3 R8, PT, PT, R31, R32, R8 ;  /* 0x000000201f087210 */ /* 0x000fe40007ffe008 */
[----:B------:R-:W-:Y:S02]  /*25a0*/  ISETP.NE.AND P2, PT, R35, 0xc, PT ;  /* 0x0000000c2300780c */ /* 0x000fe40003f45270 */
[----:B------:R-:W-:Y:S02]  /*25b0*/  IADD3 R8, PT, PT, R29, R30, R8 ;  /* 0x0000001e1d087210 */ /* 0x000fe40007ffe008 */
[----:B------:R-:W-:-:S02]  /*25c0*/  ISETP.GE.U32.AND P3, PT, R43, 0x20, PT ;  /* 0x000000202b00780c */ /* 0x000fc40003f66070 */
        /* <DEDUP_REMOVED lines=29> */
[----:B------:R-:W-:-:S03]  /*27a0*/  IMAD.IADD R11, R11, 0x1, R10 ;  /* 0x000000010b0b7824 */ /* 0x000fc600078e020a */
        /* <DEDUP_REMOVED lines=16> */
[----:B------:R-:W-:-:S04]  /*28b0*/  ISETP.NE.AND P0, PT, R35, 0x8, PT ;  /* 0x000000082300780c */ /* 0x000fc80003f05270 */
[----:B------:R-:W-:Y:S02]  /*28c0*/  SEL R8, R15, R8, !P0 ;  /* 0x000000080f087207 */ /* 0x000fe40004000000 */
[C---:B------:R-:W-:Y:S02]  /*28d0*/  ISETP.NE.AND P0, PT, R35.reuse, 0xa, PT ;  /* 0x0000000a2300780c */ /* 0x040fe40003f05270 */
[----:B------:R-:W-:Y:S02]  /*28e0*/  SEL R8, R16, R8, !P1 ;  /* 0x0000000810087207 */ /* 0x000fe40004800000 */
[----:B------:R-:W-:Y:S02]  /*28f0*/  ISETP.NE.AND P1, PT, R35, 0xb, PT ;  /* 0x0000000b2300780c */ /* 0x000fe40003f25270 */
[----:B------:R-:W-:Y:S02]  /*2900*/  SEL R8, R17, R8, !P0 ;  /* 0x0000000811087207 */ /* 0x000fe40004000000 */
[----:B------:R-:W-:-:S02]  /*2910*/  ISETP.NE.AND P0, PT, R33, RZ, PT ;  /* 0x000000ff2100720c */ /* 0x000fc40003f05270 */
[----:B------:R-:W-:Y:S01]  /*2920*/  SEL R8, R18, R8, !P1 ;  /* 0x0000000812087207 */ /* 0x000fe20004800000 */
[----:B------:R-:W-:Y:S01]  /*2930*/  @!P2 IMAD.IADD R8, R19, 0x1, R18 ;  /* 0x000000011308a824 */ /* 0x000fe200078e0212 */
[----:B------:R-:W-:Y:S02]  /*2940*/  SEL R9, R36, RZ, P0 ;  /* 0x000000ff24097207 */ /* 0x000fe40000000000 */
[----:B------:R-:W-:-:S03]  /*2950*/  ISETP.NE.AND P0, PT, R43, RZ, PT ;  /* 0x000000ff2b00720c */ /* 0x000fc60003f05270 */
[----:B------:R-:W-:-:S05]  /*2960*/  @P3 IMAD.IADD R36, R8, 0x1, R9 ;  /* 0x0000000108243824 */ /* 0x000fca00078e0209 */
[----:B------:R-:W-:Y:S01]  /*2970*/  SEL R36, R36, RZ, P0 ;  /* 0x000000ff24247207 */ /* 0x000fe20000000000 */
[----:B------:R-:W-:Y:S06]  /*2980*/  BRA `(.L_x_253) ;  /* 0x0000000c005c7947 */ /* 0x000fec0003800000 */
.L_x_252:
[----:B0-----:R-:W-:Y:S02]  /*2990*/  IADD3 R8, PT, PT, R25, R26, R27 ;  /* 0x0000001a19087210 */ /* 0x001fe40007ffe01b */
[----:B------:R-:W-:Y:S02]  /*29a0*/  ISETP.NE.AND P1, PT, R33, 0x1f, PT ;  /* 0x0000001f2100780c */ /* 0x000fe40003f25270 */
[----:B------:R-:W-:Y:S02]  /*29b0*/  IADD3 R8, PT, PT, R31, R32, R8 ;  /* 0x000000201f087210 */ /* 0x000fe40007ffe008 */
        /* <DEDUP_REMOVED lines=19> */
[----:B------:R-:W-:-:S04]  /*2af0*/  ISETP.NE.AND P0, PT, R35, 0x2, PT ;  /* 0x000000022300780c */ /* 0x000fc80003f05270 */
        /* <DEDUP_REMOVED lines=35> */
[----:B------:R-:W-:Y:S01]  /*2d30*/  ISETP.NE.AND P0, PT, R35, 0xb, PT ;  /* 0x0000000b2300780c */ /* 0x000fe20003f05270 */
[----:B------:R-:W-:-:S03]  /*2d40*/  IMAD.IADD R35, R37, 0x1, -R36 ;  /* 0x0000000125237824 */ /* 0x000fc600078e0a24 */
[----:B------:R-:W-:Y:S02]  /*2d50*/  SEL R8, R18, R8, !P0 ;  /* 0x0000000812087207 */ /* 0x000fe40004000000 */
[----:B------:R-:W-:Y:S01]  /*2d60*/  ISETP.GT.U32.AND P0, PT, R43, 0x1f, PT ;  /* 0x0000001f2b00780c */ /* 0x000fe20003f04070 */
[----:B0-----:R-:W-:Y:S01]  /*2d70*/  IMAD.IADD R11, R19, 0x1, R11 ;  /* 0x00000001130b7824 */ /* 0x001fe200078e020b */
[----:B------:R-:W-:Y:S02]  /*2d80*/  SEL R9, R35, RZ, P2 ;  /* 0x000000ff23097207 */ /* 0x000fe40001000000 */
        /* <DEDUP_REMOVED lines=21> */
.L_x_299:
[----:B------:R-:W-:Y:S05]  /*2ee0*/  @!P0 BRA `(.L_x_256) ;  /* 0x0000000000248947 */ /* 0x000fea0003800000 */
[----:B------:R-:W-:-:S07]  /*2ef0*/  IMAD.MOV.U32 R9, RZ, RZ, 0x1de ;  /* 0x000001deff097424 */ /* 0x000fce00078e00ff */
.L_x_258:
[----:B------:R-:W-:Y:S05]  /*2f00*/  NANOSLEEP R9 ;  /* 0x000000090000735d */ /* 0x000fea0003800000 */
[----:B------:R-:W2:Y:S01]  /*2f10*/  LD.E.64.STRONG.GPU R14, desc[UR12][R16.64+0x100] ;  /* 0x0001000c100e7980 */ /* 0x000ea2000c10fb00 */
[----:B------:R-:W-:Y:S01]  /*2f20*/  UMOV UR5, 0xffffffff ;  /* 0xffffffff00057882 */ /* 0x000fe20000000000 */
[----:B------:R-:W-:Y:S02]  /*2f30*/  SHF.R.U32.HI R9, RZ, 0x1, R9 ;  /* 0x00000001ff097819 */ /* 0x000fe40000011609 */
[----:B--2---:R-:W-:Y:S01]  /*2f40*/  ISETP.NE.AND P0, PT, R14, 0x63, PT ;  /* 0x000000630e00780c */ /* 0x004fe20003f05270 */
[----:B------:R-:W-:-:S12]  /*2f50*/  BRA.DIV UR5, `(.L_x_257) ;  /* 0x0000001a05787947 */ /* 0x000fd8000b800000 */
[----:B------:R-:W-:-:S13]  /*2f60*/  VOTE.ANY P0, !P0 ;  /* 0x0000000000ff7806 */ /* 0x000fda0004000100 */
.L_x_302:
[----:B------:R-:W-:Y:S05]  /*2f70*/  @P0 BRA `(.L_x_258) ;  /* 0xfffffffc00e00947 */ /* 0x000fea000383ffff */
.L_x_256:
[----:B------:R-:W-:Y:S01]  /*2f80*/  UMOV UR5, 0xffffffff ;  /* 0xffffffff00057882 */ /* 0x000fe20000000000 */
[----:B------:R-:W-:Y:S02]  /*2f90*/  ISETP.NE.AND P2, PT, R14, 0x65, PT ;  /* 0x000000650e00780c */ /* 0x000fe40003f45270 */
[----:B------:R-:W-:Y:S11]  /*2fa0*/  BRA.DIV UR5, `(.L_x_259) ;  /* 0x0000001a05847947 */ /* 0x000ff6000b800000 */
[----:B------:R-:W0:Y:S01]  /*2fb0*/  S2R R42, SR_GEMASK ;  /* 0x00000000002a7919 */ /* 0x000e220000003c00 */
[----:B------:R-:W-:Y:S01]  /*2fc0*/  VOTE.ANY R8, PT, !P2 ;  /* 0x0000000000087806 */ /* 0x000fe200050e0100 */
[----:B------:R-:W-:-:S03]  /*2fd0*/  VIADD R19, R33, 0x2 ;  /* 0x0000000221137836 */ /* 0x000fc60000000000 */
[----:B0-----:R-:W-:-:S05]  /*2fe0*/  LOP3.LUT R8, R8, 0x80000000, R42, 0xec, !PT ;  /* 0x8000000008087812 */ /* 0x001fca00078eec2a */
[----:B------:R-:W-:-:S05]  /*2ff0*/  VIADD R9, R8, 0xffffffff ;  /* 0xffffffff08097836 */ /* 0x000fca0000000000 */
[----:B------:R-:W-:-:S04]  /*3000*/  LOP3.LUT R9, R8, R9, RZ, 0xc, !PT ;  /* 0x0000000908097212 */ /* 0x000fc800078e0cff */
[----:B------:R0:W1:Y:S02]  /*3010*/  POPC R38, R9 ;  /* 0x0000000900267309 */ /* 0x0000640000000000 */
[C---:B0-----:R-:W-:Y:S01]  /*3020*/  VIADD R9, R33.reuse, 0x4 ;  /* 0x0000000421097836 */ /* 0x041fe20000000000 */
[----:B-1----:R-:W0:Y:S01]  /*3030*/  SHFL.DOWN PT, R16, R15, 0x1, R38 ;  /* 0x082000000f107989 */ /* 0x002e2200000e0026 */
[----:B------:R-:W-:-:S04]  /*3040*/  ISETP.GE.AND P0, PT, R33, R38, PT ;  /* 0x000000262100720c */ /* 0x000fc80003f06270 */
[----:B0-----:R-:W-:Y:S02]  /*3050*/  SEL R16, R16, RZ, !P0 ;  /* 0x000000ff10107207 */ /* 0x001fe40004000000 */
[----:B------:R-:W-:-:S03]  /*3060*/  ISETP.GT.AND P0, PT, R19, R38, PT ;  /* 0x000000261300720c */ /* 0x000fc60003f04270 */
[----:B------:R-:W-:Y:S02]  /*3070*/  IMAD.IADD R17, R16, 0x1, R15 ;  /* 0x0000000110117824 */ /* 0x000fe400078e020f */
[----:B------:R-:W-:-:S03]  /*3080*/  VIADD R15, R33, 0x10 ;  /* 0x00000010210f7836 */ /* 0x000fc60000000000 */
[----:B------:R-:W0:Y:S02]  /*3090*/  SHFL.DOWN PT, R16, R17, 0x2, R38 ;  /* 0x0840000011107989 */ /* 0x000e2400000e0026 */
[-C--:B------:R-:W-:Y:S02]  /*30a0*/  ISETP.GT.AND P2, PT, R15, R38.reuse, PT ;  /* 0x000000260f00720c */ /* 0x080fe40003f44270 */
[----:B0-----:R-:W-:Y:S02]  /*30b0*/  SEL R16, R16, RZ, !P0 ;  /* 0x000000ff10107207 */ /* 0x001fe40004000000 */
[----:B------:R-:W-:Y:S01]  /*30c0*/  ISETP.GT.AND P0, PT, R9, R38, PT ;  /* 0x000000260900720c */ /* 0x000fe20003f04270 */
[----:B------:R-:W-:Y:S02]  /*30d0*/  VIADD R9, R33, 0x8 ;  /* 0x0000000821097836 */ /* 0x000fe40000000000 */
[----:B------:R-:W-:-:S05]  /*30e0*/  IMAD.IADD R19, R17, 0x1, R16 ;  /* 0x0000000111137824 */ /* 0x000fca00078e0210 */
[----:B------:R-:W0:Y:S02]  /*30f0*/  SHFL.DOWN PT, R16, R19, 0x4, R38 ;  /* 0x0880000013107989 */ /* 0x000e2400000e0026 */
[----:B0-----:R-:W-:Y:S02]  /*3100*/  SEL R16, R16, RZ, !P0 ;  /* 0x000000ff10107207 */ /* 0x001fe40004000000 */
[----:B------:R-:W-:Y:S02]  /*3110*/  ISETP.GT.AND P0, PT, R9, R38, PT ;  /* 0x000000260900720c */ /* 0x000fe40003f04270 */
[----:B------:R-:W0:Y:S01]  /*3120*/  LDC.64 R8, c[0x0][0x390] ;  /* 0x0000e400ff087b82 */ /* 0x000e220000000a00 */
[----:B------:R-:W-:-:S05]  /*3130*/  IMAD.IADD R37, R19, 0x1, R16 ;  /* 0x0000000113257824 */ /* 0x000fca00078e0210 */
[----:B------:R-:W1:Y:S01]  /*3140*/  SHFL.DOWN PT, R16, R37, 0x8, R38 ;  /* 0x0900000025107989 */ /* 0x000e6200000e0026 */
[----:B0-----:R-:W-:Y:S02]  /*3150*/  IADD3 R36, P3, PT, R8, 0x100, RZ ;  /* 0x0000010008247810 */ /* 0x001fe40007f7e0ff */
[----:B-1----:R-:W-:Y:S02]  /*3160*/  SEL R16, R16, RZ, !P0 ;  /* 0x000000ff10107207 */ /* 0x002fe40004000000 */
[----:B------:R-:W-:-:S03]  /*3170*/  ISETP.NE.AND P0, PT, R14, 0x65, PT ;  /* 0x000000650e00780c */ /* 0x000fc60003f05270 */
[----:B------:R-:W-:Y:S02]  /*3180*/  IMAD.IADD R17, R37, 0x1, R16 ;  /* 0x0000000125117824 */ /* 0x000fe400078e0210 */
[----:B------:R-:W-:-:S03]  /*3190*/  IMAD.X R37, RZ, RZ, R9, P3 ;  /* 0x000000ffff257224 */ /* 0x000fc600018e0609 */
[----:B------:R-:W0:Y:S05]  /*31a0*/  SHFL.DOWN PT, R16, R17, 0x10, R38 ;  /* 0x0a00000011107989 */ /* 0x000e2a00000e0026 */
[----:B------:R-:W-:Y:S02]  /*31b0*/  VOTE.ALL P0, P0 ;  /* 0x0000000000ff7806 */ /* 0x000fe40000000000 */
[----:B0-----:R-:W-:-:S05]  /*31c0*/  SEL R16, R16, RZ, !P2 ;  /* 0x000000ff10107207 */ /* 0x001fca0005000000 */
[----:B------:R-:W-:-:S07]  /*31d0*/  IMAD.IADD R19, R17, 0x1, R16 ;  /* 0x0000000111137824 */ /* 0x000fce00078e0210 */
.L_x_311:
[----:B------:R-:W-:Y:S05]  /*31e0*/  @!P0 BRA `(.L_x_260) ;  /* 0x0000000000e48947 */ /* 0x000fea0003800000 */
[----:B------:R-:W-:-:S07]  /*31f0*/  IMAD.MOV.U32 R38, RZ, RZ, 0x1de ;  /* 0x000001deff267424 */ /* 0x000fce00078e00ff */
.L_x_266:
        /* <DEDUP_REMOVED lines=10> */
.L_x_314:
[----:B------:R-:W-:Y:S05]  /*32a0*/  @!P0 BRA `(.L_x_262) ;  /* 0x0000000000248947 */ /* 0x000fea0003800000 */
[----:B------:R-:W-:-:S07]  /*32b0*/  IMAD.MOV.U32 R9, RZ, RZ, R38 ;  /* 0x000000ffff097224 */ /* 0x000fce00078e0026 */
.L_x_264:
[----:B------:R-:W-:Y:S05]  /*32c0*/  NANOSLEEP R9 ;  /* 0x000000090000735d */ /* 0x000fea0003800000 */
[----:B------:R-:W2:Y:S01]  /*32d0*/  LD.E.64.STRONG.GPU R14, desc[UR12][R16.64+-0x100] ;  /* 0xffff000c100e7980 */ /* 0x000ea2000c10fb00 */
[----:B------:R-:W-:Y:S01]  /*32e0*/  UMOV UR5, 0xffffffff ;  /* 0xffffffff00057882 */ /* 0x000fe20000000000 */
[----:B------:R-:W-:Y:S02]  /*32f0*/  SHF.R.U32.HI R9, RZ, 0x1, R9 ;  /* 0x00000001ff097819 */ /* 0x000fe40000011609 */
[----:B--2---:R-:W-:Y:S01]  /*3300*/  ISETP.NE.AND P0, PT, R14, 0x63, PT ;  /* 0x000000630e00780c */ /* 0x004fe20003f05270 */
[----:B------:R-:W-:-:S12]  /*3310*/  BRA.DIV UR5, `(.L_x_263) ;  /* 0x0000001a05d07947 */ /* 0x000fd8000b800000 */
[----:B------:R-:W-:-:S13]  /*3320*/  VOTE.ANY P0, !P0 ;  /* 0x0000000000ff7806 */ /* 0x000fda0004000100 */
.L_x_317:
[----:B------:R-:W-:Y:S05]  /*3330*/  @P0 BRA `(.L_x_264) ;  /* 0xfffffffc00e00947 */ /* 0x000fea000383ffff */
.L_x_262:
[----:B------:R-:W-:Y:S01]  /*3340*/  UMOV UR5, 0xffffffff ;  /* 0xffffffff00057882 */ /* 0x000fe20000000000 */
[----:B------:R-:W-:Y:S02]  /*3350*/  ISETP.NE.AND P0, PT, R14, 0x65, PT ;  /* 0x000000650e00780c */ /* 0x000fe40003f05270 */
[----:B------:R-:W-:Y:S11]  /*3360*/  BRA.DIV UR5, `(.L_x_265) ;  /* 0x0000001a05dc7947 */ /* 0x000ff6000b800000 */
[----:B------:R-:W-:Y:S01]  /*3370*/  VOTE.ANY R8, PT, !P0 ;  /* 0x0000000000087806 */ /* 0x000fe200040e0100 */
[----:B------:R-:W-:-:S03]  /*3380*/  VIADD R18, R18, 0xffffffe0 ;  /* 0xffffffe012127836 */ /* 0x000fc60000000000 */
[----:B------:R-:W-:-:S05]  /*3390*/  LOP3.LUT R8, R8, 0x80000000, R42, 0xec, !PT ;  /* 0x8000000008087812 */ /* 0x000fca00078eec2a */
[----:B------:R-:W-:-:S05]  /*33a0*/  VIADD R9, R8, 0xffffffff ;  /* 0xffffffff08097836 */ /* 0x000fca0000000000 */
[----:B------:R-:W-:Y:S01]  /*33b0*/  LOP3.LUT R9, R8, R9, RZ, 0xc, !PT ;  /* 0x0000000908097212 */ /* 0x000fe200078e0cff */
[----:B------:R-:W-:-:S05]  /*33c0*/  VIADD R8, R33, 0x2 ;  /* 0x0000000221087836 */ /* 0x000fca0000000000 */
[----:B------:R-:W0:Y:S02]  /*33d0*/  POPC R9, R9 ;  /* 0x0000000900097309 */ /* 0x000e240000000000 */
[----:B0-----:R-:W0:Y:S01]  /*33e0*/  SHFL.DOWN PT, R16, R15, 0x1, R9 ;  /* 0x082000000f107989 */ /* 0x001e2200000e0009 */
[----:B------:R-:W-:-:S04]  /*33f0*/  ISETP.GE.AND P0, PT, R33, R9, PT ;  /* 0x000000092100720c */ /* 0x000fc80003f06270 */
[----:B0-----:R-:W-:Y:S02]  /*3400*/  SEL R16, R16, RZ, !P0 ;  /* 0x000000ff10107207 */ /* 0x001fe40004000000 */
[----:B------:R-:W-:Y:S01]  /*3410*/  ISETP.GT.AND P0, PT, R8, R9, PT ;  /* 0x000000090800720c */ /* 0x000fe20003f04270 */
[----:B------:R-:W-:Y:S02]  /*3420*/  VIADD R8, R33, 0x4 ;  /* 0x0000000421087836 */ /* 0x000fe40000000000 */
[----:B------:R-:W-:-:S05]  /*3430*/  IMAD.IADD R44, R16, 0x1, R15 ;  /* 0x00000001102c7824 */ /* 0x000fca00078e020f */
[----:B------:R-:W0:Y:S02]  /*3440*/  SHFL.DOWN PT, R16, R44, 0x2, R9 ;  /* 0x084000002c107989 */ /* 0x000e2400000e0009 */
        /* <DEDUP_REMOVED lines=8> */
[----:B------:R-:W-:-:S03]  /*34d0*/  IMAD.IADD R45, R17, 0x1, R16 ;  /* 0x00000001112d7824 */ /* 0x000fc600078e0210 */
[----:B------:R-:W-:Y:S02]  /*34e0*/  ISETP.GT.AND P2, PT, R8, R9, PT ;  /* 0x000000090800720c */ /* 0x000fe40003f44270 */
        /* <DEDUP_REMOVED lines=8> */
.L_x_326:
[----:B------:R-:W-:Y:S05]  /*3570*/  @P0 BRA `(.L_x_266) ;  /* 0xfffffffc00200947 */ /* 0x000fea000383ffff */
.L_x_260:
        /* <DEDUP_REMOVED lines=15> */
.L_x_254:
[----:B------:R-:W-:Y:S05]  /*3670*/  WARPSYNC.ALL ;  /* 0x0000000000007948 */ /* 0x000fea0003800000 */
[----:B------:R-:W0:Y:S08]  /*3680*/  S2UR UR5, SR_CgaCtaId ;  /* 0x00000000000579c3 */ /* 0x000e300000008800 */
[----:B------:R-:W-:Y:S01]  /*3690*/  BAR.SYNC.DEFER_BLOCKING 0x0 ;  /* 0x0000000000007b1d */ /* 0x000fe20000010000 */
[----:B------:R-:W-:-:S05]  /*36a0*/  ISETP.NE.AND P0, PT, R43, RZ, PT ;  /* 0x000000ff2b00720c */ /* 0x000fca0003f05270 */
[----:B------:R-:W-:Y:S02]  /*36b0*/  UMOV UR4, 0x400 ;  /* 0x0000040000047882 */ /* 0x000fe40000000000 */
[----:B0-----:R-:W-:-:S09]  /*36c0*/  ULEA UR4, UR5, UR4, 0x18 ;  /* 0x0000000405047291 */ /* 0x001fd2000f8ec0ff */
[----:B------:R-:W0:Y:S02]  /*36d0*/  LDS R9, [UR4+0x54] ;  /* 0x00005404ff097984 */ /* 0x000e240008000800 */
[----:B0-----:R-:W-:-:S05]  /*36e0*/  SEL R9, R9, RZ, P0 ;  /* 0x000000ff09097207 */ /* 0x001fca0000000000 */
[----:B------:R-:W-:-:S07]  /*36f0*/  IMAD.IADD R36, R9, 0x1, R8 ;  /* 0x0000000109247824 */ /* 0x000fce00078e0208 */
.L_x_253:
[----:B------:R-:W-:Y:S01]  /*3700*/  IMAD.IADD R27, R27, 0x1, R36 ;  /* 0x000000011b1b7824 */ /* 0x000fe200078e0224 */
[----:B------:R-:W0:Y:S01]  /*3710*/  S2R R9, SR_LANEID ;  /* 0x0000000000097919 */ /* 0x000e220000000000 */
[----:B------:R-:W-:Y:S02]  /*3720*/  BAR.SYNC.DEFER_BLOCKING 0x0 ;  /* 0x0000000000007b1d */ /* 0x000fe40000010000 */
[----:B------:R-:W-:Y:S01]  /*3730*/  IMAD.IADD R26, R26, 0x1, R27 ;  /* 0x000000011a1a7824 */ /* 0x000fe200078e021b */
[----:B------:R-:W-:Y:S01]  /*3740*/  ISETP.NE.AND P0, PT, R43, RZ, PT ;  /* 0x000000ff2b00720c */ /* 0x000fe20003f05270 */
[----:B-1----:R-:W-:Y:S02]  /*3750*/  IMAD.U32 R12, RZ, RZ, UR7 ;  /* 0x00000007ff0c7e24 */ /* 0x002fe4000f8e00ff */
[----:B------:R-:W-:Y:S01]  /*3760*/  IMAD.IADD R25, R25, 0x1, R26 ;  /* 0x0000000119197824 */ /* 0x000fe200078e021a */
[----:B------:R-:W1:Y:S01]  /*3770*/  LDCU.64 UR8, c[0x0][0x388] ;  /* 0x00007100ff0877ac */ /* 0x000e620008000a00 */
[----:B------:R-:W2:Y:S02]  /*3780*/  S2R R10, SR_TID.X ;  /* 0x00000000000a7919 */ /* 0x000ea40000002100 */
[----:B------:R-:W-:-:S04]  /*3790*/  IMAD.IADD R32, R32, 0x1, R25 ;  /* 0x0000000120207824 */ /* 0x000fc800078e0219 */
[----:B------:R-:W-:-:S04]  /*37a0*/  IMAD.IADD R31, R31, 0x1, R32 ;  /* 0x000000011f1f7824 */ /* 0x000fc800078e0220 */
[----:B------:R-:W-:-:S04]  /*37b0*/  IMAD.IADD R30, R30, 0x1, R31 ;  /* 0x000000011e1e7824 */ /* 0x000fc800078e021f */
[----:B------:R-:W-:-:S04]  /*37c0*/  IMAD.IADD R29, R29, 0x1, R30 ;  /* 0x000000011d1d7824 */ /* 0x000fc800078e021e */
[----:B------:R-:W-:Y:S02]  /*37d0*/  IMAD.IADD R24, R24, 0x1, R29 ;  /* 0x0000000118187824 */ /* 0x000fe400078e021d */
[----:B0-----:R-:W-:Y:S02]  /*37e0*/  IMAD R8, R9, 0x48, R28 ;  /* 0x0000004809087824 */ /* 0x001fe400078e021c */
[----:B------:R-:W-:-:S03]  /*37f0*/  IMAD.IADD R23, R23, 0x1, R24 ;  /* 0x0000000117177824 */ /* 0x000fc600078e0218 */
[----:B------:R-:W-:Y:S01]  /*3800*/  STS [R8], R27 ;  /* 0x0000001b08007388 */ /* 0x000fe20000000800 */
[----:B------:R-:W-:-:S03]  /*3810*/  IMAD.IADD R22, R22, 0x1, R23 ;  /* 0x0000000116167824 */ /* 0x000fc600078e0217 */
        /* <DEDUP_REMOVED lines=24> */
[----:B------:R2:W-:Y:S04]  /*39a0*/  STS [R8+0x40], R3 ;  /* 0x0000400308007388 */ /* 0x0005e80000000800 */
[----:B------:R-:W-:Y:S04]  /*39b0*/  STS [R8+0x44], R9 ;  /* 0x0000440908007388 */ /* 0x000fe80000000800 */
[----:B------:R0:W-:Y:S01]  /*39c0*/  STS [R8+0x48], R0 ;  /* 0x0000480008007388 */ /* 0x0001e20000000800 */
[----:B------:R-:W-:-:S03]  /*39d0*/  NOP ;  /* 0x0000000000007918 */ /* 0x000fc60000000000 */
[----:B------:R-:W-:Y:S01]  /*39e0*/  LDS R35, [R28] ;  /* 0x000000001c237984 */ /* 0x000fe20000000800 */
[C---:B--2---:R-:W-:Y:S02]  /*39f0*/  LOP3.LUT R3, R10.reuse, 0x1f, RZ, 0xc0, !PT ;  /* 0x0000001f0a037812 */ /* 0x044fe400078ec0ff */
[----:B------:R-:W-:Y:S01]  /*3a00*/  LOP3.LUT R10, R10, 0x3e0, RZ, 0xc0, !PT ;  /* 0x000003e00a0a7812 */ /* 0x000fe200078ec0ff */
[----:B------:R-:W-:Y:S04]  /*3a10*/  LDS R37, [R28+0x80] ;  /* 0x000080001c257984 */ /* 0x000fe80000000800 */
[----:B------:R-:W-:Y:S01]  /*3a20*/  LDS R43, [R28+0x100] ;  /* 0x000100001c2b7984 */ /* 0x000fe20000000800 */
[----:B------:R-:W-:-:S03]  /*3a30*/  IMAD R10, R10, 0x13, R3 ;  /* 0x000000130a0a7824 */ /* 0x000fc600078e0203 */
[----:B------:R-:W-:Y:S04]  /*3a40*/  LDS R45, [R28+0x180] ;  /* 0x000180001c2d7984 */ /* 0x000fe80000000800 */
        /* <DEDUP_REMOVED lines=15> */
[----:B------:R-:W-:Y:S01]  /*3b40*/  @!P0 STS [UR4+0x7b80], R12 ;  /* 0x007b800cff008988 */ /* 0x000fe20008000804 */
[----:B------:R-:W-:Y:S01]  /*3b50*/  BAR.SYNC.DEFER_BLOCKING 0x0 ;  /* 0x0000000000007b1d */ /* 0x000fe20000010000 */
[----:B------:R-:W-:-:S05]  /*3b60*/  IADD3 R3, P0, PT, R10, UR10, RZ ;  /* 0x0000000a0a037c10 */ /* 0x000fca000ff1e0ff */
[----:B------:R-:W2:Y:S01]  /*3b70*/  S2R R2, SR_TID.X ;  /* 0x0000000000027919 */ /* 0x000ea20000002100 */
[----:B------:R-:W3:Y:S01]  /*3b80*/  LDS R0, [UR4+0x7b80] ;  /* 0x007b8004ff007984 */ /* 0x000ee20008000800 */
[C---:B--2---:R-:W-:Y:S02]  /*3b90*/  LOP3.LUT R4, R2.reuse, 0x3e0, RZ, 0xc0, !PT ;  /* 0x000003e002047812 */ /* 0x044fe400078ec0ff */
[----:B------:R-:W-:-:S05]  /*3ba0*/  LOP3.LUT R2, R2, 0x1f, RZ, 0xc0, !PT ;  /* 0x0000001f02027812 */ /* 0x000fca00078ec0ff */
[----:B------:R-:W-:Y:S02]  /*3bb0*/  IMAD R6, R4, 0x13, R2 ;  /* 0x0000001304067824 */ /* 0x000fe400078e0202 */
[----:B------:R-:W-:Y:S01]  /*3bc0*/  IMAD.X R4, RZ, RZ, UR11, P0 ;  /* 0x0000000bff047e24 */ /* 0x000fe200080e06ff */
[----:B-1----:R-:W-:Y:S01]  /*3bd0*/  LEA R2, P0, R3, UR8, 0x2 ;  /* 0x0000000803027c11 */ /* 0x002fe2000f8010ff */
[----:B0-----:R-:W-:-:S03]  /*3be0*/  VIADD R8, R6, 0x40 ;  /* 0x0000004006087836 */ /* 0x001fc60000000000 */
[----:B------:R-:W-:Y:S01]  /*3bf0*/  LEA.HI.X R3, R3, UR9, R4, 0x2, P0 ;  /* 0x0000000903037c11 */ /* 0x000fe200080f1404 */
[C---:B------:R-:W-:Y:S01]  /*3c00*/  VIADD R4, R6.reuse, 0x80 ;  /* 0x0000008006047836 */ /* 0x040fe20000000000 */
[-C--:B---3--:R-:W-:Y:S01]  /*3c10*/  ISETP.GE.AND P2, PT, R41, R0.reuse, PT ;  /* 0x000000002900720c */ /* 0x088fe20003f46270 */
[----:B------:R-:W-:Y:S01]  /*3c20*/  VIADD R41, R6, 0x60 ;  /* 0x0000006006297836 */ /* 0x000fe20000000000 */
[-C--:B------:R-:W-:Y:S01]  /*3c30*/  ISETP.GE.AND P3, PT, R8, R0.reuse, PT ;  /* 0x000000000800720c */ /* 0x080fe20003f66270 */
[----:B------:R-:W-:Y:S01]  /*3c40*/  VIADD R8, R6, 0xa0 ;  /* 0x000000a006087836 */ /* 0x000fe20000000000 */
[-C--:B------:R-:W-:Y:S02]  /*3c50*/  ISETP.GE.AND P1, PT, R10, R0.reuse, PT ;  /* 0x000000000a00720c */ /* 0x080fe40003f26270 */
[-C--:B------:R-:W-:Y:S01]  /*3c60*/  ISETP.GE.AND P4, PT, R41, R0.reuse, PT ;  /* 0x000000002900720c */ /* 0x080fe20003f86270 */
[----:B------:R-:W-:Y:S01]  /*3c70*/  VIADD R41, R6, 0xc0 ;  /* 0x000000c006297836 */ /* 0x000fe20000000000 */
[-C--:B------:R-:W-:Y:S01]  /*3c80*/  ISETP.GE.AND P5, PT, R4, R0.reuse, PT ;  /* 0x000000000400720c */ /* 0x080fe20003fa6270 */
[----:B------:R-:W-:Y:S01]  /*3c90*/  VIADD R4, R6, 0xe0 ;  /* 0x000000e006047836 */ /* 0x000fe20000000000 */
[----:B------:R-:W-:-:S02]  /*3ca0*/  ISETP.GE.AND P6, PT, R8, R0, PT ;  /* 0x000000000800720c */ /* 0x000fc40003fc6270 */
[-C--:B------:R-:W-:Y:S01]  /*3cb0*/  ISETP.GE.AND P0, PT, R41, R0.reuse, PT ;  /* 0x000000002900720c */ /* 0x080fe20003f06270 */
[----:B------:R-:W-:Y:S01]  /*3cc0*/  VIADD R41, R6, 0x140 ;  /* 0x0000014006297836 */ /* 0x000fe20000000000 */
[----:B------:R0:W-:Y:S01]  /*3cd0*/  @!P2 STG.E desc[UR12][R2.64+0x80], R37 ;  /* 0x000080250200a986 */ /* 0x0001e2000c10190c */
[----:B------:R-:W-:-:S03]  /*3ce0*/  ISETP.GE.AND P2, PT, R40, R0, PT ;  /* 0x000000002800720c */ /* 0x000fc60003f46270 */
[----:B------:R-:W-:Y:S01]  /*3cf0*/  @!P3 STG.E desc[UR12][R2.64+0x100], R43 ;  /* 0x0001002b0200b986 */ /* 0x000fe2000c10190c */
[-C--:B------:R-:W-:Y:S01]  /*3d00*/  ISETP.GE.AND P3, PT, R39, R0.reuse, PT ;  /* 0x000000002700720c */ /* 0x080fe20003f66270 */
[----:B------:R-:W-:Y:S02]  /*3d10*/  VIADD R39, R6, 0x160 ;  /* 0x0000016006277836 */ /* 0x000fe40000000000 */
[----:B------:R1:W-:Y:S01]  /*3d20*/  @!P1 STG.E desc[UR12][R2.64], R35 ;  /* 0x0000002302009986 */ /* 0x0003e2000c10190c */
[----:B------:R-:W-:-:S03]  /*3d30*/  ISETP.GE.AND P1, PT, R4, R0, PT ;  /* 0x000000000400720c */ /* 0x000fc60003f26270 */
[----:B------:R-:W-:Y:S01]  /*3d40*/  @!P4 STG.E desc[UR12][R2.64+0x180], R45 ;  /* 0x0001802d0200c986 */ /* 0x000fe2000c10190c */
[-C--:B------:R-:W-:Y:S01]  /*3d50*/  ISETP.GE.AND P4, PT, R41, R0.reuse, PT ;  /* 0x000000002900720c */ /* 0x080fe20003f86270 */
[C---:B0-----:R-:W-:Y:S02]  /*3d60*/  VIADD R37, R6.reuse, 0x1a0 ;  /* 0x000001a006257836 */ /* 0x041fe40000000000 */
[----:B------:R0:W-:Y:S01]  /*3d70*/  @!P5 STG.E desc[UR12][R2.64+0x200], R33 ;  /* 0x000200210200d986 */ /* 0x0001e2000c10190c */
[-C--:B------:R-:W-:Y:S01]  /*3d80*/  ISETP.GE.AND P5, PT, R39, R0.reuse, PT ;  /* 0x000000002700720c */ /* 0x080fe20003fa6270 */
[C---:B-1----:R-:W-:Y:S02]  /*3d90*/  VIADD R35, R6.reuse, 0x180 ;  /* 0x0000018006237836 */ /* 0x042fe40000000000 */
[----:B------:R1:W-:Y:S04]  /*3da0*/  @!P6 STG.E desc[UR12][R2.64+0x280], R31 ;  /* 0x0002801f0200e986 */ /* 0x0003e8000c10190c */
[----:B------:R2:W-:Y:S01]  /*3db0*/  @!P0 STG.E desc[UR12][R2.64+0x300], R29 ;  /* 0x0003001d02008986 */ /* 0x0005e2000c10190c */
[-C--:B------:R-:W-:Y:S01]  /*3dc0*/  ISETP.GE.AND P6, PT, R35, R0.reuse, PT ;  /* 0x000000002300720c */ /* 0x080fe20003fc6270 */
[C---:B------:R-:W-:Y:S01]  /*3dd0*/  VIADD R35, R6.reuse, 0x1c0 ;  /* 0x000001c006237836 */ /* 0x040fe20000000000 */
[-C--:B------:R-:W-:Y:S01]  /*3de0*/  ISETP.GE.AND P0, PT, R37, R0.reuse, PT ;  /* 0x000000002500720c */ /* 0x080fe20003f06270 */
[C---:B------:R-:W-:Y:S01]  /*3df0*/  VIADD R37, R6.reuse, 0x1e0 ;  /* 0x000001e006257836 */ /* 0x040fe20000000000 */
[----:B------:R2:W-:Y:S01]  /*3e00*/  @!P1 STG.E desc[UR12][R2.64+0x380], R27 ;  /* 0x0003801b02009986 */ /* 0x0005e2000c10190c */
[C---:B0-----:R-:W-:Y:S01]  /*3e10*/  VIADD R33, R6.reuse, 0x200 ;  /* 0x0000020006217836 */ /* 0x041fe20000000000 */
[-C--:B------:R-:W-:Y:S01]  /*3e20*/  ISETP.GE.AND P1, PT, R35, R0.reuse, PT ;  /* 0x000000002300720c */ /* 0x080fe20003f26270 */
[----:B-1----:R-:W-:Y:S01]  /*3e30*/  VIADD R31, R6, 0x220 ;  /* 0x00000220061f7836 */ /* 0x002fe20000000000 */
[----:B------:R2:W-:Y:S01]  /*3e40*/  @!P2 STG.E desc[UR12][R2.64+0x400], R25 ;  /* 0x000400190200a986 */ /* 0x0005e2000c10190c */
[----:B------:R-:W-:-:S03]  /*3e50*/  ISETP.GE.AND P2, PT, R37, R0, PT ;  /* 0x000000002500720c */ /* 0x000fc60003f46270 */
[----:B------:R2:W-:Y:S01]  /*3e60*/  @!P3 STG.E desc[UR12][R2.64+0x480], R19 ;  /* 0x000480130200b986 */ /* 0x0005e2000c10190c */
[----:B------:R-:W-:-:S03]  /*3e70*/  ISETP.GE.AND P3, PT, R33, R0, PT ;  /* 0x000000002100720c */ /* 0x000fc60003f66270 */
[----:B------:R2:W-:Y:S01]  /*3e80*/  @!P4 STG.E desc[UR12][R2.64+0x500], R21 ;  /* 0x000500150200c986 */ /* 0x0005e2000c10190c */
[----:B------:R-:W-:-:S03]  /*3e90*/  ISETP.GE.AND P4, PT, R31, R0, PT ;  /* 0x000000001f00720c */ /* 0x000fc60003f86270 */
[----:B------:R2:W-:Y:S01]  /*3ea0*/  @!P5 STG.E desc[UR12][R2.64+0x580], R17 ;  /* 0x000580110200d986 */ /* 0x0005e2000c10190c */
[----:B------:R-:W-:-:S03]  /*3eb0*/  ISETP.GE.AND P5, PT, R34, R0, PT ;  /* 0x000000002200720c */ /* 0x000fc60003fa6270 */
[----:B------:R2:W-:Y:S04]  /*3ec0*/  @!P6 STG.E desc[UR12][R2.64+0x600], R15 ;  /* 0x0006000f0200e986 */ /* 0x0005e8000c10190c */
[----:B------:R2:W-:Y:S04]  /*3ed0*/  @!P0 STG.E desc[UR12][R2.64+0x680], R13 ;  /* 0x0006800d02008986 */ /* 0x0005e8000c10190c */
[----:B------:R2:W-:Y:S04]  /*3ee0*/  @!P1 STG.E desc[UR12][R2.64+0x700], R11 ;  /* 0x0007000b02009986 */ /* 0x0005e8000c10190c */
[----:B------:R2:W-:Y:S04]  /*3ef0*/  @!P2 STG.E desc[UR12][R2.64+0x780], R9 ;  /* 0x000780090200a986 */ /* 0x0005e8000c10190c */
[----:B------:R2:W-:Y:S04]  /*3f00*/  @!P3 STG.E desc[UR12][R2.64+0x800], R7 ;  /* 0x000800070200b986 */ /* 0x0005e8000c10190c */
[----:B------:R2:W-:Y:S01]  /*3f10*/  @!P4 STG.E desc[UR12][R2.64+0x880], R5 ;  /* 0x000880050200c986 */ /* 0x0005e2000c10190c */
[----:B------:R-:W-:Y:S05]  /*3f20*/  @P5 EXIT ;  /* 0x000000000000594d */ /* 0x000fea0003800000 */
[----:B------:R-:W-:Y:S01]  /*3f30*/  STG.E desc[UR12][R2.64+0x900], R23 ;  /* 0x0009001702007986 */ /* 0x000fe2000c10190c */
[----:B------:R-:W-:Y:S05]  /*3f40*/  EXIT ;  /* 0x000000000000794d */ /* 0x000fea0003800000 */
.L_x_240:
[----:B------:R-:W-:Y:S01]  /*3f50*/  BSSY B1, `(.L_x_267) ;  /* 0x0000006000017945 */ /* 0x000fe20003800000 */
[----:B------:R-:W-:Y:S01]  /*3f60*/  PLOP3.LUT P0, PT, P0, PT, PT, 0x8, 0x80 ;  /* 0x000000000080781c */ /* 0x000fe2000070e170 */
[----:B------:R-:W-:-:S12]  /*3f70*/  IMAD.MOV.U32 R8, RZ, RZ, -0x1 ;  /* 0xffffffffff087424 */ /* 0x000fd800078e00ff */
[----:B------:R-:W-:Y:S05]  /*3f80*/  WARPSYNC.COLLECTIVE R8, `(.L_x_268) ;  /* 0x0000000008087348 */ /* 0x000fea0003c00000 */
[----:B------:R-:W-:Y:S01]  /*3f90*/  VOTE.ANY P0, P0 ;  /* 0x0000000000ff7806 */ /* 0x000fe20000000100 */
[----:B------:R-:W-:-:S12]  /*3fa0*/  ENDCOLLECTIVE ;  /* 0x000000000000791b */ /* 0x000fd80003800000 */
.L_x_268:
[----:B------:R-:W-:Y:S05]  /*3fb0*/  BSYNC B1 ;  /* 0x0000000000017941 */ /* 0x000fea0003800000 */
.L_x_267:
[----:B------:R-:W-:Y:S05]  /*3fc0*/  BRA `(.L_x_269) ;  /* 0xffffffcc00f87947 */ /* 0x000fea000383ffff */
.L_x_242:
[----:B------:R-:W-:Y:S01]  /*3fd0*/  BSSY B1, `(.L_x_270) ;  /* 0x0000006000017945 */ /* 0x000fe20003800000 */
[----:B------:R-:W-:Y:S01]  /*3fe0*/  PLOP3.LUT P0, PT, P0, PT, PT, 0x8, 0x80 ;  /* 0x000000000080781c */ /* 0x000fe2000070e170 */
[----:B------:R-:W-:-:S12]  /*3ff0*/  IMAD.MOV.U32 R8, RZ, RZ, -0x1 ;  /* 0xffffffffff087424 */ /* 0x000fd800078e00ff */
[----:B------:R-:W-:Y:S05]  /*4000*/  WARPSYNC.COLLECTIVE R8, `(.L_x_271) ;  /* 0x0000000008087348 */ /* 0x000fea0003c00000 */
[----:B------:R-:W-:Y:S01]  /*4010*/  VOTE.ANY P0, P0 ;  /* 0x0000000000ff7806 */ /* 0x000fe20000000100 */
[----:B------:R-:W-:-:S12]  /*4020*/  ENDCOLLECTIVE ;  /* 0x000000000000791b */ /* 0x000fd80003800000 */
.L_x_271:
[----:B------:R-:W-:Y:S05]  /*4030*/  BSYNC B1 ;  /* 0x0000000000017941 */ /* 0x000fea0003800000 */
.L_x_270:
[----:B------:R-:W-:Y:S05]  /*4040*/  BRA `(.L_x_272) ;  /* 0xffffffcc00fc7947 */ /* 0x000fea000383ffff */
.L_x_244:
[----:B------:R-:W0:Y:S01]  /*4050*/  S2R R45, SR_GEMASK ;  /* 0x00000000002d7919 */ /* 0x000e220000003c00 */
[----:B------:R-:W-:Y:S01]  /*4060*/  BSSY B1, `(.L_x_273) ;  /* 0x0000007000017945 */ /* 0x000fe20003800000 */
[----:B------:R-:W-:Y:S01]  /*4070*/  ISETP.NE.AND P0, PT, R14, 0x65, PT ;  /* 0x000000650e00780c */ /* 0x000fe20003f05270 */
[----:B------:R-:W-:Y:S01]  /*4080*/  IMAD.MOV.U32 R8, RZ, RZ, -0x1 ;  /* 0xffffffffff087424 */ /* 0x000fe200078e00ff */
[----:B------:R-:W-:-:S13]  /*4090*/  PLOP3.LUT P2, PT, P2, PT, PT, 0x8, 0x80 ;  /* 0x000000000080781c */ /* 0x000fda000174e170 */
[----:B0-----:R-:W-:Y:S05]  /*40a0*/  WARPSYNC.COLLECTIVE R8, `(.L_x_274) ;  /* 0x0000000008087348 */ /* 0x001fea0003c00000 */
[----:B------:R-:W-:Y:S01]  /*40b0*/  VOTE.ANY R8, PT, P2 ;  /* 0x0000000000087806 */ /* 0x000fe200010e0100 */
[----:B0-----:R-:W-:Y:S06]  /*40c0*/  ENDCOLLECTIVE ;  /* 0x000000000000791b */ /* 0x001fec0003800000 */
.L_x_274:
[----:B------:R-:W-:Y:S05]  /*40d0*/  BSYNC B1 ;  /* 0x0000000000017941 */ /* 0x000fea0003800000 */
.L_x_273:
[----:B------:R-:W-:Y:S01]  /*40e0*/  LOP3.LUT R8, R8, 0x80000000, R45, 0xec, !PT ;  /* 0x8000000008087812 */ /* 0x000fe200078eec2d */
[----:B------:R-:W-:Y:S02]  /*40f0*/  IMAD.MOV.U32 R10, RZ, RZ, 0x1 ;  /* 0x00000001ff0a7424 */ /* 0x000fe400078e00ff */
[----:B------:R-:W-:Y:S02]  /*4100*/  VIADD R33, R44, 0x2 ;  /* 0x000000022c217836 */ /* 0x000fe40000000000 */
[----:B------:R-:W-:Y:S02]  /*4110*/  VIADD R9, R8, 0xffffffff ;  /* 0xffffffff08097836 */ /* 0x000fe40000000000 */
[C---:B------:R-:W-:Y:S02]  /*4120*/  VIADD R32, R44.reuse, 0x4 ;  /* 0x000000042c207836 */ /* 0x040fe40000000000 */
[----:B------:R-:W-:Y:S01]  /*4130*/  VIADD R19, R44, 0x8 ;  /* 0x000000082c137836 */ /* 0x000fe20000000000 */
[----:B------:R-:W-:Y:S01]  /*4140*/  LOP3.LUT R38, R8, R9, RZ, 0xc, !PT ;  /* 0x0000000908267212 */ /* 0x000fe200078e0cff */
[----:B------:R-:W-:-:S02]  /*4150*/  IMAD.MOV.U32 R8, RZ, RZ, -0x1 ;  /* 0xffffffffff087424 */ /* 0x000fc400078e00ff */
[----:B------:R-:W-:-:S03]  /*4160*/  VIADD R34, R44, 0x10 ;  /* 0x000000102c227836 */ /* 0x000fc60000000000 */
[----:B------:R-:W0:Y:S02]  /*4170*/  POPC R38, R38 ;  /* 0x0000002600267309 */ /* 0x000e240000000000 */
[----:B0-----:R-:W-:-:S07]  /*4180*/  IMAD.MOV.U32 R9, RZ, RZ, R38 ;  /* 0x000000ffff097224 */ /* 0x001fce00078e0026 */
[----:B------:R-:W-:Y:S05]  /*4190*/  WARPSYNC.COLLECTIVE R8, `(.L_x_275) ;  /* 0x0000000008087348 */ /* 0x000fea0003c00000 */
[----:B------:R0:W1:Y:S02]  /*41a0*/  SHFL.DOWN P2, R16, R15, R10, R9 ;  /* 0x0800000a0f107389 */ /* 0x0000640000040009 */
[----:B01----:R-:W-:Y:S05]  /*41b0*/  ENDCOLLECTIVE ;  /* 0x000000000000791b */ /* 0x003fea0003800000 */
.L_x_275:
[----:B------:R-:W-:Y:S01]  /*41c0*/  IMAD.MOV.U32 R10, RZ, RZ, 0x2 ;  /* 0x00000002ff0a7424 */ /* 0x000fe200078e00ff */
[----:B------:R-:W-:-:S04]  /*41d0*/  ISETP.GE.AND P2, PT, R44, R38, PT ;  /* 0x000000262c00720c */ /* 0x000fc80003f46270 */
[----:B------:R-:W-:-:S05]  /*41e0*/  SEL R16, R16, RZ, !P2 ;  /* 0x000000ff10107207 */ /* 0x000fca0005000000 */
[----:B------:R-:W-:-:S04]  /*41f0*/  IMAD.IADD R17, R16, 0x1, R15 ;  /* 0x0000000110117824 */ /* 0x000fc800078e020f */
[----:B------:R-:W-:-:S07]  /*4200*/  IMAD.MOV.U32 R15, RZ, RZ, R17 ;  /* 0x000000ffff0f7224 */ /* 0x000fce00078e0011 */
[----:B------:R-:W-:Y:S05]  /*4210*/  WARPSYNC.COLLECTIVE R8, `(.L_x_276) ;  /* 0x0000000008087348 */ /* 0x000fea0003c00000 */
[----:B------:R0:W1:Y:S02]  /*4220*/  SHFL.DOWN P2, R16, R15, R10, R9 ;  /* 0x0800000a0f107389 */ /* 0x0000640000040009 */
[----:B01----:R-:W-:Y:S05]  /*4230*/  ENDCOLLECTIVE ;  /* 0x000000000000791b */ /* 0x003fea0003800000 */
.L_x_276:
[----:B------:R-:W-:Y:S01]  /*4240*/  IMAD.MOV.U32 R10, RZ, RZ, 0x4 ;  /* 0x00000004ff0a7424 */ /* 0x000fe200078e00ff */
[----:B------:R-:W-:-:S04]  /*4250*/  ISETP.GT.AND P2, PT, R33, R38, PT ;  /* 0x000000262100720c */ /* 0x000fc80003f44270 */
[----:B------:R-:W-:-:S05]  /*4260*/  SEL R16, R16, RZ, !P2 ;  /* 0x000000ff10107207 */ /* 0x000fca0005000000 */
[----:B------:R-:W-:-:S04]  /*4270*/  IMAD.IADD R35, R17, 0x1, R16 ;  /* 0x0000000111237824 */ /* 0x000fc800078e0210 */
[----:B------:R-:W-:-:S07]  /*4280*/  IMAD.MOV.U32 R15, RZ, RZ, R35 ;  /* 0x000000ffff0f7224 */ /* 0x000fce00078e0023 */
[----:B------:R-:W-:Y:S05]  /*4290*/  WARPSYNC.COLLECTIVE R8, `(.L_x_277) ;  /* 0x0000000008087348 */ /* 0x000fea0003c00000 */
[----:B------:R0:W1:Y:S02]  /*42a0*/  SHFL.DOWN P2, R16, R15, R10, R9 ;  /* 0x0800000a0f107389 */ /* 0x0000640000040009 */
[----:B01----:R-:W-:Y:S05]  /*42b0*/  ENDCOLLECTIVE ;  /* 0x000000000000791b */ /* 0x003fea0003800000 */
.L_x_277:
        /* <DEDUP_REMOVED lines=8> */
.L_x_278:
        /* <DEDUP_REMOVED lines=8> */
.L_x_279:
[----:B------:R-:W0:Y:S01]  /*43c0*/  LDC.64 R8, c[0x0][0x390] ;  /* 0x0000e400ff087b82 */ /* 0x000e220000000a00 */
[----:B------:R-:W-:-:S04]  /*43d0*/  ISETP.GT.AND P2, PT, R34, R38, PT ;  /* 0x000000262200720c */ /* 0x000fc80003f44270 */
[----:B------:R-:W-:-:S05]  /*43e0*/  SEL R16, R16, RZ, !P2 ;  /* 0x000000ff10107207 */ /* 0x000fca0005000000 */
[----:B------:R-:W-:Y:S01]  /*43f0*/  IMAD.IADD R36, R17, 0x1, R16 ;  /* 0x0000000111247824 */ /* 0x000fe200078e0210 */
[----:B0-----:R-:W-:Y:S01]  /*4400*/  IADD3 R35, P2, PT, R8, 0x100, RZ ;  /* 0x0000010008237810 */ /* 0x001fe20007f5e0ff */
[----:B------:R-:W-:-:S04]  /*4410*/  IMAD.MOV.U32 R8, RZ, RZ, -0x1 ;  /* 0xffffffffff087424 */ /* 0x000fc800078e00ff */
[----:B------:R-:W-:-:S08]  /*4420*/  IMAD.X R37, RZ, RZ, R9, P2 ;  /* 0x000000ffff257224 */ /* 0x000fd000010e0609 */
[----:B------:R-:W-:Y:S05]  /*4430*/  WARPSYNC.COLLECTIVE R8, `(.L_x_280) ;  /* 0x0000000008087348 */ /* 0x000fea0003c00000 */
[----:B------:R-:W-:Y:S01]  /*4440*/  VOTE.ALL P0, P0 ;  /* 0x0000000000ff7806 */ /* 0x000fe20000000000 */
[----:B------:R-:W-:-:S12]  /*4450*/  ENDCOLLECTIVE ;  /* 0x000000000000791b */ /* 0x000fd80003800000 */
.L_x_280:
[----:B------:R-:W-:Y:S05]  /*4460*/  BRA `(.L_x_281) ;  /* 0xffffffcc00907947 */ /* 0x000fea000383ffff */
.L_x_246:
[----:B------:R-:W-:Y:S01]  /*4470*/  BSSY B1, `(.L_x_282) ;  /* 0x0000006000017945 */ /* 0x000fe20003800000 */
[----:B------:R-:W-:Y:S01]  /*4480*/  PLOP3.LUT P0, PT, P0, PT, PT, 0x8, 0x80 ;  /* 0x000000000080781c */ /* 0x000fe2000070e170 */
[----:B------:R-:W-:-:S12]  /*4490*/  IMAD.MOV.U32 R8, RZ, RZ, -0x1 ;  /* 0xffffffffff087424 */ /* 0x000fd800078e00ff */
[----:B------:R-:W-:Y:S05]  /*44a0*/  WARPSYNC.COLLECTIVE R8, `(.L_x_283) ;  /* 0x0000000008087348 */ /* 0x000fea0003c00000 */
[----:B------:R-:W-:Y:S01]  /*44b0*/  VOTE.ANY P0, P0 ;  /* 0x0000000000ff7806 */ /* 0x000fe20000000100 */
[----:B------:R-:W-:-:S12]  /*44c0*/  ENDCOLLECTIVE ;  /* 0x000000000000791b */ /* 0x000fd80003800000 */
.L_x_283:
[----:B------:R-:W-:Y:S05]  /*44d0*/  BSYNC B1 ;  /* 0x0000000000017941 */ /* 0x000fea0003800000 */
.L_x_282:
[----:B------:R-:W-:Y:S05]  /*44e0*/  BRA `(.L_x_284) ;  /* 0xffffffcc00a07947 */ /* 0x000fea000383ffff */
.L_x_248:
[----:B------:R-:W-:Y:S01]  /*44f0*/  BSSY B1, `(.L_x_285) ;  /* 0x0000006000017945 */ /* 0x000fe20003800000 */
[----:B------:R-:W-:Y:S01]  /*4500*/  PLOP3.LUT P0, PT, P0, PT, PT, 0x8, 0x80 ;  /* 0x000000000080781c */ /* 0x000fe2000070e170 */
[----:B------:R-:W-:-:S12]  /*4510*/  IMAD.MOV.U32 R8, RZ, RZ, -0x1 ;  /* 0xffffffffff087424 */ /* 0x000fd800078e00ff */
[----:B------:R-:W-:Y:S05]  /*4520*/  WARPSYNC.COLLECTIVE R8, `(.L_x_286) ;  /* 0x0000000008087348 */ /* 0x000fea0003c00000 */
[----:B------:R-:W-:Y:S01]  /*4530*/  VOTE.ANY P0, P0 ;  /* 0x0000000000ff7806 */ /* 0x000fe20000000100 */
[----:B------:R-:W-:-:S12]  /*4540*/  ENDCOLLECTIVE ;  /* 0x000000000000791b */ /* 0x000fd80003800000 */
.L_x_286:
[----:B------:R-:W-:Y:S05]  /*4550*/  BSYNC B1 ;  /* 0x0000000000017941 */ /* 0x000fea0003800000 */
.L_x_285:
[----:B------:R-:W-:Y:S05]  /*4560*/  BRA `(.L_x_287) ;  /* 0xffffffcc00a47947 */ /* 0x000fea000383ffff */
.L_x_250:
[----:B------:R-:W-:Y:S01]  /*4570*/  BSSY B1, `(.L_x_288) ;  /* 0x0000006000017945 */ /* 0x000fe20003800000 */
[----:B------:R-:W-:Y:S01]  /*4580*/  PLOP3.LUT P2, PT, P0, PT, PT, 0x8, 0x80 ;  /* 0x000000000080781c */ /* 0x000fe2000074e170 */
[----:B------:R-:W-:-:S12]  /*4590*/  IMAD.MOV.U32 R8, RZ, RZ, -0x1 ;  /* 0xffffffffff087424 */ /* 0x000fd800078e00ff */
[----:B------:R-:W-:Y:S05]  /*45a0*/  WARPSYNC.COLLECTIVE R8, `(.L_x_289) ;  /* 0x0000000008087348 */ /* 0x000fea0003c00000 */
[----:B------:R-:W-:Y:S01]  /*45b0*/  VOTE.ANY R8, PT, P2 ;  /* 0x0000000000087806 */ /* 0x000fe200010e0100 */
[----:B------:R-:W-:Y:S06]  /*45c0*/  ENDCOLLECTIVE ;  /* 0x000000000000791b */ /* 0x000fec0003800000 */
.L_x_289:
[----:B------:R-:W-:Y:S05]  /*45d0*/  BSYNC B1 ;  /* 0x0000000000017941 */ /* 0x000fea0003800000 */
.L_x_288:
[----:B------:R-:W-:Y:S01]  /*45e0*/  LOP3.LUT R8, R8, 0x80000000, R45, 0xec, !PT ;  /* 0x8000000008087812 */ /* 0x000fe200078eec2d */
[----:B------:R-:W-:Y:S02]  /*45f0*/  IMAD.MOV.U32 R10, RZ, RZ, 0x1 ;  /* 0x00000001ff0a7424 */ /* 0x000fe400078e00ff */
[----:B------:R-:W-:Y:S02]  /*4600*/  VIADD R18, R18, 0xffffffe0 ;  /* 0xffffffe012127836 */ /* 0x000fe40000000000 */
[----:B------:R-:W-:-:S05]  /*4610*/  VIADD R9, R8, 0xffffffff ;  /* 0xffffffff08097836 */ /* 0x000fca0000000000 */
[----:B------:R-:W-:Y:S01]  /*4620*/  LOP3.LUT R17, R8, R9, RZ, 0xc, !PT ;  /* 0x0000000908117212 */ /* 0x000fe200078e0cff */
[----:B------:R-:W-:-:S03]  /*4630*/  IMAD.MOV.U32 R8, RZ, RZ, -0x1 ;  /* 0xffffffffff087424 */ /* 0x000fc600078e00ff */
[----:B------:R0:W1:Y:S04]  /*4640*/  POPC R9, R17 ;  /* 0x0000001100097309 */ /* 0x0000680000000000 */
[----:B01----:R-:W-:Y:S05]  /*4650*/  WARPSYNC.COLLECTIVE R8, `(.L_x_290) ;  /* 0x0000000008087348 */ /* 0x003fea0003c00000 */
[----:B-1----:R1:W2:Y:S02]  /*4660*/  SHFL.DOWN P2, R16, R15, R10, R9 ;  /* 0x0800000a0f107389 */ /* 0x0022a40000040009 */
[----:B012---:R-:W-:Y:S05]  /*4670*/  ENDCOLLECTIVE ;  /* 0x000000000000791b */ /* 0x007fea0003800000 */
.L_x_290:
[----:B------:R-:W-:Y:S01]  /*4680*/  ISETP.GE.AND P0, PT, R44, R9, PT ;  /* 0x000000092c00720c */ /* 0x000fe20003f06270 */
[----:B------:R-:W-:-:S03]  /*4690*/  IMAD.MOV.U32 R10, RZ, RZ, 0x2 ;  /* 0x00000002ff0a7424 */ /* 0x000fc600078e00ff */
[----:B------:R-:W-:Y:S02]  /*46a0*/  SEL R16, R16, RZ, !P0 ;  /* 0x000000ff10107207 */ /* 0x000fe40004000000 */
[----:B------:R-:W-:-:S03]  /*46b0*/  ISETP.GT.AND P0, PT, R33, R9, PT ;  /* 0x000000092100720c */ /* 0x000fc60003f04270 */
[----:B------:R-:W-:-:S10]  /*46c0*/  IMAD.IADD R15, R16, 0x1, R15 ;  /* 0x00000001100f7824 */ /* 0x000fd400078e020f */
[----:B------:R-:W-:Y:S05]  /*46d0*/  WARPSYNC.COLLECTIVE R8, `(.L_x_291) ;  /* 0x0000000008087348 */ /* 0x000fea0003c00000 */
[----:B------:R0:W1:Y:S02]  /*46e0*/  SHFL.DOWN P2, R16, R15, R10, R9 ;  /* 0x0800000a0f107389 */ /* 0x0000640000040009 */
[----:B01----:R-:W-:Y:S05]  /*46f0*/  ENDCOLLECTIVE ;  /* 0x000000000000791b */ /* 0x003fea0003800000 */
.L_x_291:
[----:B------:R-:W-:Y:S01]  /*4700*/  IMAD.MOV.U32 R10, RZ, RZ, 0x4 ;  /* 0x00000004ff0a7424 */ /* 0x000fe200078e00ff */
[----:B------:R-:W-:Y:S02]  /*4710*/  SEL R16, R16, RZ, !P0 ;  /* 0x000000ff10107207 */ /* 0x000fe40004000000 */
[----:B------:R-:W-:-:S03]  /*4720*/  ISETP.GT.AND P0, PT, R32, R9, PT ;  /* 0x000000092000720c */ /* 0x000fc60003f04270 */
[----:B------:R-:W-:-:S10]  /*4730*/  IMAD.IADD R15, R15, 0x1, R16 ;  /* 0x000000010f0f7824 */ /* 0x000fd400078e0210 */
[----:B------:R-:W-:Y:S05]  /*4740*/  WARPSYNC.COLLECTIVE R8, `(.L_x_292) ;  /* 0x0000000008087348 */ /* 0x000fea0003c00000 */
[----:B------:R0:W1:Y:S02]  /*4750*/  SHFL.DOWN P2, R16, R15, R10, R9 ;  /* 0x0800000a0f107389 */ /* 0x0000640000040009 */
[----:B01----:R-:W-:Y:S05]  /*4760*/  ENDCOLLECTIVE ;  /* 0x000000000000791b */ /* 0x003fea0003800000 */
.L_x_292:
[----:B------:R-:W-:Y:S01]  /*4770*/  IMAD.MOV.U32 R10, RZ, RZ, 0x8 ;  /* 0x00000008ff0a7424 */ /* 0x000fe200078e00ff */
[----:B------:R-:W-:Y:S02]  /*4780*/  SEL R16, R16, RZ, !P0 ;  /* 0x000000ff10107207 */ /* 0x000fe40004000000 */
[----:B------:R-:W-:-:S03]  /*4790*/  ISETP.GT.AND P0, PT, R19, R9, PT ;  /* 0x000000091300720c */ /* 0x000fc60003f04270 */
[----:B------:R-:W-:-:S10]  /*47a0*/  IMAD.IADD R15, R15, 0x1, R16 ;  /* 0x000000010f0f7824 */ /* 0x000fd400078e0210 */
[----:B------:R-:W-:Y:S05]  /*47b0*/  WARPSYNC.COLLECTIVE R8, `(.L_x_293) ;  /* 0x0000000008087348 */ /* 0x000fea0003c00000 */
[----:B------:R0:W1:Y:S02]  /*47c0*/  SHFL.DOWN P2, R16, R15, R10, R9 ;  /* 0x0800000a0f107389 */ /* 0x0000640000040009 */
[----:B01----:R-:W-:Y:S05]  /*47d0*/  ENDCOLLECTIVE ;  /* 0x000000000000791b */ /* 0x003fea0003800000 */
.L_x_293:
[----:B------:R-:W-:Y:S01]  /*47e0*/  IMAD.MOV.U32 R10, RZ, RZ, 0x10 ;  /* 0x00000010ff0a7424 */ /* 0x000fe200078e00ff */
[----:B------:R-:W-:Y:S02]  /*47f0*/  SEL R16, R16, RZ, !P0 ;  /* 0x000000ff10107207 */ /* 0x000fe40004000000 */
[----:B------:R-:W-:-:S03]  /*4800*/  ISETP.GT.AND P0, PT, R34, R9, PT ;  /* 0x000000092200720c */ /* 0x000fc60003f04270 */
[----:B------:R-:W-:-:S10]  /*4810*/  IMAD.IADD R15, R15, 0x1, R16 ;  /* 0x000000010f0f7824 */ /* 0x000fd400078e0210 */
[----:B------:R-:W-:Y:S05]  /*4820*/  WARPSYNC.COLLECTIVE R8, `(.L_x_294) ;  /* 0x0000000008087348 */ /* 0x000fea0003c00000 */
[----:B------:R0:W1:Y:S02]  /*4830*/  SHFL.DOWN P2, R16, R15, R10, R9 ;  /* 0x0800000a0f107389 */ /* 0x0000640000040009 */
[----:B01----:R-:W-:Y:S05]  /*4840*/  ENDCOLLECTIVE ;  /* 0x000000000000791b */ /* 0x003fea0003800000 */
.L_x_294:
[----:B------:R-:W-:Y:S02]  /*4850*/  SEL R16, R16, RZ, !P0 ;  /* 0x000000ff10107207 */ /* 0x000fe40004000000 */
[----:B------:R-:W-:Y:S02]  /*4860*/  ISETP.NE.AND P0, PT, R14, 0x65, PT ;  /* 0x000000650e00780c */ /* 0x000fe40003f05270 */
[----:B------:R-:W-:-:S11]  /*4870*/  IADD3 R36, PT, PT, R15, R16, R36 ;  /* 0x000000100f247210 */ /* 0x000fd60007ffe024 */
[----:B------:R-:W-:Y:S05]  /*4880*/  WARPSYNC.COLLECTIVE R8, `(.L_x_295) ;  /* 0x0000000008087348 */ /* 0x000fea0003c00000 */
[----:B------:R-:W-:Y:S01]  /*4890*/  VOTE.ALL P0, P0 ;  /* 0x0000000000ff7806 */ /* 0x000fe20000000000 */
[----:B------:R-:W-:-:S12]  /*48a0*/  ENDCOLLECTIVE ;  /* 0x000000000000791b */ /* 0x000fd80003800000 */
.L_x_295:
[----:B------:R-:W-:Y:S05]  /*48b0*/  BRA `(.L_x_296) ;  /* 0xffffffcc00507947 */ /* 0x000fea000383ffff */
.L_x_255:
[----:B------:R-:W-:Y:S01]  /*48c0*/  BSSY B0, `(.L_x_297) ;  /* 0x0000006000007945 */ /* 0x000fe20003800000 */
[----:B------:R-:W-:Y:S01]  /*48d0*/  PLOP3.LUT P0, PT, P0, PT, PT, 0x8, 0x80 ;  /* 0x000000000080781c */ /* 0x000fe2000070e170 */
[----:B------:R-:W-:-:S12]  /*48e0*/  IMAD.MOV.U32 R8, RZ, RZ, -0x1 ;  /* 0xffffffffff087424 */ /* 0x000fd800078e00ff */
[----:B------:R-:W-:Y:S05]  /*48f0*/  WARPSYNC.COLLECTIVE R8, `(.L_x_298) ;  /* 0x0000000008087348 */ /* 0x000fea0003c00000 */
[----:B------:R-:W-:Y:S01]  /*4900*/  VOTE.ANY P0, P0 ;  /* 0x0000000000ff7806 */ /* 0x000fe20000000100 */
[----:B------:R-:W-:-:S12]  /*4910*/  ENDCOLLECTIVE ;  /* 0x000000000000791b */ /* 0x000fd80003800000 */
.L_x_298:
[----:B------:R-:W-:Y:S05]  /*4920*/  BSYNC B0 ;  /* 0x0000000000007941 */ /* 0x000fea0003800000 */
.L_x_297:
[----:B------:R-:W-:Y:S05]  /*4930*/  BRA `(.L_x_299) ;  /* 0xffffffe400687947 */ /* 0x000fea000383ffff */
.L_x_257:
[----:B------:R-:W-:Y:S01]  /*4940*/  BSSY B0, `(.L_x_300) ;  /* 0x0000006000007945 */ /* 0x000fe20003800000 */
[----:B------:R-:W-:Y:S01]  /*4950*/  PLOP3.LUT P0, PT, P0, PT, PT, 0x8, 0x80 ;  /* 0x000000000080781c */ /* 0x000fe2000070e170 */
[----:B------:R-:W-:-:S12]  /*4960*/  IMAD.MOV.U32 R8, RZ, RZ, -0x1 ;  /* 0xffffffffff087424 */ /* 0x000fd800078e00ff */
[----:B------:R-:W-:Y:S05]  /*4970*/  WARPSYNC.COLLECTIVE R8, `(.L_x_301) ;  /* 0x0000000008087348 */ /* 0x000fea0003c00000 */
[----:B------:R-:W-:Y:S01]  /*4980*/  VOTE.ANY P0, P0 ;  /* 0x0000000000ff7806 */ /* 0x000fe20000000100 */
[----:B------:R-:W-:-:S12]  /*4990*/  ENDCOLLECTIVE ;  /* 0x000000000000791b */ /* 0x000fd80003800000 */
.L_x_301:
[----:B------:R-:W-:Y:S05]  /*49a0*/  BSYNC B0 ;  /* 0x0000000000007941 */ /* 0x000fea0003800000 */
.L_x_300:
[----:B------:R-:W-:Y:S05]  /*49b0*/  BRA `(.L_x_302) ;  /* 0xffffffe4006c7947 */ /* 0x000fea000383ffff */
.L_x_259:
        /* <DEDUP_REMOVED lines=8> */
.L_x_304:
[----:B------:R-:W-:Y:S05]  /*4a40*/  BSYNC B0 ;  /* 0x0000000000007941 */ /* 0x000fea0003800000 */
.L_x_303:
[----:B------:R-:W-:Y:S01]  /*4a50*/  LOP3.LUT R8, R8, 0x80000000, R42, 0xec, !PT ;  /* 0x8000000008087812 */ /* 0x000fe200078eec2a */
[----:B------:R-:W-:Y:S02]  /*4a60*/  IMAD.MOV.U32 R10, RZ, RZ, 0x1 ;  /* 0x00000001ff0a7424 */ /* 0x000fe400078e00ff */
[----:B------:R-:W-:Y:S02]  /*4a70*/  VIADD R19, R33, 0x2 ;  /* 0x0000000221137836 */ /* 0x000fe40000000000 */
[----:B------:R-:W-:-:S05]  /*4a80*/  VIADD R9, R8, 0xffffffff ;  /* 0xffffffff08097836 */ /* 0x000fca0000000000 */
[----:B------:R-:W-:Y:S01]  /*4a90*/  LOP3.LUT R38, R8, R9, RZ, 0xc, !PT ;  /* 0x0000000908267212 */ /* 0x000fe200078e0cff */
[----:B------:R-:W-:-:S05]  /*4aa0*/  IMAD.MOV.U32 R8, RZ, RZ, -0x1 ;  /* 0xffffffffff087424 */ /* 0x000fca00078e00ff */
[----:B------:R-:W0:Y:S02]  /*4ab0*/  POPC R38, R38 ;  /* 0x0000002600267309 */ /* 0x000e240000000000 */
[----:B0-----:R-:W-:Y:S01]  /*4ac0*/  IMAD.MOV.U32 R9, RZ, RZ, R38 ;  /* 0x000000ffff097224 */ /* 0x001fe200078e0026 */
[----:B------:R-:W-:-:S13]  /*4ad0*/  ISETP.GT.AND P3, PT, R19, R38, PT ;  /* 0x000000261300720c */ /* 0x000fda0003f64270 */
[----:B------:R-:W-:Y:S05]  /*4ae0*/  WARPSYNC.COLLECTIVE R8, `(.L_x_305) ;  /* 0x0000000008087348 */ /* 0x000fea0003c00000 */
[----:B------:R0:W1:Y:S02]  /*4af0*/  SHFL.DOWN P2, R16, R15, R10, R9 ;  /* 0x0800000a0f107389 */ /* 0x0000640000040009 */
[----:B01----:R-:W-:Y:S05]  /*4b00*/  ENDCOLLECTIVE ;  /* 0x000000000000791b */ /* 0x003fea0003800000 */
.L_x_305:
        /* <DEDUP_REMOVED lines=8> */
.L_x_306:
[----:B------:R-:W-:Y:S01]  /*4b90*/  IMAD.MOV.U32 R10, RZ, RZ, 0x4 ;  /* 0x00000004ff0a7424 */ /* 0x000fe200078e00ff */
[----:B------:R-:W-:-:S05]  /*4ba0*/  SEL R16, R16, RZ, !P3 ;  /* 0x000000ff10107207 */ /* 0x000fca0005800000 */
[----:B------:R-:W-:Y:S02]  /*4bb0*/  IMAD.IADD R19, R17, 0x1, R16 ;  /* 0x0000000111137824 */ /* 0x000fe400078e0210 */
[----:B------:R-:W-:Y:S02]  /*4bc0*/  VIADD R17, R33, 0x4 ;  /* 0x0000000421117836 */ /* 0x000fe40000000000 */
[----:B------:R-:W-:-:S03]  /*4bd0*/  IMAD.MOV.U32 R15, RZ, RZ, R19 ;  /* 0x000000ffff0f7224 */ /* 0x000fc600078e0013 */
[----:B------:R-:W-:Y:S01]  /*4be0*/  ISETP.GT.AND P3, PT, R17, R38, PT ;  /* 0x000000261100720c */ /* 0x000fe20003f64270 */
[----:B------:R-:W-:-:S12]  /*4bf0*/  VIADD R17, R33, 0x8 ;  /* 0x0000000821117836 */ /* 0x000fd80000000000 */
[----:B------:R-:W-:Y:S05]  /*4c00*/  WARPSYNC.COLLECTIVE R8, `(.L_x_307) ;  /* 0x0000000008087348 */ /* 0x000fea0003c00000 */
[----:B------:R0:W1:Y:S02]  /*4c10*/  SHFL.DOWN P2, R16, R15, R10, R9 ;  /* 0x0800000a0f107389 */ /* 0x0000640000040009 */
[----:B01----:R-:W-:Y:S05]  /*4c20*/  ENDCOLLECTIVE ;  /* 0x000000000000791b */ /* 0x003fea0003800000 */
.L_x_307:
[----:B------:R-:W-:Y:S01]  /*4c30*/  IMAD.MOV.U32 R10, RZ, RZ, 0x8 ;  /* 0x00000008ff0a7424 */ /* 0x000fe200078e00ff */
[----:B------:R-:W-:Y:S02]  /*4c40*/  SEL R16, R16, RZ, !P3 ;  /* 0x000000ff10107207 */ /* 0x000fe40005800000 */
[----:B------:R-:W-:-:S03]  /*4c50*/  ISETP.GT.AND P3, PT, R17, R38, PT ;  /* 0x000000261100720c */ /* 0x000fc60003f64270 */
[----:B------:R-:W-:Y:S02]  /*4c60*/  IMAD.IADD R37, R19, 0x1, R16 ;  /* 0x0000000113257824 */ /* 0x000fe400078e0210 */
[----:B------:R-:W-:Y:S02]  /*4c70*/  VIADD R19, R33, 0x10 ;  /* 0x0000001021137836 */ /* 0x000fe40000000000 */
[----:B------:R-:W-:-:S07]  /*4c80*/  IMAD.MOV.U32 R15, RZ, RZ, R37 ;  /* 0x000000ffff0f7224 */ /* 0x000fce00078e0025 */
[----:B------:R-:W-:Y:S05]  /*4c90*/  WARPSYNC.COLLECTIVE R8, `(.L_x_308) ;  /* 0x0000000008087348 */ /* 0x000fea0003c00000 */
[----:B------:R0:W1:Y:S02]  /*4ca0*/  SHFL.DOWN P2, R16, R15, R10, R9 ;  /* 0x0800000a0f107389 */ /* 0x0000640000040009 */
[----:B01----:R-:W-:Y:S05]  /*4cb0*/  ENDCOLLECTIVE ;  /* 0x000000000000791b */ /* 0x003fea0003800000 */
.L_x_308:
[----:B------:R-:W-:Y:S01]  /*4cc0*/  IMAD.MOV.U32 R10, RZ, RZ, 0x10 ;  /* 0x00000010ff0a7424 */ /* 0x000fe200078e00ff */
[----:B------:R-:W-:-:S05]  /*4cd0*/  SEL R16, R16, RZ, !P3 ;  /* 0x000000ff10107207 */ /* 0x000fca0005800000 */
[----:B------:R-:W-:-:S04]  /*4ce0*/  IMAD.IADD R17, R37, 0x1, R16 ;  /* 0x0000000125117824 */ /* 0x000fc800078e0210 */
[----:B------:R-:W-:-:S07]  /*4cf0*/  IMAD.MOV.U32 R15, RZ, RZ, R17 ;  /* 0x000000ffff0f7224 */ /* 0x000fce00078e0011 */
[----:B------:R-:W-:Y:S05]  /*4d00*/  WARPSYNC.COLLECTIVE R8, `(.L_x_309) ;  /* 0x0000000008087348 */ /* 0x000fea0003c00000 */
[----:B------:R0:W1:Y:S02]  /*4d10*/  SHFL.DOWN P2, R16, R15, R10, R9 ;  /* 0x0800000a0f107389 */ /* 0x0000640000040009 */
[----:B01----:R-:W-:Y:S05]  /*4d20*/  ENDCOLLECTIVE ;  /* 0x000000000000791b */ /* 0x003fea0003800000 */
.L_x_309:
        /* <DEDUP_REMOVED lines=10> */
.L_x_310:
[----:B------:R-:W-:Y:S05]  /*4dd0*/  BRA `(.L_x_311) ;  /* 0xffffffe400007947 */ /* 0x000fea000383ffff */
.L_x_261:
[----:B------:R-:W-:Y:S01]  /*4de0*/  BSSY B0, `(.L_x_312) ;  /* 0x0000006000007945 */ /* 0x000fe20003800000 */
[----:B------:R-:W-:Y:S01]  /*4df0*/  PLOP3.LUT P0, PT, P0, PT, PT, 0x8, 0x80 ;  /* 0x000000000080781c */ /* 0x000fe2000070e170 */
[----:B------:R-:W-:-:S12]  /*4e00*/  IMAD.MOV.U32 R8, RZ, RZ, -0x1 ;  /* 0xffffffffff087424 */ /* 0x000fd800078e00ff */
[----:B------:R-:W-:Y:S05]  /*4e10*/  WARPSYNC.COLLECTIVE R8, `(.L_x_313) ;  /* 0x0000000008087348 */ /* 0x000fea0003c00000 */
[----:B------:R-:W-:Y:S01]  /*4e20*/  VOTE.ANY P0, P0 ;  /* 0x0000000000ff7806 */ /* 0x000fe20000000100 */
[----:B------:R-:W-:-:S12]  /*4e30*/  ENDCOLLECTIVE ;  /* 0x000000000000791b */ /* 0x000fd80003800000 */
.L_x_313:
[----:B------:R-:W-:Y:S05]  /*4e40*/  BSYNC B0 ;  /* 0x0000000000007941 */ /* 0x000fea0003800000 */
.L_x_312:
[----:B------:R-:W-:Y:S05]  /*4e50*/  BRA `(.L_x_314) ;  /* 0xffffffe400107947 */ /* 0x000fea000383ffff */
.L_x_263:
[----:B------:R-:W-:Y:S01]  /*4e60*/  BSSY B0, `(.L_x_315) ;  /* 0x0000006000007945 */ /* 0x000fe20003800000 */
[----:B------:R-:W-:Y:S01]  /*4e70*/  PLOP3.LUT P0, PT, P0, PT, PT, 0x8, 0x80 ;  /* 0x000000000080781c */ /* 0x000fe2000070e170 */
[----:B------:R-:W-:-:S12]  /*4e80*/  IMAD.MOV.U32 R8, RZ, RZ, -0x1 ;  /* 0xffffffffff087424 */ /* 0x000fd800078e00ff */
[----:B------:R-:W-:Y:S05]  /*4e90*/  WARPSYNC.COLLECTIVE R8, `(.L_x_316) ;  /* 0x0000000008087348 */ /* 0x000fea0003c00000 */
[----:B------:R-:W-:Y:S01]  /*4ea0*/  VOTE.ANY P0, P0 ;  /* 0x0000000000ff7806 */ /* 0x000fe20000000100 */
[----:B------:R-:W-:-:S12]  /*4eb0*/  ENDCOLLECTIVE ;  /* 0x000000000000791b */ /* 0x000fd80003800000 */
.L_x_316:
[----:B------:R-:W-:Y:S05]  /*4ec0*/  BSYNC B0 ;  /* 0x0000000000007941 */ /* 0x000fea0003800000 */
.L_x_315:
[----:B------:R-:W-:Y:S05]  /*4ed0*/  BRA `(.L_x_317) ;  /* 0xffffffe400147947 */ /* 0x000fea000383ffff */
.L_x_265:
[----:B------:R-:W-:Y:S01]  /*4ee0*/  BSSY B0, `(.L_x_318) ;  /* 0x0000006000007945 */ /* 0x000fe20003800000 */
[----:B------:R-:W-:Y:S01]  /*4ef0*/  PLOP3.LUT P2, PT, P0, PT, PT, 0x8, 0x80 ;  /* 0x000000000080781c */ /* 0x000fe2000074e170 */
[----:B------:R-:W-:-:S12]  /*4f00*/  IMAD.MOV.U32 R8, RZ, RZ, -0x1 ;  /* 0xffffffffff087424 */ /* 0x000fd800078e00ff */
[----:B------:R-:W-:Y:S05]  /*4f10*/  WARPSYNC.COLLECTIVE R8, `(.L_x_319) ;  /* 0x0000000008087348 */ /* 0x000fea0003c00000 */
[----:B------:R-:W-:Y:S01]  /*4f20*/  VOTE.ANY R8, PT, P2 ;  /* 0x0000000000087806 */ /* 0x000fe200010e0100 */
[----:B------:R-:W-:Y:S06]  /*4f30*/  ENDCOLLECTIVE ;  /* 0x000000000000791b */ /* 0x000fec0003800000 */
.L_x_319:
[----:B------:R-:W-:Y:S05]  /*4f40*/  BSYNC B0 ;  /* 0x0000000000007941 */ /* 0x000fea0003800000 */
.L_x_318:
        /* <DEDUP_REMOVED lines=10> */
.L_x_320:
[----:B------:R-:W-:Y:S01]  /*4ff0*/  ISETP.GE.AND P0, PT, R33, R9, PT ;  /* 0x000000092100720c */ /* 0x000fe20003f06270 */
[----:B------:R-:W-:-:S03]  /*5000*/  IMAD.MOV.U32 R10, RZ, RZ, 0x2 ;  /* 0x00000002ff0a7424 */ /* 0x000fc600078e00ff */
[----:B------:R-:W-:-:S05]  /*5010*/  SEL R16, R16, RZ, !P0 ;  /* 0x000000ff10107207 */ /* 0x000fca0004000000 */
[----:B------:R-:W-:Y:S02]  /*5020*/  IMAD.IADD R44, R16, 0x1, R15 ;  /* 0x00000001102c7824 */ /* 0x000fe400078e020f */
[----:B------:R-:W-:Y:S02]  /*5030*/  VIADD R16, R33, 0x2 ;  /* 0x0000000221107836 */ /* 0x000fe40000000000 */
[----:B------:R-:W-:-:S03]  /*5040*/  IMAD.MOV.U32 R15, RZ, RZ, R44 ;  /* 0x000000ffff0f7224 */ /* 0x000fc600078e002c */
[----:B------:R-:W-:-:S13]  /*5050*/  ISETP.GT.AND P0, PT, R16, R9, PT ;  /* 0x000000091000720c */ /* 0x000fda0003f04270 */
[----:B------:R-:W-:Y:S05]  /*5060*/  WARPSYNC.COLLECTIVE R8, `(.L_x_321) ;  /* 0x0000000008087348 */ /* 0x000fea0003c00000 */
[----:B------:R0:W1:Y:S02]  /*5070*/  SHFL.DOWN P2, R16, R15, R10, R9 ;  /* 0x0800000a0f107389 */ /* 0x0000640000040009 */
[----:B01----:R-:W-:Y:S05]  /*5080*/  ENDCOLLECTIVE ;  /* 0x000000000000791b */ /* 0x003fea0003800000 */
.L_x_321:
[----:B------:R-:W-:Y:S01]  /*5090*/  IMAD.MOV.U32 R10, RZ, RZ, 0x4 ;  /* 0x00000004ff0a7424 */ /* 0x000fe200078e00ff */
[----:B------:R-:W-:Y:S01]  /*50a0*/  SEL R17, R16, RZ, !P0 ;  /* 0x000000ff10117207 */ /* 0x000fe20004000000 */
[----:B------:R-:W-:-:S04]  /*50b0*/  VIADD R16, R33, 0x4 ;  /* 0x0000000421107836 */ /* 0x000fc80000000000 */
[----:B------:R-:W-:Y:S01]  /*50c0*/  IMAD.IADD R17, R44, 0x1, R17 ;  /* 0x000000012c117824 */ /* 0x000fe200078e0211 */
[----:B------:R-:W-:-:S03]  /*50d0*/  ISETP.GT.AND P0, PT, R16, R9, PT ;  /* 0x000000091000720c */ /* 0x000fc60003f04270 */
[----:B------:R-:W-:-:S10]  /*50e0*/  IMAD.MOV.U32 R15, RZ, RZ, R17 ;  /* 0x000000ffff0f7224 */ /* 0x000fd400078e0011 */
[----:B------:R-:W-:Y:S05]  /*50f0*/  WARPSYNC.COLLECTIVE R8, `(.L_x_322) ;  /* 0x0000000008087348 */ /* 0x000fea0003c00000 */
[----:B------:R0:W1:Y:S02]  /*5100*/  SHFL.DOWN P2, R16, R15, R10, R9 ;  /* 0x0800000a0f107389 */ /* 0x0000640000040009 */
[----:B01----:R-:W-:Y:S05]  /*5110*/  ENDCOLLECTIVE ;  /* 0x000000000000791b */ /* 0x003fea0003800000 */
.L_x_322:
[----:B------:R-:W-:Y:S01]  /*5120*/  IMAD.MOV.U32 R10, RZ, RZ, 0x8 ;  /* 0x00000008ff0a7424 */ /* 0x000fe200078e00ff */
[----:B------:R-:W-:-:S05]  /*5130*/  SEL R16, R16, RZ, !P0 ;  /* 0x000000ff10107207 */ /* 0x000fca0004000000 */
[----:B------:R-:W-:Y:S02]  /*5140*/  IMAD.IADD R45, R17, 0x1, R16 ;  /* 0x00000001112d7824 */ /* 0x000fe400078e0210 */
[C---:B------:R-:W-:Y:S02]  /*5150*/  VIADD R16, R33.reuse, 0x8 ;  /* 0x0000000821107836 */ /* 0x040fe40000000000 */
[----:B------:R-:W-:Y:S02]  /*5160*/  IMAD.MOV.U32 R15, RZ, RZ, R45 ;  /* 0x000000ffff0f7224 */ /* 0x000fe400078e002d */
[----:B------:R-:W-:Y:S01]  /*5170*/  VIADD R17, R33, 0x10 ;  /* 0x0000001021117836 */ /* 0x000fe20000000000 */
[----:B------:R-:W-:-:S13]  /*5180*/  ISETP.GT.AND P0, PT, R16, R9, PT ;  /* 0x000000091000720c */ /* 0x000fda0003f04270 */
[----:B------:R-:W-:Y:S05]  /*5190*/  WARPSYNC.COLLECTIVE R8, `(.L_x_323) ;  /* 0x0000000008087348 */ /* 0x000fea0003c00000 */
[----:B------:R0:W1:Y:S02]  /*51a0*/  SHFL.DOWN P2, R16, R15, R10, R9 ;  /* 0x0800000a0f107389 */ /* 0x0000640000040009 */
[----:B01----:R-:W-:Y:S05]  /*51b0*/  ENDCOLLECTIVE ;  /* 0x000000000000791b */ /* 0x003fea0003800000 */
.L_x_323:
[----:B------:R-:W-:Y:S01]  /*51c0*/  IMAD.MOV.U32 R10, RZ, RZ, 0x10 ;  /* 0x00000010ff0a7424 */ /* 0x000fe200078e00ff */
[----:B------:R-:W-:Y:S02]  /*51d0*/  SEL R16, R16, RZ, !P0 ;  /* 0x000000ff10107207 */ /* 0x000fe40004000000 */
[----:B------:R-:W-:-:S03]  /*51e0*/  ISETP.GT.AND P0, PT, R17, R9, PT ;  /* 0x000000091100720c */ /* 0x000fc60003f04270 */
[----:B------:R-:W-:-:S04]  /*51f0*/  IMAD.IADD R44, R45, 0x1, R16 ;  /* 0x000000012d2c7824 */ /* 0x000fc800078e0210 */
[----:B------:R-:W-:-:S07]  /*5200*/  IMAD.MOV.U32 R15, RZ, RZ, R44 ;  /* 0x000000ffff0f7224 */ /* 0x000fce00078e002c */
[----:B------:R-:W-:Y:S05]  /*5210*/  WARPSYNC.COLLECTIVE R8, `(.L_x_324) ;  /* 0x0000000008087348 */ /* 0x000fea0003c00000 */
[----:B------:R0:W1:Y:S02]  /*5220*/  SHFL.DOWN P2, R16, R15, R10, R9 ;  /* 0x0800000a0f107389 */ /* 0x0000640000040009 */
[----:B01----:R-:W-:Y:S05]  /*5230*/  ENDCOLLECTIVE ;  /* 0x000000000000791b */ /* 0x003fea0003800000 */
.L_x_324:
[----:B------:R-:W-:Y:S02]  /*5240*/  SEL R16, R16, RZ, !P0 ;  /* 0x000000ff10107207 */ /* 0x000fe40004000000 */
[----:B------:R-:W-:Y:S02]  /*5250*/  ISETP.NE.AND P0, PT, R14, 0x65, PT ;  /* 0x000000650e00780c */ /* 0x000fe40003f05270 */
[----:B------:R-:W-:-:S11]  /*5260*/  IADD3 R19, PT, PT, R44, R16, R19 ;  /* 0x000000102c137210 */ /* 0x000fd60007ffe013 */
[----:B------:R-:W-:Y:S05]  /*5270*/  WARPSYNC.COLLECTIVE R8, `(.L_x_325) ;  /* 0x0000000008087348 */ /* 0x000fea0003c00000 */
[----:B------:R-:W-:Y:S01]  /*5280*/  VOTE.ALL P0, P0 ;  /* 0x0000000000ff7806 */ /* 0x000fe20000000000 */
[----:B------:R-:W-:-:S12]  /*5290*/  ENDCOLLECTIVE ;  /* 0x000000000000791b */ /* 0x000fd80003800000 */
.L_x_325:
[----:B------:R-:W-:Y:S05]  /*52a0*/  BRA `(.L_x_326) ;  /* 0xffffffe000b07947 */ /* 0x000fea000383ffff */
.L_x_327:
        /* <DEDUP_REMOVED lines=13> */
.L_x_431:


//--------------------- .text._ZN3cub18CUB_300001_SM_10006detail4scan16DeviceScanKernelINS2_10policy_hubIjjjjN4cuda3std3__44plusIvEEE10Policy1000EPjSC_NS0_13ScanTileStateIjLb1EEES9_NS0_8NullTypeEjjLb0ESF_EEvT0_T1_T2_iT3_T4_T5_ --------------------------
	.section	.text._ZN3cub18CUB_300001_SM_10006detail4scan16DeviceScanKernelINS2_10policy_hubIjjjjN4cuda3std3__44plusIvEEE10Policy1000EPjSC_NS0_13ScanTileStateIjLb1EEES9_NS0_8NullTypeEjjLb0ESF_EEvT0_T1_T2_iT3_T4_T5_,"ax",@progbits
	.align	128
        .global         _ZN3cub18CUB_300001_SM_10006detail4scan16DeviceScanKernelINS2_10policy_hubIjjjjN4cuda3std3__44plusIvEEE10Policy1000EPjSC_NS0_13ScanTileStateIjLb1EEES9_NS0_8NullTypeEjjLb0ESF_EEvT0_T1_T2_iT3_T4_T5_
        .type           _ZN3cub18CUB_300001_SM_10006detail4scan16DeviceScanKernelINS2_10policy_hubIjjjjN4cuda3std3__44plusIvEEE10Policy1000EPjSC_NS0_13ScanTileStateIjLb1EEES9_NS0_8NullTypeEjjLb0ESF_EEvT0_T1_T2_iT3_T4_T5_,@function
        .size           _ZN3cub18CUB_300001_SM_10006detail4scan16DeviceScanKernelINS2_10policy_hubIjjjjN4cuda3std3__44plusIvEEE10Policy1000EPjSC_NS0_13ScanTileStateIjLb1EEES9_NS0_8NullTypeEjjLb0ESF_EEvT0_T1_T2_iT3_T4_T5_,(.L_x_432 - _ZN3cub18CUB_300001_SM_10006detail4scan16DeviceScanKernelINS2_10policy_hubIjjjjN4cuda3std3__44plusIvEEE10Policy1000EPjSC_NS0_13ScanTileStateIjLb1EEES9_NS0_8NullTypeEjjLb0ESF_EEvT0_T1_T2_iT3_T4_T5_)
        .other          _ZN3cub18CUB_300001_SM_10006detail4scan16DeviceScanKernelINS2_10policy_hubIjjjjN4cuda3std3__44plusIvEEE10Policy1000EPjSC_NS0_13ScanTileStateIjLb1EEES9_NS0_8NullTypeEjjLb0ESF_EEvT0_T1_T2_iT3_T4_T5_,@"STO_CUDA_ENTRY STV_DEFAULT"
_ZN3cub18CUB_300001_SM_10006detail4scan16DeviceScanKernelINS2_10policy_hubIjjjjN4cuda3std3__44plusIvEEE10Policy1000EPjSC_NS0_13ScanTileStateIjLb1EEES9_NS0_8NullTypeEjjLb0ESF_EEvT0_T1_T2_iT3_T4_T5_:
.text._ZN3cub18CUB_300001_SM_10006detail4scan16DeviceScanKernelINS2_10policy_hubIjjjjN4cuda3std3__44plusIvEEE10Policy1000EPjSC_NS0_13ScanTileStateIjLb1EEES9_NS0_8NullTypeEjjLb0ESF_EEvT0_T1_T2_iT3_T4_T5_:
[----:B------:R-:W-:Y:S08]  /*0000*/  LDC R1, c[0x0][0x37c] ;  /* 0x0000df00ff017b82 */ /* 0x000ff00000000800 */
[----:B------:R-:W0:Y:S01]  /*0010*/  S2UR UR4, SR_CTAID.X ;  /* 0x00000000000479c3 */ /* 0x000e220000002500 */
[----:B------:R-:W1:Y:S01]  /*0020*/  LDCU UR5, c[0x0][0x3a0] ;  /* 0x00007400ff0577ac */ /* 0x000e620008000800 */
[----:B------:R-:W2:Y:S06]  /*0030*/  LDCU.64 UR8, c[0x0][0x358] ;  /* 0x00006b00ff0877ac */ /* 0x000eac0008000a00 */
[----:B------:R-:W0:Y:S02]  /*0040*/  LDC R39, c[0x0][0x398] ;  /* 0x0000e600ff277b82 */ /* 0x000e240000000800 */
[----:B0-----:R-:W-:-:S04]  /*0050*/  VIADD R39, R39, UR4 ;  /* 0x0000000427277c36 */ /* 0x001fc80008000000 */
[----:B------:R-:W-:-:S05]  /*0060*/  IMAD R5, R39, 0x2100, RZ ;  /* 0x0000210027057824 */ /* 0x000fca00078e02ff */
[----:B-1----:R-:W-:-:S04]  /*0070*/  IADD3 R0, PT, PT, -R5, UR5, RZ ;  /* 0x0000000505007c10 */ /* 0x002fc8000fffe1ff */
[----:B------:R-:W-:-:S13]  /*0080*/  ISETP.GE.U32.AND P0, PT, R0, 0x2101, PT ;  /* 0x000021010000780c */ /* 0x000fda0003f06070 */
[----:B--2---:R-:W-:Y:S05]  /*0090*/  @!P0 BRA `(.L_x_328) ;  /* 0x0000001c00888947 */ /* 0x004fea0003800000 */
[----:B------:R-:W0:Y:S01]  /*00a0*/  S2R R50, SR_TID.X ;  /* 0x0000000000327919 */ /* 0x000e220000002100 */
[----:B------:R-:W1:Y:S01]  /*00b0*/  LDCU.64 UR4, c[0x0][0x380] ;  /* 0x00007000ff0477ac */ /* 0x000e620008000a00 */
[C---:B0-----:R-:W-:Y:S02]  /*00c0*/  LOP3.LUT R0, R50.reuse, 0x1f, RZ, 0xc0, !PT ;  /* 0x0000001f32007812 */ /* 0x041fe400078ec0ff */
[----:B------:R-:W-:-:S05]  /*00d0*/  LOP3.LUT R3, R50, 0x3e0, RZ, 0xc0, !PT ;  /* 0x000003e032037812 */ /* 0x000fca00078ec0ff */
[----:B------:R-:W-:-:S05]  /*00e0*/  IMAD R0, R3, 0x16, R0 ;  /* 0x0000001603007824 */ /* 0x000fca00078e0200 */
[----:B------:R-:W-:-:S05]  /*00f0*/  IADD3 R0, P0, PT, R5, R0, RZ ;  /* 0x0000000005007210 */ /* 0x000fca0007f1e0ff */
[----:B------:R-:W-:Y:S02]  /*0100*/  IMAD.X R45, RZ, RZ, RZ, P0 ;  /* 0x000000ffff2d7224 */ /* 0x000fe400000e06ff */
[----:B------:R-:W-:-:S03]  /*0110*/  IMAD.SHL.U32 R46, R0, 0x4, RZ ;  /* 0x00000004002e7824 */ /* 0x000fc600078e00ff */
[----:B------:R-:W-:Y:S02]  /*0120*/  SHF.L.U64.HI R45, R0, 0x2, R45 ;  /* 0x00000002002d7819 */ /* 0x000fe4000001022d */
[----:B-1----:R-:W-:-:S04]  /*0130*/  IADD3 R2, P0, PT, R46, UR4, RZ ;  /* 0x000000042e027c10 */ /* 0x002fc8000ff1e0ff */
[----:B------:R-:W-:-:S05]  /*0140*/  IADD3.X R3, PT, PT, R45, UR5, RZ, P0, !PT ;  /* 0x000000052d037c10 */ /* 0x000fca00087fe4ff */
[----:B------:R-:W2:Y:S04]  /*0150*/  LDG.E R5, desc[UR8][R2.64] ;  /* 0x0000000802057981 */ /* 0x000ea8000c1e1900 */
[----:B------:R-:W3:Y:S04]  /*0160*/  LDG.E R7, desc[UR8][R2.64+0x80] ;  /* 0x0000800802077981 */ /* 0x000ee8000c1e1900 */
[----:B------:R-:W4:Y:S04]  /*0170*/  LDG.E R9, desc[UR8][R2.64+0x100] ;  /* 0x0001000802097981 */ /* 0x000f28000c1e1900 */
[----:B------:R-:W5:Y:S04]  /*0180*/  LDG.E R11, desc[UR8][R2.64+0x180] ;  /* 0x00018008020b7981 */ /* 0x000f68000c1e1900 */
        /* <DEDUP_REMOVED lines=17> */
[----:B------:R-:W5:Y:S01]  /*02a0*/  LDG.E R4, desc[UR8][R2.64+0xa80] ;  /* 0x000a800802047981 */ /* 0x000f62000c1e1900 */
[----:B------:R-:W0:Y:S01]  /*02b0*/  S2UR UR5, SR_CgaCtaId ;  /* 0x00000000000579c3 */ /* 0x000e220000008800 */
[----:B------:R-:W-:Y:S01]  /*02c0*/  SHF.R.U32.HI R16, RZ, 0x5, R50 ;  /* 0x00000005ff107819 */ /* 0x000fe20000011632 */
[----:B------:R-:W-:Y:S01]  /*02d0*/  UMOV UR4, 0x400 ;  /* 0x0000040000047882 */ /* 0x000fe20000000000 */
[----:B------:R-:W1:Y:S01]  /*02e0*/  S2R R48, SR_LANEID ;  /* 0x0000000000307919 */ /* 0x000e620000000000 */
[----:B------:R-:W-:Y:S01]  /*02f0*/  ISETP.NE.AND P0, PT, R39, RZ, PT ;  /* 0x000000ff2700720c */ /* 0x000fe20003f05270 */
        /* <DEDUP_REMOVED lines=36> */
[----:B------:R0:W0:Y:S04]  /*0540*/  LDS.64 R6, [R0+0x40] ;  /* 0x0000400000067984 */ /* 0x0000280000000a00 */
[----:B------:R0:W0:Y:S04]  /*0550*/  LDS.64 R4, [R0+0x48] ;  /* 0x0000480000047984 */ /* 0x0000280000000a00 */
[----:B------:R0:W0:Y:S01]  /*0560*/  LDS.64 R2, [R0+0x50] ;  /* 0x0000500000027984 */ /* 0x0000220000000a00 */
[----:B------:R-:W-:Y:S06]  /*0570*/  BAR.SYNC.DEFER_BLOCKING 0x0 ;  /* 0x0000000000007b1d */ /* 0x000fec0000010000 */
[----:B-1----:R-:W-:Y:S05]  /*0580*/  @P0 BRA `(.L_x_330) ;  /* 0x00000004001c0947 */ /* 0x002fea0003800000 */
[----:B0-2---:R-:W-:Y:S02]  /*0590*/  IADD3 R17, PT, PT, R34, R37, R36 ;  /* 0x0000002522117210 */ /* 0x005fe40007ffe024 */
[----:B------:R-:W-:Y:S02]  /*05a0*/  ISETP.NE.AND P1, PT, R48, 0x1f, PT ;  /* 0x0000001f3000780c */ /* 0x000fe40003f25270 */
[----:B---3--:R-:W-:Y:S02]  /*05b0*/  IADD3 R17, PT, PT, R32, R35, R17 ;  /* 0x0000002320117210 */ /* 0x008fe40007ffe011 */
[----:B------:R-:W-:Y:S02]  /*05c0*/  ISETP.GE.U32.AND P2, PT, R50, 0x20, PT ;  /* 0x000000203200780c */ /* 0x000fe40003f46070 */
[----:B----4-:R-:W-:Y:S02]  /*05d0*/  IADD3 R17, PT, PT, R18, R33, R17 ;  /* 0x0000002112117210 */ /* 0x010fe40007ffe011 */
[----:B------:R-:W-:-:S02]  /*05e0*/  ISETP.NE.AND P3, PT, R48, RZ, PT ;  /* 0x000000ff3000720c */ /* 0x000fc40003f65270 */
[----:B------:R-:W-:-:S03]  /*05f0*/  IADD3 R17, PT, PT, R14, R19, R17 ;  /* 0x000000130e117210 */ /* 0x000fc60007ffe011 */
[----:B------:R-:W-:Y:S02]  /*0600*/  @!P1 LEA R41, R16, UR4, 0x2 ;  /* 0x0000000410299c11 */ /* 0x000fe4000f8e10ff */
[----:B------:R-:W-:-:S04]  /*0610*/  IADD3 R17, PT, PT, R12, R15, R17 ;  /* 0x0000000f0c117210 */ /* 0x000fc80007ffe011 */
[----:B------:R-:W-:-:S04]  /*0620*/  IADD3 R17, PT, PT, R10, R13, R17 ;  /* 0x0000000d0a117210 */ /* 0x000fc80007ffe011 */
[----:B------:R-:W-:-:S04]  /*0630*/  IADD3 R17, PT, PT, R8, R11, R17 ;  /* 0x0000000b08117210 */ /* 0x000fc80007ffe011 */
[----:B------:R-:W-:-:S04]  /*0640*/  IADD3 R17, PT, PT, R6, R9, R17 ;  /* 0x0000000906117210 */ /* 0x000fc80007ffe011 */
[----:B------:R-:W-:-:S04]  /*0650*/  IADD3 R17, PT, PT, R4, R7, R17 ;  /* 0x0000000704117210 */ /* 0x000fc80007ffe011 */
[----:B------:R-:W-:-:S05]  /*0660*/  IADD3 R20, PT, PT, R2, R5, R17 ;  /* 0x0000000502147210 */ /* 0x000fca0007ffe011 */
        /* <DEDUP_REMOVED lines=20> */
[----:B------:R-:W-:Y:S01]  /*07b0*/  SEL R20, R21, R20, !P0 ;  /* 0x0000001415147207 */ /* 0x000fe20004000000 */
[----:B------:R-:W-:Y:S01]  /*07c0*/  IMAD.IADD R21, R40, 0x1, -R17 ;  /* 0x0000000128157824 */ /* 0x000fe200078e0a11 */
[----:B------:R-:W-:Y:S01]  /*07d0*/  ISETP.NE.AND P0, PT, R16, 0x3, PT ;  /* 0x000000031000780c */ /* 0x000fe20003f05270 */
[----:B------:R-:W-:-:S03]  /*07e0*/  IMAD.IADD R23, R23, 0x1, R22 ;  /* 0x0000000117177824 */ /* 0x000fc600078e0216 */
[----:B------:R-:W-:Y:S01]  /*07f0*/  SEL R20, R22, R20, !P0 ;  /* 0x0000001416147207 */ /* 0x000fe20004000000 */
[----:B-1----:R-:W-:Y:S01]  /*0800*/  IMAD.IADD R24, R23, 0x1, R24 ;  /* 0x0000000117187824 */ /* 0x002fe200078e0218 */
[C---:B------:R-:W-:Y:S02]  /*0810*/  ISETP.NE.AND P0, PT, R16.reuse, 0x4, PT ;  /* 0x000000041000780c */ /* 0x040fe40003f05270 */
[----:B------:R-:W-:Y:S01]  /*0820*/  SEL R17, R21, RZ, P3 ;  /* 0x000000ff15117207 */ /* 0x000fe20001800000 */
        /* <DEDUP_REMOVED lines=18> */
[----:B------:R-:W-:Y:S02]  /*0950*/  ISETP.NE.AND P1, PT, R16, 0xb, PT ;  /* 0x0000000b1000780c */ /* 0x000fe40003f25270 */
[----:B------:R-:W-:Y:S02]  /*0960*/  SEL R20, R29, R20, !P0 ;  /* 0x000000141d147207 */ /* 0x000fe40004000000 */
[----:B------:R-:W-:-:S02]  /*0970*/  ISETP.NE.AND P0, PT, R50, RZ, PT ;  /* 0x000000ff3200720c */ /* 0x000fc40003f05270 */
[----:B------:R-:W-:-:S05]  /*0980*/  SEL R20, R30, R20, !P1 ;  /* 0x000000141e147207 */ /* 0x000fca0004800000 */
[----:B------:R-:W-:-:S06]  /*0990*/  @P2 IMAD.IADD R21, R20, 0x1, R17 ;  /* 0x0000000114152824 */ /* 0x000fcc00078e0211 */
[----:B------:R-:W-:Y:S05]  /*09a0*/  @P0 BRA `(.L_x_331) ;  /* 0x0000000c00f40947 */ /* 0x000fea0003800000 */
[----:B------:R-:W0:Y:S01]  /*09b0*/  LDC.64 R16, c[0x0][0x390] ;  /* 0x0000e400ff107b82 */ /* 0x000e220000000a00 */
[----:B------:R-:W-:Y:S02]  /*09c0*/  IMAD.MOV.U32 R30, RZ, RZ, 0x65 ;  /* 0x00000065ff1e7424 */ /* 0x000fe400078e00ff */
[----:B------:R-:W-:-:S03]  /*09d0*/  IMAD.MOV.U32 R21, RZ, RZ, RZ ;  /* 0x000000ffff157224 */ /* 0x000fc600078e00ff */
[----:B0-----:R0:W-:Y:S01]  /*09e0*/  ST.E.64.STRONG.GPU desc[UR8][R16.64+0x100], R30 ;  /* 0x0001001e10007985 */ /* 0x0011e2000c10fb08 */
[----:B------:R-:W-:Y:S05]  /*09f0*/  BRA `(.L_x_331) ;  /* 0x0000000c00e07947 */ /* 0x000fea0003800000 */
.L_x_330:
[----:B0-2---:R-:W-:Y:S02]  /*0a00*/  IADD3 R17, PT, PT, R34, R37, R36 ;  /* 0x0000002522117210 */ /* 0x005fe40007ffe024 */
[----:B------:R-:W-:Y:S02]  /*0a10*/  ISETP.NE.AND P1, PT, R48, 0x1f, PT ;  /* 0x0000001f3000780c */ /* 0x000fe40003f25270 */
[----:B---3--:R-:W-:Y:S02]  /*0a20*/  IADD3 R17, PT, PT, R32, R35, R17 ;  /* 0x0000002320117210 */ /* 0x008fe40007ffe011 */
[----:B------:R-:W-:Y:S02]  /*0a30*/  ISETP.NE.AND P2, PT, R48, RZ, PT ;  /* 0x000000ff3000720c */ /* 0x000fe40003f45270 */
[----:B----4-:R-:W-:-:S04]  /*0a40*/  IADD3 R17, PT, PT, R18, R33, R17 ;  /* 0x0000002112117210 */ /* 0x010fc80007ffe011 */
        /* <DEDUP_REMOVED lines=56> */
[----:B------:R-:W-:-:S02]  /*0dd0*/  ISETP.GT.U32.AND P0, PT, R50, 0x1f, PT ;  /* 0x0000001f3200780c */ /* 0x000fc40003f04070 */
[----:B------:R-:W-:Y:S02]  /*0de0*/  SEL R20, R30, R20, !P1 ;  /* 0x000000141e147207 */ /* 0x000fe40004800000 */
[----:B------:R-:W-:-:S03]  /*0df0*/  ISETP.GE.U32.AND P1, PT, R50, 0x20, PT ;  /* 0x000000203200780c */ /* 0x000fc60003f26070 */
[----:B------:R-:W-:-:S05]  /*0e00*/  IMAD.IADD R20, R20, 0x1, R21 ;  /* 0x0000000114147824 */ /* 0x000fca00078e0215 */
[----:B------:R-:W-:Y:S01]  /*0e10*/  SEL R47, R17, R20, !P1 ;  /* 0x00000014112f7207 */ /* 0x000fe20004800000 */
[----:B------:R-:W-:Y:S06]  /*0e20*/  @P0 BRA `(.L_x_332) ;  /* 0x0000000800b00947 */ /* 0x000fec0003800000 */
[----:B------:R-:W0:Y:S01]  /*0e30*/  LDC.64 R16, c[0x0][0x390] ;  /* 0x0000e400ff107b82 */ /* 0x000e220000000a00 */
[----:B------:R-:W-:Y:S02]  /*0e40*/  ISETP.NE.AND P1, PT, R50, RZ, PT ;  /* 0x000000ff3200720c */ /* 0x000fe40003f25270 */
[----:B------:R-:W-:-:S05]  /*0e50*/  LOP3.LUT R20, RZ, R50, RZ, 0x33, !PT ;  /* 0x00000032ff147212 */ /* 0x000fca00078e33ff */
[----:B------:R-:W-:-:S06]  /*0e60*/  IMAD.IADD R23, R39, 0x1, R20 ;  /* 0x0000000127177824 */ /* 0x000fcc00078e0214 */
        /* <DEDUP_REMOVED lines=11> */
.L_x_362:
[----:B------:R-:W-:Y:S05]  /*0f20*/  @!P0 BRA `(.L_x_334) ;  /* 0x0000000000748947 */ /* 0x000fea0003800000 */
[----:B------:R-:W-:-:S07]  /*0f30*/  IMAD.MOV.U32 R22, RZ, RZ, 0x3b8 ;  /* 0x000003b8ff167424 */ /* 0x000fce00078e00ff */
.L_x_336:
[----:B------:R-:W-:Y:S02]  /*0f40*/  VIADD R24, R22, 0x1 ;  /* 0x0000000116187836 */ /* 0x000fe40000000000 */
[----:B------:R-:W-:Y:S02]  /*0f50*/  IMAD R39, R39, 0x41a7, RZ ;  /* 0x000041a727277824 */ /* 0x000fe400078e02ff */
[----:B------:R-:W0:Y:S01]  /*0f60*/  I2F.U32.RP R25, R24 ;  /* 0x0000001800197306 */ /* 0x000e220000209000 */
[----:B------:R-:W-:Y:S01]  /*0f70*/  IMAD.MOV R29, RZ, RZ, -R24 ;  /* 0x000000ffff1d7224 */ /* 0x000fe200078e0a18 */
[----:B------:R-:W-:Y:S02]  /*0f80*/  ISETP.NE.U32.AND P2, PT, R24, RZ, PT ;  /* 0x000000ff1800720c */ /* 0x000fe40003f45070 */
[----:B------:R-:W-:-:S04]  /*0f90*/  LOP3.LUT R39, R39, 0x7fffffff, RZ, 0xc0, !PT ;  /* 0x7fffffff27277812 */ /* 0x000fc800078ec0ff */
[----:B0-----:R-:W0:Y:S02]  /*0fa0*/  MUFU.RCP R25, R25 ;  /* 0x0000001900197308 */ /* 0x001e240000001000 */
[----:B0-----:R-:W-:-:S06]  /*0fb0*/  VIADD R20, R25, 0xffffffe ;  /* 0x0ffffffe19147836 */ /* 0x001fcc0000000000 */
[----:B------:R0:W1:Y:S02]  /*0fc0*/  F2I.FTZ.U32.TRUNC.NTZ R21, R20 ;  /* 0x0000001400157305 */ /* 0x000064000021f000 */
[----:B0-----:R-:W-:Y:S02]  /*0fd0*/  IMAD.MOV.U32 R20, RZ, RZ, RZ ;  /* 0x000000ffff147224 */ /* 0x001fe400078e00ff */
[----:B-1----:R-:W-:-:S04]  /*0fe0*/  IMAD R29, R29, R21, RZ ;  /* 0x000000151d1d7224 */ /* 0x002fc800078e02ff */
[----:B------:R-:W-:-:S06]  /*0ff0*/  IMAD.HI.U32 R28, R21, R29, R20 ;  /* 0x0000001d151c7227 */ /* 0x000fcc00078e0014 */
[----:B------:R-:W-:-:S04]  /*1000*/  IMAD.HI.U32 R28, R28, R39, RZ ;  /* 0x000000271c1c7227 */ /* 0x000fc800078e00ff */
[----:B------:R-:W-:-:S04]  /*1010*/  IMAD.MOV R28, RZ, RZ, -R28 ;  /* 0x000000ffff1c7224 */ /* 0x000fc800078e0a1c */
[----:B------:R-:W-:-:S05]  /*1020*/  IMAD R21, R24, R28, R39 ;  /* 0x0000001c18157224 */ /* 0x000fca00078e0227 */
[----:B------:R-:W-:-:S13]  /*1030*/  ISETP.GE.U32.AND P0, PT, R21, R24, PT ;  /* 0x000000181500720c */ /* 0x000fda0003f06070 */
[----:B------:R-:W-:-:S05]  /*1040*/  @P0 IMAD.IADD R21, R21, 0x1, -R24 ;  /* 0x0000000115150824 */ /* 0x000fca00078e0a18 */
[----:B------:R-:W-:-:S13]  /*1050*/  ISETP.GE.U32.AND P0, PT, R21, R24, PT ;  /* 0x000000181500720c */ /* 0x000fda0003f06070 */
[----:B------:R-:W-:Y:S01]  /*1060*/  @P0 IMAD.IADD R21, R21, 0x1, -R24 ;  /* 0x0000000115150824 */ /* 0x000fe200078e0a18 */
[----:B------:R-:W-:-:S04]  /*1070*/  @!P2 LOP3.LUT R21, RZ, R24, RZ, 0x33, !PT ;  /* 0x00000018ff15a212 */ /* 0x000fc800078e33ff */
[----:B------:R-:W-:Y:S05]  /*1080*/  NANOSLEEP R21 ;  /* 0x000000150000735d */ /* 0x000fea0003800000 */
[----:B------:R-:W2:Y:S01]  /*1090*/  LD.E.64.STRONG.GPU R28, desc[UR8][R16.64+0x100] ;  /* 0x00010008101c7980 */ /* 0x000ea2000c10fb00 */
[----:B------:R-:W-:Y:S01]  /*10a0*/  UMOV UR5, 0xffffffff ;  /* 0xffffffff00057882 */ /* 0x000fe20000000000 */
[----:B------:R-:W-:Y:S02]  /*10b0*/  SHF.R.U32.HI R22, RZ, 0x1, R22 ;  /* 0x00000001ff167819 */ /* 0x000fe40000011616 */
[----:B--2---:R-:W-:Y:S01]  /*10c0*/  ISETP.NE.AND P0, PT, R28, 0x63, PT ;  /* 0x000000631c00780c */ /* 0x004fe20003f05270 */
[----:B------:R-:W-:-:S12]  /*10d0*/  BRA.DIV UR5, `(.L_x_335) ;  /* 0x0000003205f47947 */ /* 0x000fd8000b800000 */
[----:B------:R-:W-:-:S13]  /*10e0*/  VOTE.ANY P0, !P0 ;  /* 0x0000000000ff7806 */ /* 0x000fda0004000100 */
.L_x_365:
[----:B------:R-:W-:Y:S05]  /*10f0*/  @P0 BRA `(.L_x_336) ;  /* 0xfffffffc00900947 */ /* 0x000fea000383ffff */
.L_x_334:
        /* <DEDUP_REMOVED lines=22> */
[----:B------:R-:W-:Y:S02]  /*1260*/  IMAD.IADD R43, R41, 0x1, R22 ;  /* 0x00000001292b7824 */ /* 0x000fe400078e0216 */
[----:B------:R-:W0:Y:S03]  /*1270*/  LDC.64 R40, c[0x0][0x390] ;  /* 0x0000e400ff287b82 */ /* 0x000e260000000a00 */
[----:B------:R-:W1:Y:S01]  /*1280*/  SHFL.DOWN PT, R22, R43, 0x4, R16 ;  /* 0x088000002b167989 */ /* 0x000e6200000e0010 */
[----:B0-----:R-:W-:Y:S02]  /*1290*/  IADD3 R40, P3, PT, R40, 0x100, RZ ;  /* 0x0000010028287810 */ /* 0x001fe40007f7e0ff */
[----:B-1----:R-:W-:Y:S02]  /*12a0*/  SEL R22, R22, RZ, !P0 ;  /* 0x000000ff16167207 */ /* 0x002fe40004000000 */
[----:B------:R-:W-:Y:S01]  /*12b0*/  ISETP.GT.AND P0, PT, R24, R16, PT ;  /* 0x000000101800720c */ /* 0x000fe20003f04270 */
[----:B------:R-:W-:-:S02]  /*12c0*/  IMAD.X R41, RZ, RZ, R41, P3 ;  /* 0x000000ffff297224 */ /* 0x000fc400018e0629 */
[----:B------:R-:W-:-:S05]  /*12d0*/  IMAD.IADD R51, R43, 0x1, R22 ;  /* 0x000000012b337824 */ /* 0x000fca00078e0216 */
[----:B------:R-:W0:Y:S02]  /*12e0*/  SHFL.DOWN PT, R22, R51, 0x8, R16 ;  /* 0x0900000033167989 */ /* 0x000e2400000e0010 */
[----:B0-----:R-:W-:Y:S02]  /*12f0*/  SEL R22, R22, RZ, !P0 ;  /* 0x000000ff16167207 */ /* 0x001fe40004000000 */
[----:B------:R-:W-:-:S03]  /*1300*/  ISETP.NE.AND P0, PT, R28, 0x65, PT ;  /* 0x000000651c00780c */ /* 0x000fc60003f05270 */
[----:B------:R-:W-:-:S05]  /*1310*/  IMAD.IADD R29, R51, 0x1, R22 ;  /* 0x00000001331d7824 */ /* 0x000fca00078e0216 */
[----:B------:R-:W0:Y:S05]  /*1320*/  SHFL.DOWN PT, R22, R29, 0x10, R16 ;  /* 0x0a0000001d167989 */ /* 0x000e2a00000e0010 */
[----:B------:R-:W-:Y:S02]  /*1330*/  VOTE.ALL P0, P0 ;  /* 0x0000000000ff7806 */ /* 0x000fe40000000000 */
[----:B0-----:R-:W-:-:S05]  /*1340*/  SEL R22, R22, RZ, !P2 ;  /* 0x000000ff16167207 */ /* 0x001fca0005000000 */
[----:B------:R-:W-:-:S07]  /*1350*/  IMAD.IADD R43, R29, 0x1, R22 ;  /* 0x000000011d2b7824 */ /* 0x000fce00078e0216 */
.L_x_374:
[----:B------:R-:W-:Y:S05]  /*1360*/  @!P0 BRA `(.L_x_338) ;  /* 0x0000000400248947 */ /* 0x000fea0003800000 */
[----:B------:R-:W-:-:S07]  /*1370*/  IMAD.MOV.U32 R44, RZ, RZ, 0x3b8 ;  /* 0x000003b8ff2c7424 */ /* 0x000fce00078e00ff */
.L_x_344:
        /* <DEDUP_REMOVED lines=10> */
.L_x_377:
[----:B------:R-:W-:Y:S05]  /*1420*/  @!P0 BRA `(.L_x_340) ;  /* 0x0000000000748947 */ /* 0x000fea0003800000 */
[----:B------:R-:W-:-:S07]  /*1430*/  IMAD.MOV.U32 R22, RZ, RZ, R44 ;  /* 0x000000ffff167224 */ /* 0x000fce00078e002c */
.L_x_342:
[----:B------:R-:W-:Y:S02]  /*1440*/  VIADD R28, R22, 0x1 ;  /* 0x00000001161c7836 */ /* 0x000fe40000000000 */
[----:B------:R-:W-:Y:S02]  /*1450*/  IMAD R51, R39, 0x41a7, RZ ;  /* 0x000041a727337824 */ /* 0x000fe400078e02ff */
[----:B------:R-:W0:Y:S01]  /*1460*/  I2F.U32.RP R29, R28 ;  /* 0x0000001c001d7306 */ /* 0x000e220000209000 */
[----:B------:R-:W-:Y:S01]  /*1470*/  IMAD.MOV R53, RZ, RZ, -R28 ;  /* 0x000000ffff357224 */ /* 0x000fe200078e0a1c */
[----:B------:R-:W-:-:S06]  /*1480*/  ISETP.NE.U32.AND P2, PT, R28, RZ, PT ;  /* 0x000000ff1c00720c */ /* 0x000fcc0003f45070 */
[----:B0-----:R-:W0:Y:S02]  /*1490*/  MUFU.RCP R29, R29 ;  /* 0x0000001d001d7308 */ /* 0x001e240000001000 */
[----:B0-----:R-:W-:-:S06]  /*14a0*/  VIADD R20, R29, 0xffffffe ;  /* 0x0ffffffe1d147836 */ /* 0x001fcc0000000000 */
[----:B------:R0:W1:Y:S02]  /*14b0*/  F2I.FTZ.U32.TRUNC.NTZ R21, R20 ;  /* 0x0000001400157305 */ /* 0x000064000021f000 */
[----:B0-----:R-:W-:Y:S02]  /*14c0*/  IMAD.MOV.U32 R20, RZ, RZ, RZ ;  /* 0x000000ffff147224 */ /* 0x001fe400078e00ff */
[----:B-1----:R-:W-:-:S04]  /*14d0*/  IMAD R39, R53, R21, RZ ;  /* 0x0000001535277224 */ /* 0x002fc800078e02ff */
[----:B------:R-:W-:Y:S01]  /*14e0*/  IMAD.HI.U32 R52, R21, R39, R20 ;  /* 0x0000002715347227 */ /* 0x000fe200078e0014 */
[----:B------:R-:W-:-:S05]  /*14f0*/  LOP3.LUT R39, R51, 0x7fffffff, RZ, 0xc0, !PT ;  /* 0x7fffffff33277812 */ /* 0x000fca00078ec0ff */
        /* <DEDUP_REMOVED lines=15> */
.L_x_380:
[----:B------:R-:W-:Y:S05]  /*15f0*/  @P0 BRA `(.L_x_342) ;  /* 0xfffffffc00900947 */ /* 0x000fea000383ffff */
.L_x_340:
        /* <DEDUP_REMOVED lines=31> */
.L_x_389:
[----:B------:R-:W-:Y:S05]  /*17f0*/  @P0 BRA `(.L_x_344) ;  /* 0xfffffff800e00947 */ /* 0x000fea000383ffff */
.L_x_338:
        /* <DEDUP_REMOVED lines=8> */
[----:B0-----:R-:W-:-:S05]  /*1880*/  @!P1 LEA R16, R17, R16, 0x18 ;  /* 0x0000001011109211 */ /* 0x001fca00078ec0ff */
[----:B------:R1:W-:Y:S04]  /*1890*/  @!P1 STS [R16+0x8], R31 ;  /* 0x0000081f10009388 */ /* 0x0003e80000000800 */
[----:B------:R1:W-:Y:S01]  /*18a0*/  @!P1 STS [R16+0x4], R43 ;  /* 0x0000042b10009388 */ /* 0x0003e20000000800 */
[----:B--2---:R-:W-:Y:S01]  /*18b0*/  @!P0 LEA R22, R21, R20, 0x18 ;  /* 0x0000001415168211 */ /* 0x004fe200078ec0ff */
[----:B------:R-:W-:Y:S02]  /*18c0*/  IMAD.MOV.U32 R20, RZ, RZ, R47 ;  /* 0x000000ffff147224 */ /* 0x000fe400078e002f */
[----:B------:R-:W-:Y:S02]  /*18d0*/  @!P0 IMAD.MOV.U32 R20, RZ, RZ, R43 ;  /* 0x000000ffff148224 */ /* 0x000fe400078e002b */
[----:B------:R1:W-:Y:S05]  /*18e0*/  @!P0 STS [R22+0x4c], R43 ;  /* 0x00004c2b16008388 */ /* 0x0003ea0000000800 */
.L_x_332:
[----:B------:R-:W-:Y:S05]  /*18f0*/  WARPSYNC.ALL ;  /* 0x0000000000007948 */ /* 0x000fea0003800000 */
[----:B------:R-:W0:Y:S08]  /*1900*/  S2UR UR6, SR_CgaCtaId ;  /* 0x00000000000679c3 */ /* 0x000e300000008800 */
[----:B------:R-:W-:Y:S01]  /*1910*/  BAR.SYNC.DEFER_BLOCKING 0x0 ;  /* 0x0000000000007b1d */ /* 0x000fe20000010000 */
[----:B------:R-:W-:-:S05]  /*1920*/  ISETP.NE.AND P0, PT, R50, RZ, PT ;  /* 0x000000ff3200720c */ /* 0x000fca0003f05270 */
[----:B------:R-:W-:Y:S02]  /*1930*/  UMOV UR5, 0x400 ;  /* 0x0000040000057882 */ /* 0x000fe40000000000 */
[----:B0-----:R-:W-:-:S09]  /*1940*/  ULEA UR5, UR6, UR5, 0x18 ;  /* 0x0000000506057291 */ /* 0x001fd2000f8ec0ff */
[----:B-1----:R-:W0:Y:S02]  /*1950*/  LDS R16, [UR5+0x4c] ;  /* 0x00004c05ff107984 */ /* 0x002e240008000800 */
[----:B0-----:R-:W-:-:S05]  /*1960*/  SEL R21, R16, RZ, P0 ;  /* 0x000000ff10157207 */ /* 0x001fca0000000000 */
[----:B------:R-:W-:-:S07]  /*1970*/  IMAD.IADD R21, R21, 0x1, R20 ;  /* 0x0000000115157824 */ /* 0x000fce00078e0214 */
.L_x_331:
[----:B------:R-:W-:Y:S05]  /*1980*/  BSYNC.RECONVERGENT B0 ;  /* 0x0000000000007941 */ /* 0x000fea0003800200 */
.L_x_329:
[----:B------:R-:W-:Y:S01]  /*1990*/  IMAD.IADD R36, R36, 0x1, R21 ;  /* 0x0000000124247824 */ /* 0x000fe200078e0215 */
[----:B------:R-:W-:Y:S03]  /*19a0*/  BAR.SYNC.DEFER_BLOCKING 0x0 ;  /* 0x0000000000007b1d */ /* 0x000fe60000010000 */
[----:B------:R-:W-:-:S03]  /*19b0*/  IMAD.IADD R37, R37, 0x1, R36 ;  /* 0x0000000125257824 */ /* 0x000fc600078e0224 */
[----:B------:R-:W1:Y:S01]  /*19c0*/  LDCU.64 UR6, c[0x0][0x388] ;  /* 0x00007100ff0677ac */ /* 0x000e620008000a00 */
[----:B------:R-:W-:-:S04]  /*19d0*/  IMAD.IADD R34, R34, 0x1, R37 ;  /* 0x0000000122227824 */ /* 0x000fc800078e0225 */
[----:B------:R-:W-:-:S04]  /*19e0*/  IMAD.IADD R35, R35, 0x1, R34 ;  /* 0x0000000123237824 */ /* 0x000fc800078e0222 */
[----:B------:R-:W-:-:S04]  /*19f0*/  IMAD.IADD R32, R32, 0x1, R35 ;  /* 0x0000000120207824 */ /* 0x000fc800078e0223 */
[----:B------:R-:W-:-:S04]  /*1a00*/  IMAD.IADD R33, R33, 0x1, R32 ;  /* 0x0000000121217824 */ /* 0x000fc800078e0220 */
[----:B------:R-:W-:Y:S01]  /*1a10*/  IMAD.IADD R18, R18, 0x1, R33 ;  /* 0x0000000112127824 */ /* 0x000fe200078e0221 */
[----:B------:R-:W-:Y:S01]  /*1a20*/  STS.64 [R0], R36 ;  /* 0x0000002400007388 */ /* 0x000fe20000000a00 */
[----:B-1----:R-:W-:Y:S02]  /*1a30*/  IADD3 R46, P0, PT, R46, UR6, RZ ;  /* 0x000000062e2e7c10 */ /* 0x002fe4000ff1e0ff */
[----:B------:R-:W-:Y:S01]  /*1a40*/  IMAD.IADD R19, R19, 0x1, R18 ;  /* 0x0000000113137824 */ /* 0x000fe200078e0212 */
[----:B------:R-:W-:Y:S01]  /*1a50*/  STS.64 [R0+0x8], R34 ;  /* 0x0000082200007388 */ /* 0x000fe20000000a00 */
[----:B------:R-:W-:Y:S02]  /*1a60*/  IADD3.X R47, PT, PT, R45, UR7, RZ, P0, !PT ;  /* 0x000000072d2f7c10 */ /* 0x000fe400087fe4ff */
[----:B------:R-:W-:Y:S01]  /*1a70*/  IMAD.IADD R14, R14, 0x1, R19 ;  /* 0x000000010e0e7824 */ /* 0x000fe200078e0213 */
[----:B------:R-:W-:Y:S03]  /*1a80*/  STS.64 [R0+0x10], R32 ;  /* 0x0000102000007388 */ /* 0x000fe60000000a00 */
[----:B------:R-:W-:Y:S01]  /*1a90*/  IMAD.IADD R15, R15, 0x1, R14 ;  /* 0x000000010f0f7824 */ /* 0x000fe200078e020e */
[----:B------:R-:W-:Y:S03]  /*1aa0*/  STS.64 [R0+0x18], R18 ;  /* 0x0000181200007388 */ /* 0x000fe60000000a00 */
[----:B------:R-:W-:Y:S01]  /*1ab0*/  IMAD.IADD R12, R12, 0x1, R15 ;  /* 0x000000010c0c7824 */ /* 0x000fe200078e020f */
[----:B------:R-:W-:Y:S03]  /*1ac0*/  STS.64 [R0+0x20], R14 ;  /* 0x0000200e00007388 */ /* 0x000fe60000000a00 */
[----:B------:R-:W-:-:S04]  /*1ad0*/  IMAD.IADD R13, R13, 0x1, R12 ;  /* 0x000000010d0d7824 */ /* 0x000fc800078e020c */
        /* <DEDUP_REMOVED lines=14> */
[----:B------:R-:W-:-:S05]  /*1bc0*/  IMAD.IADD R3, R3, 0x1, R2 ;  /* 0x0000000103037824 */ /* 0x000fca00078e0202 */
[----:B------:R-:W-:Y:S01]  /*1bd0*/  STS.64 [R0+0x50], R2 ;  /* 0x0000500200007388 */ /* 0x000fe20000000a00 */
[----:B------:R-:W-:-:S03]  /*1be0*/  NOP ;  /* 0x0000000000007918 */ /* 0x000fc60000000000 */
[----:B0-----:R-:W0:Y:S04]  /*1bf0*/  LDS R17, [R38] ;  /* 0x0000000026117984 */ /* 0x001e280000000800 */
        /* <DEDUP_REMOVED lines=44> */
.L_x_328:
[----:B------:R-:W-:-:S13]  /*1ec0*/  ISETP.NE.AND P0, PT, R0, RZ, PT ;  /* 0x000000ff0000720c */ /* 0x000fda0003f05270 */
[----:B------:R-:W-:Y:S05]  /*1ed0*/  @!P0 EXIT ;  /* 0x000000000000894d */ /* 0x000fea0003800000 */
[----:B------:R-:W0:Y:S02]  /*1ee0*/  LDC.64 R2, c[0x0][0x380] ;  /* 0x0000e000ff027b82 */ /* 0x000e240000000a00 */
[----:B0-----:R-:W-:-:S05]  /*1ef0*/  IMAD.WIDE.U32 R2, R5, 0x4, R2 ;  /* 0x0000000405027825 */ /* 0x001fca00078e0002 */
[----:B------:R0:W2:Y:S01]  /*1f00*/  LDG.E R7, desc[UR8][R2.64] ;  /* 0x0000000802077981 */ /* 0x0000a2000c1e1900 */
[----:B------:R-:W1:Y:S02]  /*1f10*/  S2R R52, SR_TID.X ;  /* 0x0000000000347919 */ /* 0x000e640000002100 */
[C---:B-1----:R-:W-:Y:S02]  /*1f20*/  LOP3.LUT R4, R52.reuse, 0x1f, RZ, 0xc0, !PT ;  /* 0x0000001f34047812 */ /* 0x042fe400078ec0ff */
[----:B------:R-:W-:-:S05]  /*1f30*/  LOP3.LUT R5, R52, 0x3e0, RZ, 0xc0, !PT ;  /* 0x000003e034057812 */ /* 0x000fca00078ec0ff */
[----:B------:R-:W-:-:S04]  /*1f40*/  IMAD R15, R5, 0x16, R4 ;  /* 0x00000016050f7824 */ /* 0x000fc800078e0204 */
[C---:B------:R-:W-:Y:S01]  /*1f50*/  VIADD R5, R15.reuse, 0x20 ;  /* 0x000000200f057836 */ /* 0x040fe20000000000 */
[C---:B------:R-:W-:Y:S01]  /*1f60*/  ISETP.GE.U32.AND P6, PT, R15.reuse, R0, PT ;  /* 0x000000000f00720c */ /* 0x040fe20003fc6070 */
[C---:B------:R-:W-:Y:S01]  /*1f70*/  VIADD R9, R15.reuse, 0x40 ;  /* 0x000000400f097836 */ /* 0x040fe20000000000 */
[C---:B------:R-:W-:Y:S01]  /*1f80*/  LEA R4, P1, R15.reuse, R2, 0x2 ;  /* 0x000000020f047211 */ /* 0x040fe200078210ff */
[----:B------:R-:W-:Y:S01]  /*1f90*/  VIADD R11, R15, 0xa0 ;  /* 0x000000a00f0b7836 */ /* 0x000fe20000000000 */
[-C--:B------:R-:W-:Y:S01]  /*1fa0*/  ISETP.GE.U32.AND P5, PT, R5, R0.reuse, PT ;  /* 0x000000000500720c */ /* 0x080fe20003fa6070 */
[----:B------:R-:W-:Y:S01]  /*1fb0*/  VIADD R5, R15, 0xc0 ;  /* 0x000000c00f057836 */ /* 0x000fe20000000000 */
[-C--:B------:R-:W-:Y:S01]  /*1fc0*/  ISETP.GE.U32.AND P0, PT, R9, R0.reuse, PT ;  /* 0x000000000900720c */ /* 0x080fe20003f06070 */
[----:B------:R-:W-:Y:S01]  /*1fd0*/  VIADD R9, R15, 0x100 ;  /* 0x000001000f097836 */ /* 0x000fe20000000000 */
[-C--:B------:R-:W-:Y:S01]  /*1fe0*/  ISETP.GE.U32.AND P4, PT, R11, R0.reuse, PT ;  /* 0x000000000b00720c */ /* 0x080fe20003f86070 */
[----:B------:R-:W-:Y:S01]  /*1ff0*/  VIADD R11, R15, 0x120 ;  /* 0x000001200f0b7836 */ /* 0x000fe20000000000 */
[-C--:B------:R-:W-:Y:S01]  /*2000*/  ISETP.GE.U32.AND P3, PT, R5, R0.reuse, PT ;  /* 0x000000000500720c */ /* 0x080fe20003f66070 */
[----:B------:R-:W-:Y:S01]  /*2010*/  IMAD.X R5, RZ, RZ, R3, P1 ;  /* 0x000000ffff057224 */ /* 0x000fe200008e0603 */
[-C--:B------:R-:W-:Y:S01]  /*2020*/  ISETP.GE.U32.AND P2, PT, R9, R0.reuse, PT ;  /* 0x000000000900720c */ /* 0x080fe20003f46070 */
[----:B0-----:R-:W-:Y:S01]  /*2030*/  VIADD R3, R15, 0x140 ;  /* 0x000001400f037836 */ /* 0x001fe20000000000 */
[----:B------:R-:W-:Y:S01]  /*2040*/  ISETP.GE.U32.AND P1, PT, R11, R0, PT ;  /* 0x000000000b00720c */ /* 0x000fe20003f26070 */
[----:B------:R-:W-:-:S02]  /*2050*/  VIADD R11, R15, 0x1e0 ;  /* 0x000001e00f0b7836 */ /* 0x000fc40000000000 */
[C---:B------:R-:W-:Y:S02]  /*2060*/  VIADD R13, R15.reuse, 0x240 ;  /* 0x000002400f0d7836 */ /* 0x040fe40000000000 */
[C---:B------:R-:W-:Y:S02]  /*2070*/  VIADD R51, R15.reuse, 0x60 ;  /* 0x000000600f337836 */ /* 0x040fe40000000000 */
[C---:B------:R-:W-:Y:S02]  /*2080*/  VIADD R50, R15.reuse, 0x80 ;  /* 0x000000800f327836 */ /* 0x040fe40000000000 */
[C---:B------:R-:W-:Y:S02]  /*2090*/  VIADD R49, R15.reuse, 0xe0 ;  /* 0x000000e00f317836 */ /* 0x040fe40000000000 */
[C---:B------:R-:W-:Y:S02]  /*20a0*/  VIADD R48, R15.reuse, 0x160 ;  /* 0x000001600f307836 */ /* 0x040fe40000000000 */
[----:B------:R-:W-:-:S02]  /*20b0*/  VIADD R47, R15, 0x180 ;  /* 0x000001800f2f7836 */ /* 0x000fc40000000000 */
[C---:B------:R-:W-:Y:S02]  /*20c0*/  VIADD R46, R15.reuse, 0x1a0 ;  /* 0x000001a00f2e7836 */ /* 0x040fe40000000000 */
[C---:B------:R-:W-:Y:S02]  /*20d0*/  VIADD R45, R15.reuse, 0x1c0 ;  /* 0x000001c00f2d7836 */ /* 0x040fe40000000000 */
[C---:B------:R-:W-:Y:S02]  /*20e0*/  VIADD R41, R15.reuse, 0x200 ;  /* 0x000002000f297836 */ /* 0x040fe40000000000 */
[C---:B------:R-:W-:Y:S02]  /*20f0*/  VIADD R40, R15.reuse, 0x260 ;  /* 0x000002600f287836 */ /* 0x040fe40000000000 */
[----:B------:R-:W-:Y:S02]  /*2100*/  VIADD R2, R15, 0x2a0 ;  /* 0x000002a00f027836 */ /* 0x000fe40000000000 */
[----:B--2---:R-:W-:-:S02]  /*2110*/  IMAD.MOV.U32 R17, RZ, RZ, R7 ;  /* 0x000000ffff117224 */ /* 0x004fc400078e0007 */
[----:B------:R-:W2:Y:S02]  /*2120*/  @!P6 LDG.E R7, desc[UR8][R4.64] ;  /* 0x000000080407e981 */ /* 0x000ea4000c1e1900 */
[----:B------:R-:W-:Y:S01]  /*2130*/  IMAD.MOV.U32 R9, RZ, RZ, R17 ;  /* 0x000000ffff097224 */ /* 0x000fe200078e0011 */
[----:B------:R-:W-:Y:S01]  /*2140*/  ISETP.GE.U32.AND P6, PT, R3, R0, PT ;  /* 0x000000000300720c */ /* 0x000fe20003fc6070 */
[----:B------:R-:W-:-:S04]  /*2150*/  VIADD R3, R15, 0x220 ;  /* 0x000002200f037836 */ /* 0x000fc80000000000 */
[----:B------:R-:W3:Y:S01]  /*2160*/  @!P5 LDG.E R9, desc[UR8][R4.64+0x80] ;  /* 0x000080080409d981 */ /* 0x000ee2000c1e1900 */
[-C--:B------:R-:W-:Y:S01]  /*2170*/  ISETP.GE.U32.AND P5, PT, R11, R0.reuse, PT ;  /* 0x000000000b00720c */ /* 0x080fe20003fa6070 */
[--C-:B------:R-:W-:Y:S02]  /*2180*/  IMAD.MOV.U32 R11, RZ, RZ, R17.reuse ;  /* 0x000000ffff0b7224 */ /* 0x100fe400078e0011 */
[--C-:B------:R-:W-:Y:S02]  /*2190*/  IMAD.MOV.U32 R19, RZ, RZ, R17.reuse ;  /* 0x000000ffff137224 */ /* 0x100fe400078e0011 */
[--C-:B------:R-:W-:Y:S02]  /*21a0*/  IMAD.MOV.U32 R21, RZ, RZ, R17.reuse ;  /* 0x000000ffff157224 */ /* 0x100fe400078e0011 */
[----:B------:R-:W4:Y:S01]  /*21b0*/  @!P0 LDG.E R11, desc[UR8][R4.64+0x100] ;  /* 0x00010008040b8981 */ /* 0x000f22000c1e1900 */
[--C-:B------:R-:W-:Y:S01]  /*21c0*/  IMAD.MOV.U32 R25, RZ, RZ, R17.reuse ;  /* 0x000000ffff197224 */ /* 0x100fe200078e0011 */
[----:B------:R-:W-:Y:S01]  /*21d0*/  ISETP.GE.U32.AND P0, PT, R3, R0, PT ;  /* 0x000000000300720c */ /* 0x000fe20003f06070 */
[--C-:B------:R-:W-:Y:S01]  /*21e0*/  IMAD.MOV.U32 R27, RZ, RZ, R17.reuse ;  /* 0x000000ffff1b7224 */ /* 0x100fe200078e0011 */
[----:B------:R-:W5:Y:S01]  /*21f0*/  @!P4 LDG.E R19, desc[UR8][R4.64+0x280] ;  /* 0x000280080413c981 */ /* 0x000f62000c1e1900 */
[----:B------:R-:W-:-:S02]  /*2200*/  IMAD.MOV.U32 R29, RZ, RZ, R17 ;  /* 0x000000ffff1d7224 */ /* 0x000fc400078e0011 */
[----:B------:R-:W-:Y:S01]  /*2210*/  VIADD R3, R15, 0x280 ;  /* 0x000002800f037836 */ /* 0x000fe20000000000 */
[----:B------:R-:W5:Y:S01]  /*2220*/  @!P3 LDG.E R21, desc[UR8][R4.64+0x300] ;  /* 0x000300080415b981 */ /* 0x000f62000c1e1900 */
[----:B------:R-:W-:-:S03]  /*2230*/  ISETP.GE.U32.AND P4, PT, R13, R0, PT ;  /* 0x000000000d00720c */ /* 0x000fc60003f86070 */
[----:B------:R-:W5:Y:S01]  /*2240*/  @!P2 LDG.E R25, desc[UR8][R4.64+0x400] ;  /* 0x000400080419a981 */ /* 0x000f62000c1e1900 */
[-C--:B------:R-:W-:Y:S02]  /*2250*/  ISETP.GE.U32.AND P3, PT, R3, R0.reuse, PT ;  /* 0x000000000300720c */ /* 0x080fe40003f66070 */
[-C--:B------:R-:W-:Y:S01]  /*2260*/  ISETP.GE.U32.AND P2, PT, R51, R0.reuse, PT ;  /* 0x000000003300720c */ /* 0x080fe20003f46070 */
[----:B------:R-:W5:Y:S01]  /*2270*/  @!P1 LDG.E R27, desc[UR8][R4.64+0x480] ;  /* 0x00048008041b9981 */ /* 0x000f62000c1e1900 */
[----:B------:R-:W-:-:S03]  /*2280*/  ISETP.GE.U32.AND P1, PT, R50, R0, PT ;  /* 0x000000003200720c */ /* 0x000fc60003f26070 */
[----:B------:R-:W5:Y:S01]  /*2290*/  @!P6 LDG.E R29, desc[UR8][R4.64+0x500] ;  /* 0x00050008041de981 */ /* 0x000f62000c1e1900 */
[----:B------:R-:W-:Y:S01]  /*22a0*/  ISETP.GE.U32.AND P6, PT, R49, R0, PT ;  /* 0x000000003100720c */ /* 0x000fe20003fc6070 */
[--C-:B------:R-:W-:Y:S02]  /*22b0*/  IMAD.MOV.U32 R43, RZ, RZ, R17.reuse ;  /* 0x000000ffff2b7224 */ /* 0x100fe400078e0011 */
[--C-:B------:R-:W-:Y:S02]  /*22c0*/  IMAD.MOV.U32 R6, RZ, RZ, R17.reuse ;  /* 0x000000ffff067224 */ /* 0x100fe400078e0011 */
[--C-:B------:R-:W-:Y:S02]  /*22d0*/  IMAD.MOV.U32 R8, RZ, RZ, R17.reuse ;  /* 0x000000ffff087224 */ /* 0x100fe400078e0011 */
[--C-:B------:R-:W-:Y:S01]  /*22e0*/  IMAD.MOV.U32 R10, RZ, RZ, R17.reuse ;  /* 0x000000ffff0a7224 */ /* 0x100fe200078e0011 */
[----:B------:R-:W5:Y:S01]  /*22f0*/  @!P5 LDG.E R43, desc[UR8][R4.64+0x780] ;  /* 0x00078008042bd981 */ /* 0x000f62000c1e1900 */
[----:B------:R-:W-:-:S02]  /*2300*/  IMAD.MOV.U32 R13, RZ, RZ, R17 ;  /* 0x000000ffff0d7224 */ /* 0x000fc400078e0011 */
[--C-:B------:R-:W-:Y:S01]  /*2310*/  IMAD.MOV.U32 R15, RZ, RZ, R17.reuse ;  /* 0x000000ffff0f7224 */ /* 0x100fe200078e0011 */
[----:B------:R-:W5:Y:S01]  /*2320*/  @!P0 LDG.E R6, desc[UR8][R4.64+0x880] ;  /* 0x0008800804068981 */ /* 0x000f62000c1e1900 */
[----:B------:R-:W-:Y:S01]  /*2330*/  IMAD.MOV.U32 R23, RZ, RZ, R17 ;  /* 0x000000ffff177224 */ /* 0x000fe200078e0011 */
[-C--:B------:R-:W-:Y:S02]  /*2340*/  ISETP.GE.U32.AND P5, PT, R48, R0.reuse, PT ;  /* 0x000000003000720c */ /* 0x080fe40003fa6070 */
[----:B------:R-:W5:Y:S01]  /*2350*/  @!P4 LDG.E R8, desc[UR8][R4.64+0x900] ;  /* 0x000900080408c981 */ /* 0x000f62000c1e1900 */
[-C--:B------:R-:W-:Y:S02]  /*2360*/  ISETP.GE.U32.AND P0, PT, R47, R0.reuse, PT ;  /* 0x000000002f00720c */ /* 0x080fe40003f06070 */
[-C--:B------:R-:W-:Y:S01]  /*2370*/  ISETP.GE.U32.AND P4, PT, R46, R0.reuse, PT ;  /* 0x000000002e00720c */ /* 0x080fe20003f86070 */
[----:B------:R-:W5:Y:S01]  /*2380*/  @!P3 LDG.E R10, desc[UR8][R4.64+0xa00] ;  /* 0x000a0008040ab981 */ /* 0x000f62000c1e1900 */
[----:B------:R-:W-:-:S03]  /*2390*/  ISETP.GE.U32.AND P3, PT, R45, R0, PT ;  /* 0x000000002d00720c */ /* 0x000fc60003f66070 */
[----:B------:R-:W5:Y:S01]  /*23a0*/  @!P2 LDG.E R13, desc[UR8][R4.64+0x180] ;  /* 0x00018008040da981 */ /* 0x000f62000c1e1900 */
[----:B------:R-:W-:-:S03]  /*23b0*/  ISETP.GE.U32.AND P2, PT, R41, R0, PT ;  /* 0x000000002900720c */ /* 0x000fc60003f46070 */
        /* <DEDUP_REMOVED lines=10> */
[----:B------:R-:W-:Y:S01]  /*2460*/  IMAD.MOV.U32 R16, RZ, RZ, R17 ;  /* 0x000000ffff107224 */ /* 0x000fe200078e0011 */
[----:B------:R-:W5:Y:S04]  /*2470*/  @!P0 LDG.E R33, desc[UR8][R4.64+0x600] ;  /* 0x0006000804218981 */ /* 0x000f68000c1e1900 */
[----:B------:R-:W5:Y:S04]  /*2480*/  @!P4 LDG.E R35, desc[UR8][R4.64+0x680] ;  /* 0x000680080423c981 */ /* 0x000f68000c1e1900 */
[----:B------:R-:W5:Y:S04]  /*2490*/  @!P3 LDG.E R37, desc[UR8][R4.64+0x700] ;  /* 0x000700080425b981 */ /* 0x000f68000c1e1900 */
[----:B------:R-:W5:Y:S04]  /*24a0*/  @!P2 LDG.E R53, desc[UR8][R4.64+0x800] ;  /* 0x000800080435a981 */ /* 0x000f68000c1e1900 */
[----:B------:R-:W5:Y:S04]  /*24b0*/  @!P1 LDG.E R16, desc[UR8][R4.64+0x980] ;  /* 0x0009800804109981 */ /* 0x000f68000c1e1900 */
[----:B------:R-:W5:Y:S01]  /*24c0*/  @!P6 LDG.E R17, desc[UR8][R4.64+0xa80] ;  /* 0x000a80080411e981 */ /* 0x000f62000c1e1900 */
[----:B------:R-:W0:Y:S01]  /*24d0*/  S2R R3, SR_LANEID ;  /* 0x0000000000037919 */ /* 0x000e220000000000 */
[----:B------:R-:W1:Y:S01]  /*24e0*/  S2UR UR5, SR_CgaCtaId ;  /* 0x00000000000579c3 */ /* 0x000e620000008800 */
[----:B------:R-:W-:Y:S01]  /*24f0*/  SHF.R.U32.HI R42, RZ, 0x5, R52 ;  /* 0x00000005ff2a7819 */ /* 0x000fe20000011634 */
[----:B------:R-:W-:Y:S01]  /*2500*/  UMOV UR4, 0x400 ;  /* 0x0000040000047882 */ /* 0x000fe20000000000 */
[----:B------:R-:W-:Y:S01]  /*2510*/  ISETP.NE.AND P0, PT, R39, RZ, PT ;  /* 0x000000ff2700720c */ /* 0x000fe20003f05270 */
[----:B-1----:R-:W-:-:S02]  /*2520*/  ULEA UR4, UR5, UR4, 0x18 ;  /* 0x0000000405047291 */ /* 0x002fc4000f8ec0ff */
[----:B0-----:R-:W-:-:S05]  /*2530*/  IMAD R38, R42, 0x2c0, R3 ;  /* 0x000002c02a267824 */ /* 0x001fca00078e0203 */
        /* <DEDUP_REMOVED lines=41> */
[----:B------:R-:W-:Y:S02]  /*27d0*/  ISETP.NE.AND P2, PT, R42, 0xb, PT ;  /* 0x0000000b2a00780c */ /* 0x000fe40003f45270 */
[----:B----4-:R-:W-:Y:S02]  /*27e0*/  IADD3 R16, PT, PT, R10, R9, R16 ;  /* 0x000000090a107210 */ /* 0x010fe40007ffe010 */
[----:B------:R-:W-:-:S02]  /*27f0*/  ISETP.GE.U32.AND P3, PT, R52, 0x20, PT ;  /* 0x000000203400780c */ /* 0x000fc40003f66070 */
        /* <DEDUP_REMOVED lines=46> */
[----:B------:R-:W-:Y:S02]  /*2ae0*/  SEL R16, R22, R16, !P0 ;  /* 0x0000001016107207 */ /* 0x000fe40004000000 */
[----:B------:R-:W-:-:S04]  /*2af0*/  ISETP.NE.AND P0, PT, R42, 0x8, PT ;  /* 0x000000082a00780c */ /* 0x000fc80003f05270 */
[----:B------:R-:W-:Y:S02]  /*2b00*/  SEL R16, R23, R16, !P0 ;  /* 0x0000001017107207 */ /* 0x000fe40004000000 */
[----:B------:R-:W-:Y:S02]  /*2b10*/  ISETP.NE.AND P0, PT, R42, 0xa, PT ;  /* 0x0000000a2a00780c */ /* 0x000fe40003f05270 */
[----:B------:R-:W-:Y:S02]  /*2b20*/  SEL R16, R24, R16, !P1 ;  /* 0x0000001018107207 */ /* 0x000fe40004800000 */
[----:B------:R-:W-:Y:S02]  /*2b30*/  ISETP.NE.AND P1, PT, R3, RZ, PT ;  /* 0x000000ff0300720c */ /* 0x000fe40003f25270 */
[----:B------:R-:W-:Y:S01]  /*2b40*/  SEL R16, R25, R16, !P0 ;  /* 0x0000001019107207 */ /* 0x000fe20004000000 */
[----:B------:R-:W-:Y:S01]  /*2b50*/  @!P2 IMAD.IADD R16, R26, 0x1, R25 ;  /* 0x000000011a10a824 */ /* 0x000fe200078e0219 */
[----:B------:R-:W-:-:S02]  /*2b60*/  SEL R3, R39, RZ, P1 ;  /* 0x000000ff27037207 */ /* 0x000fc40000800000 */
[----:B------:R-:W-:-:S03]  /*2b70*/  ISETP.NE.AND P0, PT, R52, RZ, PT ;  /* 0x000000ff3400720c */ /* 0x000fc60003f05270 */
[----:B------:R-:W-:-:S05]  /*2b80*/  @P3 IMAD.IADD R39, R16, 0x1, R3 ;  /* 0x0000000110273824 */ /* 0x000fca00078e0203 */
[----:B------:R-:W-:Y:S01]  /*2b90*/  SEL R39, R39, RZ, P0 ;  /* 0x000000ff27277207 */ /* 0x000fe20000000000 */
[----:B------:R-:W-:Y:S06]  /*2ba0*/  BRA `(.L_x_346) ;  /* 0x0000000c00f87947 */ /* 0x000fec0003800000 */
.L_x_345:
[----:B0-2---:R-:W-:Y:S02]  /*2bb0*/  IADD3 R16, PT, PT, R6, R5, R4 ;  /* 0x0000000506107210 */ /* 0x005fe40007ffe004 */
[C---:B------:R-:W-:Y:S02]  /*2bc0*/  ISETP.NE.AND P1, PT, R3.reuse, 0x1f, PT ;  /* 0x0000001f0300780c */ /* 0x040fe40003f25270 */
        /* <DEDUP_REMOVED lines=22> */
[----:B------:R-:W-:Y:S01]  /*2d30*/  ISETP.NE.AND P0, PT, R42, 0x2, PT ;  /* 0x000000022a00780c */ /* 0x000fe20003f05270 */
[----:B------:R-:W0:Y:S02]  /*2d40*/  S2R R53, SR_TID.X ;  /* 0x0000000000357919 */ /* 0x000e240000002100 */
[----:B------:R-:W-:Y:S01]  /*2d50*/  IMAD.IADD R43, R44, 0x1, -R43 ;  /* 0x000000012c2b7824 */ /* 0x000fe200078e0a2b */
[----:B------:R-:W-:Y:S01]  /*2d60*/  @!P1 STS [R52+0x10], R44 ;  /* 0x0000102c34009388 */ /* 0x000fe20000000800 */
[----:B------:R-:W-:Y:S01]  /*2d70*/  BAR.SYNC.DEFER_BLOCKING 0x0 ;  /* 0x0000000000007b1d */ /* 0x000fe20000010000 */
[----:B------:R-:W-:-:S05]  /*2d80*/  ISETP.NE.AND P1, PT, R42, 0x9, PT ;  /* 0x000000092a00780c */ /* 0x000fca0003f25270 */
[----:B------:R-:W1:Y:S04]  /*2d90*/  LDS.128 R16, [UR4+0x10] ;  /* 0x00001004ff107984 */ /* 0x000e680008000c00 */
[----:B------:R-:W2:Y:S04]  /*2da0*/  LDS.128 R20, [UR4+0x20] ;  /* 0x00002004ff147984 */ /* 0x000ea80008000c00 */
[----:B------:R-:W3:Y:S01]  /*2db0*/  LDS.128 R24, [UR4+0x30] ;  /* 0x00003004ff187984 */ /* 0x000ee20008000c00 */
[----:B-1----:R-:W-:-:S04]  /*2dc0*/  IMAD.IADD R17, R16, 0x1, R17 ;  /* 0x0000000110117824 */ /* 0x002fc800078e0211 */
[----:B------:R-:W-:Y:S01]  /*2dd0*/  IMAD.IADD R18, R18, 0x1, R17 ;  /* 0x0000000112127824 */ /* 0x000fe200078e0211 */
[----:B------:R-:W-:Y:S02]  /*2de0*/  SEL R16, R17, R16, !P0 ;  /* 0x0000001011107207 */ /* 0x000fe40004000000 */
[----:B------:R-:W-:Y:S01]  /*2df0*/  ISETP.NE.AND P0, PT, R42, 0x3, PT ;  /* 0x000000032a00780c */ /* 0x000fe20003f05270 */
[----:B------:R-:W-:Y:S01]  /*2e00*/  IMAD.IADD R19, R19, 0x1, R18 ;  /* 0x0000000113137824 */ /* 0x000fe200078e0212 */
[----:B------:R-:W-:Y:S02]  /*2e10*/  SEL R17, R43, RZ, P2 ;  /* 0x000000ff2b117207 */ /* 0x000fe40001000000 */
[----:B------:R-:W-:Y:S01]  /*2e20*/  SEL R16, R18, R16, !P0 ;  /* 0x0000001012107207 */ /* 0x000fe20004000000 */
[----:B--2---:R-:W-:Y:S01]  /*2e30*/  IMAD.IADD R20, R19, 0x1, R20 ;  /* 0x0000000113147824 */ /* 0x004fe200078e0214 */
        /* <DEDUP_REMOVED lines=8> */
[----:B---3--:R-:W-:Y:S01]  /*2ec0*/  IMAD.IADD R24, R23, 0x1, R24 ;  /* 0x0000000117187824 */ /* 0x008fe200078e0218 */
        /* <DEDUP_REMOVED lines=12> */
[----:B0-----:R-:W-:-:S02]  /*2f90*/  ISETP.GT.U32.AND P0, PT, R53, 0x1f, PT ;  /* 0x0000001f3500780c */ /* 0x001fc40003f04070 */
        /* <DEDUP_REMOVED lines=20> */
.L_x_392:
[----:B------:R-:W-:Y:S05]  /*30e0*/  @!P0 BRA `(.L_x_349) ;  /* 0x0000000000748947 */ /* 0x000fea0003800000 */
[----:B------:R-:W-:-:S07]  /*30f0*/  IMAD.MOV.U32 R22, RZ, RZ, 0x3b8 ;  /* 0x000003b8ff167424 */ /* 0x000fce00078e00ff */
.L_x_351:
        /* <DEDUP_REMOVED lines=27> */
.L_x_395:
[----:B------:R-:W-:Y:S05]  /*32b0*/  @P0 BRA `(.L_x_351) ;  /* 0xfffffffc00900947 */ /* 0x000fea000383ffff */
.L_x_349:
        /* <DEDUP_REMOVED lines=8> */
[----:B------:R-:W-:-:S06]  /*3340*/  LOP3.LUT R16, R21, R16, RZ, 0xc, !PT ;  /* 0x0000001015107212 */ /* 0x000fcc00078e0cff */
        /* <DEDUP_REMOVED lines=11> */
[----:B------:R-:W-:Y:S02]  /*3400*/  IMAD.IADD R26, R43, 0x1, R22 ;  /* 0x000000012b1a7824 */ /* 0x000fe400078e0216 */
[----:B------:R-:W0:Y:S03]  /*3410*/  LDC.64 R42, c[0x0][0x390] ;  /* 0x0000e400ff2a7b82 */ /* 0x000e260000000a00 */
[----:B------:R-:W1:Y:S02]  /*3420*/  SHFL.DOWN PT, R22, R26, 0x4, R16 ;  /* 0x088000001a167989 */ /* 0x000e6400000e0010 */
[----:B-1----:R-:W-:-:S02]  /*3430*/  SEL R25, R22, RZ, !P0 ;  /* 0x000000ff16197207 */ /* 0x002fc40004000000 */
[-C--:B------:R-:W-:Y:S01]  /*3440*/  ISETP.GT.AND P0, PT, R17, R16.reuse, PT ;  /* 0x000000101100720c */ /* 0x080fe20003f04270 */
[----:B------:R-:W-:Y:S02]  /*3450*/  VIADD R17, R3, 0x10 ;  /* 0x0000001003117836 */ /* 0x000fe40000000000 */
[----:B------:R-:W-:Y:S01]  /*3460*/  IMAD.IADD R25, R26, 0x1, R25 ;  /* 0x000000011a197824 */ /* 0x000fe200078e0219 */
[----:B0-----:R-:W-:Y:S02]  /*3470*/  IADD3 R26, P3, PT, R42, 0x100, RZ ;  /* 0x000001002a1a7810 */ /* 0x001fe40007f7e0ff */
[----:B------:R-:W-:Y:S02]  /*3480*/  ISETP.GT.AND P2, PT, R17, R16, PT ;  /* 0x000000101100720c */ /* 0x000fe40003f44270 */
[----:B------:R-:W0:Y:S01]  /*3490*/  SHFL.DOWN PT, R22, R25, 0x8, R16 ;  /* 0x0900000019167989 */ /* 0x000e2200000e0010 */
[----:B------:R-:W-:Y:S01]  /*34a0*/  IMAD.X R43, RZ, RZ, R43, P3 ;  /* 0x000000ffff2b7224 */ /* 0x000fe200018e062b */
[----:B0-----:R-:W-:-:S02]  /*34b0*/  SEL R20, R22, RZ, !P0 ;  /* 0x000000ff16147207 */ /* 0x001fc40004000000 */
[----:B------:R-:W-:-:S03]  /*34c0*/  ISETP.NE.AND P0, PT, R24, 0x65, PT ;  /* 0x000000651800780c */ /* 0x000fc60003f05270 */
[----:B------:R-:W-:-:S05]  /*34d0*/  IMAD.IADD R20, R25, 0x1, R20 ;  /* 0x0000000119147824 */ /* 0x000fca00078e0214 */
[----:B------:R-:W0:Y:S05]  /*34e0*/  SHFL.DOWN PT, R22, R20, 0x10, R16 ;  /* 0x0a00000014167989 */ /* 0x000e2a00000e0010 */
[----:B------:R-:W-:Y:S02]  /*34f0*/  VOTE.ALL P0, P0 ;  /* 0x0000000000ff7806 */ /* 0x000fe40000000000 */
[----:B0-----:R-:W-:-:S05]  /*3500*/  SEL R17, R22, RZ, !P2 ;  /* 0x000000ff16117207 */ /* 0x001fca0005000000 */
[----:B------:R-:W-:-:S07]  /*3510*/  IMAD.IADD R42, R20, 0x1, R17 ;  /* 0x00000001142a7824 */ /* 0x000fce00078e0211 */
.L_x_404:
[----:B------:R-:W-:Y:S05]  /*3520*/  @!P0 BRA `(.L_x_353) ;  /* 0x0000000400348947 */ /* 0x000fea0003800000 */
[----:B------:R-:W-:-:S07]  /*3530*/  IMAD.MOV.U32 R44, RZ, RZ, 0x3b8 ;  /* 0x000003b8ff2c7424 */ /* 0x000fce00078e00ff */
.L_x_359:
        /* <DEDUP_REMOVED lines=10> */
.L_x_407:
[----:B------:R-:W-:Y:S05]  /*35e0*/  @!P0 BRA `(.L_x_355) ;  /* 0x0000000000748947 */ /* 0x000fea0003800000 */
[----:B------:R-:W-:-:S07]  /*35f0*/  IMAD.MOV.U32 R22, RZ, RZ, R44 ;  /* 0x000000ffff167224 */ /* 0x000fce00078e002c */
.L_x_357:
        /* <DEDUP_REMOVED lines=8> */
[----:B------:R-:W0:Y:S02]  /*3680*/  F2I.FTZ.U32.TRUNC.NTZ R21, R21 ;  /* 0x0000001500157305 */ /* 0x000e24000021f000 */
[----:B0-----:R-:W-:Y:S02]  /*3690*/  IMAD R25, R20, R21, RZ ;  /* 0x0000001514197224 */ /* 0x001fe400078e02ff */
[----:B------:R-:W-:-:S04]  /*36a0*/  IMAD.MOV.U32 R20, RZ, RZ, RZ ;  /* 0x000000ffff147224 */ /* 0x000fc800078e00ff */
        /* <DEDUP_REMOVED lines=16> */
.L_x_410:
[----:B------:R-:W-:Y:S05]  /*37b0*/  @P0 BRA `(.L_x_357) ;  /* 0xfffffffc00900947 */ /* 0x000fea000383ffff */
.L_x_355:
[----:B------:R-:W-:Y:S01]  /*37c0*/  UMOV UR5, 0xffffffff ;  /* 0xffffffff00057882 */ /* 0x000fe20000000000 */
[----:B------:R-:W-:Y:S02]  /*37d0*/  ISETP.NE.AND P0, PT, R24, 0x65, PT ;  /* 0x000000651800780c */ /* 0x000fe40003f05270 */
[----:B------:R-:W-:Y:S11]  /*37e0*/  BRA.DIV UR5, `(.L_x_358) ;  /* 0x0000001a05fc7947 */ /* 0x000ff6000b800000 */
[----:B------:R-:W-:Y:S01]  /*37f0*/  VOTE.ANY R21, PT, !P0 ;  /* 0x0000000000157806 */ /* 0x000fe200040e0100 */
[----:B------:R-:W-:Y:S02]  /*3800*/  VIADD R17, R3, 0x2 ;  /* 0x0000000203117836 */ /* 0x000fe40000000000 */
[----:B------:R-:W-:Y:S01]  /*3810*/  VIADD R23, R23, 0xffffffe0 ;  /* 0xffffffe017177836 */ /* 0x000fe20000000000 */
[----:B------:R-:W-:-:S05]  /*3820*/  LOP3.LUT R21, R21, 0x80000000, R53, 0xec, !PT ;  /* 0x8000000015157812 */ /* 0x000fca00078eec35 */
        /* <DEDUP_REMOVED lines=28> */
.L_x_419:
[----:B------:R-:W-:Y:S05]  /*39f0*/  @P0 BRA `(.L_x_359) ;  /* 0xfffffff800d00947 */ /* 0x000fea000383ffff */
.L_x_353:
        /* <DEDUP_REMOVED lines=15> */
.L_x_347:
        /* <DEDUP_REMOVED lines=10> */
.L_x_346:
[----:B------:R-:W-:Y:S01]  /*3b90*/  IMAD.IADD R4, R4, 0x1, R39 ;  /* 0x0000000104047824 */ /* 0x000fe200078e0227 */
[----:B------:R-:W0:Y:S01]  /*3ba0*/  S2R R16, SR_TID.X ;  /* 0x0000000000107919 */ /* 0x000e220000002100 */
[----:B------:R-:W1:Y:S01]  /*3bb0*/  S2UR UR5, SR_CTAID.X ;  /* 0x00000000000579c3 */ /* 0x000e620000002500 */
[----:B------:R-:W2:Y:S01]  /*3bc0*/  LDCU.64 UR6, c[0x0][0x388] ;  /* 0x00007100ff0677ac */ /* 0x000ea20008000a00 */
[----:B------:R-:W-:Y:S01]  /*3bd0*/  IMAD.IADD R5, R5, 0x1, R4 ;  /* 0x0000000105057824 */ /* 0x000fe200078e0204 */
[----:B------:R-:W3:Y:S03]  /*3be0*/  S2R R3, SR_LANEID ;  /* 0x0000000000037919 */ /* 0x000ee60000000000 */
[----:B------:R-:W-:Y:S02]  /*3bf0*/  IMAD.IADD R6, R6, 0x1, R5 ;  /* 0x0000000106067824 */ /* 0x000fe400078e0205 */
[----:B------:R-:W-:Y:S02]  /*3c00*/  BAR.SYNC.DEFER_BLOCKING 0x0 ;  /* 0x0000000000007b1d */ /* 0x000fe40000010000 */
[----:B------:R-:W-:-:S04]  /*3c10*/  IMAD.IADD R7, R7, 0x1, R6 ;  /* 0x0000000107077824 */ /* 0x000fc800078e0206 */
[----:B------:R-:W-:Y:S01]  /*3c20*/  IMAD.IADD R8, R8, 0x1, R7 ;  /* 0x0000000108087824 */ /* 0x000fe200078e0207 */
[----:B------:R-:W4:Y:S03]  /*3c30*/  S2R R18, SR_TID.X ;  /* 0x0000000000127919 */ /* 0x000f260000002100 */
[----:B------:R-:W-:-:S04]  /*3c40*/  IMAD.IADD R9, R9, 0x1, R8 ;  /* 0x0000000109097824 */ /* 0x000fc800078e0208 */
[----:B------:R-:W-:-:S04]  /*3c50*/  IMAD.IADD R10, R10, 0x1, R9 ;  /* 0x000000010a0a7824 */ /* 0x000fc800078e0209 */
[----:B------:R-:W-:-:S04]  /*3c60*/  IMAD.IADD R11, R11, 0x1, R10 ;  /* 0x000000010b0b7824 */ /* 0x000fc800078e020a */
[----:B------:R-:W-:Y:S01]  /*3c70*/  IMAD.IADD R12, R12, 0x1, R11 ;  /* 0x000000010c0c7824 */ /* 0x000fe200078e020b */
[----:B0-----:R-:W-:-:S03]  /*3c80*/  ISETP.NE.AND P0, PT, R16, RZ, PT ;  /* 0x000000ff1000720c */ /* 0x001fc60003f05270 */
[----:B------:R-:W-:Y:S02]  /*3c90*/  IMAD.IADD R13, R13, 0x1, R12 ;  /* 0x000000010d0d7824 */ /* 0x000fe400078e020c */
[----:B---3--:R-:W-:Y:S02]  /*3ca0*/  IMAD R3, R3, 0x54, R38 ;  /* 0x0000005403037824 */ /* 0x008fe400078e0226 */
[----:B------:R-:W-:-:S03]  /*3cb0*/  IMAD.IADD R14, R14, 0x1, R13 ;  /* 0x000000010e0e7824 */ /* 0x000fc600078e020d */
[----:B------:R0:W-:Y:S01]  /*3cc0*/  STS.64 [R3], R4 ;  /* 0x0000000403007388 */ /* 0x0001e20000000a00 */
[----:B------:R-:W-:-:S03]  /*3cd0*/  IMAD.IADD R15, R15, 0x1, R14 ;  /* 0x000000010f0f7824 */ /* 0x000fc600078e020e */
[----:B------:R-:W-:Y:S01]  /*3ce0*/  STS.64 [R3+0x8], R6 ;  /* 0x0000080603007388 */ /* 0x000fe20000000a00 */
[----:B------:R-:W-:-:S03]  /*3cf0*/  IMAD.IADD R28, R28, 0x1, R15 ;  /* 0x000000011c1c7824 */ /* 0x000fc600078e020f */
[----:B------:R-:W-:Y:S01]  /*3d00*/  STS.64 [R3+0x10], R8 ;  /* 0x0000100803007388 */ /* 0x000fe20000000a00 */
[----:B------:R-:W-:-:S03]  /*3d10*/  IMAD.IADD R29, R29, 0x1, R28 ;  /* 0x000000011d1d7824 */ /* 0x000fc600078e021c */
[----:B------:R-:W-:Y:S01]  /*3d20*/  STS.64 [R3+0x18], R10 ;  /* 0x0000180a03007388 */ /* 0x000fe20000000a00 */
[----:B------:R-:W-:Y:S01]  /*3d30*/  IMAD.IADD R30, R30, 0x1, R29 ;  /* 0x000000011e1e7824 */ /* 0x000fe200078e021d */
[----:B0-----:R-:W1:Y:S02]  /*3d40*/  LDC R4, c[0x0][0x398] ;  /* 0x0000e600ff047b82 */ /* 0x001e640000000800 */
[----:B------:R4:W-:Y:S01]  /*3d50*/  STS.64 [R3+0x20], R12 ;  /* 0x0000200c03007388 */ /* 0x0009e20000000a00 */
[----:B------:R-:W-:-:S03]  /*3d60*/  IMAD.IADD R31, R31, 0x1, R30 ;  /* 0x000000011f1f7824 */ /* 0x000fc600078e021e */
[----:B------:R0:W-:Y:S01]  /*3d70*/  STS.64 [R3+0x28], R14 ;  /* 0x0000280e03007388 */ /* 0x0001e20000000a00 */
[----:B------:R-:W-:-:S03]  /*3d80*/  IMAD.IADD R32, R32, 0x1, R31 ;  /* 0x0000000120207824 */ /* 0x000fc600078e021f */
[----:B------:R-:W-:Y:S01]  /*3d90*/  STS.64 [R3+0x30], R28 ;  /* 0x0000301c03007388 */ /* 0x000fe20000000a00 */
[----:B------:R-:W-:-:S03]  /*3da0*/  IMAD.IADD R33, R33, 0x1, R32 ;  /* 0x0000000121217824 */ /* 0x000fc600078e0220 */
[----:B------:R-:W-:Y:S01]  /*3db0*/  STS.64 [R3+0x38], R30 ;  /* 0x0000381e03007388 */ /* 0x000fe20000000a00 */
[----:B------:R-:W-:Y:S01]  /*3dc0*/  IMAD.IADD R34, R34, 0x1, R33 ;  /* 0x0000000122227824 */ /* 0x000fe200078e0221 */
[C---:B----4-:R-:W-:Y:S02]  /*3dd0*/  LOP3.LUT R12, R18.reuse, 0x1f, RZ, 0xc0, !PT ;  /* 0x0000001f120c7812 */ /* 0x050fe400078ec0ff */
[----:B------:R-:W-:Y:S01]  /*3de0*/  STS.64 [R3+0x40], R32 ;  /* 0x0000402003007388 */ /* 0x000fe20000000a00 */
[----:B------:R-:W-:Y:S01]  /*3df0*/  IMAD.IADD R35, R35, 0x1, R34 ;  /* 0x0000000123237824 */ /* 0x000fe200078e0222 */
[----:B------:R-:W-:Y:S01]  /*3e00*/  LOP3.LUT R18, R18, 0x3e0, RZ, 0xc0, !PT ;  /* 0x000003e012127812 */ /* 0x000fe200078ec0ff */
[----:B------:R-:W3:Y:S02]  /*3e10*/  S2R R5, SR_TID.X ;  /* 0x0000000000057919 */ /* 0x000ee40000002100 */
[----:B------:R-:W-:Y:S02]  /*3e20*/  IMAD.IADD R16, R36, 0x1, R35 ;  /* 0x0000000124107824 */ /* 0x000fe400078e0223 */
[----:B-1----:R-:W-:Y:S01]  /*3e30*/  VIADD R4, R4, UR5 ;  /* 0x0000000504047c36 */ /* 0x002fe20008000000 */
[----:B------:R-:W-:Y:S01]  /*3e40*/  STS.64 [R3+0x48], R34 ;  /* 0x0000482203007388 */ /* 0x000fe20000000a00 */
[----:B------:R-:W-:-:S02]  /*3e50*/  IMAD.IADD R17, R37, 0x1, R16 ;  /* 0x0000000125117824 */ /* 0x000fc400078e0210 */
[----:B------:R-:W-:Y:S02]  /*3e60*/  IMAD R18, R18, 0x16, R12 ;  /* 0x0000001612127824 */ /* 0x000fe400078e020c */
[----:B------:R-:W-:Y:S01]  /*3e70*/  IMAD R12, R4, 0x2100, RZ ;  /* 0x00002100040c7824 */ /* 0x000fe200078e02ff */
[----:B------:R-:W-:Y:S01]  /*3e80*/  STS.64 [R3+0x50], R16 ;  /* 0x0000501003007388 */ /* 0x000fe20000000a00 */
[----:B------:R-:W-:-:S03]  /*3e90*/  NOP ;  /* 0x0000000000007918 */ /* 0x000fc60000000000 */
[----:B------:R-:W-:Y:S01]  /*3ea0*/  LDS R10, [R38] ;  /* 0x00000000260a7984 */ /* 0x000fe20000000800 */
[----:B0-----:R-:W-:-:S03]  /*3eb0*/  VIADD R14, R18, 0x40 ;  /* 0x00000040120e7836 */ /* 0x001fc60000000000 */
[----:B------:R-:W-:Y:S04]  /*3ec0*/  LDS R39, [R38+0x80] ;  /* 0x0000800026277984 */ /* 0x000fe80000000800 */
[----:B------:R-:W-:Y:S04]  /*3ed0*/  LDS R8, [R38+0x100] ;  /* 0x0001000026087984 */ /* 0x000fe80000000800 */
[----:B------:R-:W-:Y:S01]  /*3ee0*/  LDS R43, [R38+0x180] ;  /* 0x00018000262b7984 */ /* 0x000fe20000000800 */
[----:B---3--:R-:W-:-:S03]  /*3ef0*/  LOP3.LUT R4, R5, 0x3e0, RZ, 0xc0, !PT ;  /* 0x000003e005047812 */ /* 0x008fc600078ec0ff */
[----:B------:R-:W-:Y:S01]  /*3f00*/  LDS R53, [R38+0x200] ;  /* 0x0002000026357984 */ /* 0x000fe20000000800 */
[----:B------:R-:W-:-:S03]  /*3f10*/  LOP3.LUT R5, R5, 0x1f, RZ, 0xc0, !PT ;  /* 0x0000001f05057812 */ /* 0x000fc600078ec0ff */
        /* <DEDUP_REMOVED lines=17> */
[----:B------:R0:W-:Y:S01]  /*4030*/  @!P0 STS [UR4+0x8400], R0 ;  /* 0x00840000ff008988 */ /* 0x0001e20008000804 */
[----:B------:R-:W-:Y:S01]  /*4040*/  BAR.SYNC.DEFER_BLOCKING 0x0 ;  /* 0x0000000000007b1d */ /* 0x000fe20000010000 */
[----:B0-----:R-:W-:Y:S01]  /*4050*/  IADD3 R0, P0, PT, R12, R18, RZ ;  /* 0x000000120c007210 */ /* 0x001fe20007f1e0ff */
[----:B------:R-:W-:-:S04]  /*4060*/  IMAD R12, R4, 0x16, R5 ;  /* 0x00000016040c7824 */ /* 0x000fc800078e0205 */
[----:B------:R-:W-:Y:S01]  /*4070*/  IMAD.X R5, RZ, RZ, RZ, P0 ;  /* 0x000000ffff057224 */ /* 0x000fe200000e06ff */
[----:B--2---:R-:W-:-:S04]  /*4080*/  LEA R4, P0, R0, UR6, 0x2 ;  /* 0x0000000600047c11 */ /* 0x004fc8000f8010ff */
[----:B------:R-:W-:Y:S01]  /*4090*/  LEA.HI.X R5, R0, UR7, R5, 0x2, P0 ;  /* 0x0000000700057c11 */ /* 0x000fe200080f1405 */
[----:B------:R-:W-:Y:S01]  /*40a0*/  VIADD R0, R12, 0xa0 ;  /* 0x000000a00c007836 */ /* 0x000fe20000000000 */
[----:B------:R-:W0:Y:S02]  /*40b0*/  LDS R6, [UR4+0x8400] ;  /* 0x00840004ff067984 */ /* 0x000e240008000800 */
[-C--:B0-----:R-:W-:Y:S02]  /*40c0*/  ISETP.GE.AND P6, PT, R18, R6.reuse, PT ;  /* 0x000000061200720c */ /* 0x081fe40003fc6270 */
[-C--:B------:R-:W-:Y:S01]  /*40d0*/  ISETP.GE.AND P5, PT, R14, R6.reuse, PT ;  /* 0x000000060e00720c */ /* 0x080fe20003fa6270 */
[C---:B------:R-:W-:Y:S01]  /*40e0*/  VIADD R14, R12.reuse, 0xc0 ;  /* 0x000000c00c0e7836 */ /* 0x040fe20000000000 */
[-C--:B------:R-:W-:Y:S01]  /*40f0*/  ISETP.GE.AND P0, PT, R51, R6.reuse, PT ;  /* 0x000000063300720c */ /* 0x080fe20003f06270 */
[----:B------:R-:W-:Y:S01]  /*4100*/  VIADD R51, R12, 0x20 ;  /* 0x000000200c337836 */ /* 0x000fe20000000000 */
[----:B------:R-:W-:-:S02]  /*4110*/  ISETP.GE.AND P4, PT, R50, R6, PT ;  /* 0x000000063200720c */ /* 0x000fc40003f86270 */
[-C--:B------:R-:W-:Y:S02]  /*4120*/  ISETP.GE.AND P2, PT, R0, R6.reuse, PT ;  /* 0x000000060000720c */ /* 0x080fe40003f46270 */
[-C--:B------:R-:W-:Y:S01]  /*4130*/  ISETP.GE.AND P3, PT, R51, R6.reuse, PT ;  /* 0x000000063300720c */ /* 0x080fe20003f66270 */
[----:B------:R-:W-:Y:S01]  /*4140*/  VIADD R51, R12, 0x100 ;  /* 0x000001000c337836 */ /* 0x000fe20000000000 */
[-C--:B------:R-:W-:Y:S01]  /*4150*/  ISETP.GE.AND P1, PT, R14, R6.reuse, PT ;  /* 0x000000060e00720c */ /* 0x080fe20003f26270 */
[----:B------:R-:W-:Y:S01]  /*4160*/  @!P6 STG.E desc[UR8][R4.64], R10 ;  /* 0x0000000a0400e986 */ /* 0x000fe2000c101908 */
[-C--:B------:R-:W-:Y:S01]  /*4170*/  ISETP.GE.AND P6, PT, R49, R6.reuse, PT ;  /* 0x000000063100720c */ /* 0x080fe20003fc6270 */
[C---:B------:R-:W-:Y:S02]  /*4180*/  VIADD R49, R12.reuse, 0x120 ;  /* 0x000001200c317836 */ /* 0x040fe40000000000 */
[----:B------:R-:W-:Y:S01]  /*4190*/  @!P5 STG.E desc[UR8][R4.64+0x100], R8 ;  /* 0x000100080400d986 */ /* 0x000fe2000c101908 */
[----:B------:R-:W-:Y:S01]  /*41a0*/  ISETP.GE.AND P5, PT, R51, R6, PT ;  /* 0x000000063300720c */ /* 0x000fe20003fa6270 */
[----:B------:R-:W-:-:S02]  /*41b0*/  VIADD R51, R12, 0x140 ;  /* 0x000001400c337836 */ /* 0x000fc40000000000 */
[----:B------:R-:W-:Y:S01]  /*41c0*/  @!P0 STG.E desc[UR8][R4.64+0x180], R43 ;  /* 0x0001802b04008986 */ /* 0x000fe2000c101908 */
[----:B------:R-:W-:-:S03]  /*41d0*/  ISETP.GE.AND P0, PT, R49, R6, PT ;  /* 0x000000063100720c */ /* 0x000fc60003f06270 */
[----:B------:R-:W-:Y:S01]  /*41e0*/  @!P4 STG.E desc[UR8][R4.64+0x200], R53 ;  /* 0x000200350400c986 */ /* 0x000fe2000c101908 */
[----:B------:R-:W-:-:S03]  /*41f0*/  ISETP.GE.AND P4, PT, R51, R6, PT ;  /* 0x000000063300720c */ /* 0x000fc60003f86270 */
[----:B------:R0:W-:Y:S01]  /*4200*/  @!P3 STG.E desc[UR8][R4.64+0x80], R39 ;  /* 0x000080270400b986 */ /* 0x0001e2000c101908 */
[----:B------:R-:W-:-:S03]  /*4210*/  ISETP.GE.AND P3, PT, R48, R6, PT ;  /* 0x000000063000720c */ /* 0x000fc60003f66270 */
[----:B------:R1:W-:Y:S01]  /*4220*/  @!P2 STG.E desc[UR8][R4.64+0x280], R37 ;  /* 0x000280250400a986 */ /* 0x0003e2000c101908 */
[-C--:B------:R-:W-:Y:S01]  /*4230*/  ISETP.GE.AND P2, PT, R47, R6.reuse, PT ;  /* 0x000000062f00720c */ /* 0x080fe20003f46270 */
[----:B------:R-:W-:Y:S02]  /*4240*/  VIADD R47, R12, 0x1e0 ;  /* 0x000001e00c2f7836 */ /* 0x000fe40000000000 */
[----:B------:R-:W-:Y:S01]  /*4250*/  @!P1 STG.E desc[UR8][R4.64+0x300], R35 ;  /* 0x0003002304009986 */ /* 0x000fe2000c101908 */
[----:B------:R-:W-:-:S03]  /*4260*/  ISETP.GE.AND P1, PT, R46, R6, PT ;  /* 0x000000062e00720c */ /* 0x000fc60003f26270 */
[----:B------:R2:W-:Y:S01]  /*4270*/  @!P6 STG.E desc[UR8][R4.64+0x380], R31 ;  /* 0x0003801f0400e986 */ /* 0x0005e2000c101908 */
[-C--:B------:R-:W-:Y:S01]  /*4280*/  ISETP.GE.AND P6, PT, R45, R6.reuse, PT ;  /* 0x000000062d00720c */ /* 0x080fe20003fc6270 */
[C---:B0-----:R-:W-:Y:S02]  /*4290*/  VIADD R39, R12.reuse, 0x220 ;  /* 0x000002200c277836 */ /* 0x041fe40000000000 */
[----:B-1----:R-:W-:Y:S01]  /*42a0*/  VIADD R37, R12, 0x240 ;  /* 0x000002400c257836 */ /* 0x002fe20000000000 */
[----:B------:R0:W-:Y:S01]  /*42b0*/  @!P5 STG.E desc[UR8][R4.64+0x400], R33 ;  /* 0x000400210400d986 */ /* 0x0001e2000c101908 */
[----:B------:R-:W-:-:S03]  /*42c0*/  ISETP.GE.AND P5, PT, R47, R6, PT ;  /* 0x000000062f00720c */ /* 0x000fc60003fa6270 */
[----:B------:R0:W-:Y:S01]  /*42d0*/  @!P0 STG.E desc[UR8][R4.64+0x480], R29 ;  /* 0x0004801d04008986 */ /* 0x0001e2000c101908 */
[-C--:B------:R-:W-:Y:S01]  /*42e0*/  ISETP.GE.AND P0, PT, R41, R6.reuse, PT ;  /* 0x000000062900720c */ /* 0x080fe20003f06270 */
[----:B--2---:R-:W-:Y:S02]  /*42f0*/  VIADD R31, R12, 0x280 ;  /* 0x000002800c1f7836 */ /* 0x004fe40000000000 */
        /* <DEDUP_REMOVED lines=19> */
.L_x_333:
[----:B------:R-:W-:Y:S01]  /*4430*/  BSSY B1, `(.L_x_360) ;  /* 0x0000006000017945 */ /* 0x000fe20003800000 */
[----:B------:R-:W-:Y:S01]  /*4440*/  PLOP3.LUT P0, PT, P0, PT, PT, 0x8, 0x80 ;  /* 0x000000000080781c */ /* 0x000fe2000070e170 */
[----:B------:R-:W-:-:S12]  /*4450*/  IMAD.MOV.U32 R21, RZ, RZ, -0x1 ;  /* 0xffffffffff157424 */ /* 0x000fd800078e00ff */
[----:B------:R-:W-:Y:S05]  /*4460*/  WARPSYNC.COLLECTIVE R21, `(.L_x_361) ;  /* 0x0000000015087348 */ /* 0x000fea0003c00000 */
[----:B------:R-:W-:Y:S01]  /*4470*/  VOTE.ANY P0, P0 ;  /* 0x0000000000ff7806 */ /* 0x000fe20000000100 */
[----:B------:R-:W-:-:S12]  /*4480*/  ENDCOLLECTIVE ;  /* 0x000000000000791b */ /* 0x000fd80003800000 */
.L_x_361:
[----:B------:R-:W-:Y:S05]  /*4490*/  BSYNC B1 ;  /* 0x0000000000017941 */ /* 0x000fea0003800000 */
.L_x_360:
[----:B------:R-:W-:Y:S05]  /*44a0*/  BRA `(.L_x_362) ;  /* 0xffffffc8009c7947 */ /* 0x000fea000383ffff */
.L_x_335:
[----:B------:R-:W-:Y:S01]  /*44b0*/  BSSY B1, `(.L_x_363) ;  /* 0x0000006000017945 */ /* 0x000fe20003800000 */
[----:B------:R-:W-:Y:S01]  /*44c0*/  PLOP3.LUT P0, PT, P0, PT, PT, 0x8, 0x80 ;  /* 0x000000000080781c */ /* 0x000fe2000070e170 */
[----:B------:R-:W-:-:S12]  /*44d0*/  IMAD.MOV.U32 R21, RZ, RZ, -0x1 ;  /* 0xffffffffff157424 */ /* 0x000fd800078e00ff */
[----:B------:R-:W-:Y:S05]  /*44e0*/  WARPSYNC.COLLECTIVE R21, `(.L_x_364) ;  /* 0x0000000015087348 */ /* 0x000fea0003c00000 */
[----:B------:R-:W-:Y:S01]  /*44f0*/  VOTE.ANY P0, P0 ;  /* 0x0000000000ff7806 */ /* 0x000fe20000000100 */
[----:B------:R-:W-:-:S12]  /*4500*/  ENDCOLLECTIVE ;  /* 0x000000000000791b */ /* 0x000fd80003800000 */
.L_x_364:
[----:B------:R-:W-:Y:S05]  /*4510*/  BSYNC B1 ;  /* 0x0000000000017941 */ /* 0x000fea0003800000 */
.L_x_363:
[----:B------:R-:W-:Y:S05]  /*4520*/  BRA `(.L_x_365) ;  /* 0xffffffc800f07947 */ /* 0x000fea000383ffff */
.L_x_337:
[----:B------:R-:W0:Y:S01]  /*4530*/  S2R R49, SR_GEMASK ;  /* 0x0000000000317919 */ /* 0x000e220000003c00 */
[----:B------:R-:W-:Y:S01]  /*4540*/  BSSY B1, `(.L_x_366) ;  /* 0x0000006000017945 */ /* 0x000fe20003800000 */
[----:B------:R-:W-:Y:S01]  /*4550*/  PLOP3.LUT P0, PT, P0, PT, PT, 0x8, 0x80 ;  /* 0x000000000080781c */ /* 0x000fe2000070e170 */
[----:B------:R-:W-:-:S12]  /*4560*/  IMAD.MOV.U32 R21, RZ, RZ, -0x1 ;  /* 0xffffffffff157424 */ /* 0x000fd800078e00ff */
[----:B0-----:R-:W-:Y:S05]  /*4570*/  WARPSYNC.COLLECTIVE R21, `(.L_x_367) ;  /* 0x0000000015087348 */ /* 0x001fea0003c00000 */
[----:B------:R-:W-:Y:S01]  /*4580*/  VOTE.ANY R21, PT, P0 ;  /* 0x0000000000157806 */ /* 0x000fe200000e0100 */
[----:B0-----:R-:W-:Y:S06]  /*4590*/  ENDCOLLECTIVE ;  /* 0x000000000000791b */ /* 0x001fec0003800000 */
.L_x_367:
[----:B------:R-:W-:Y:S05]  /*45a0*/  BSYNC B1 ;  /* 0x0000000000017941 */ /* 0x000fea0003800000 */
.L_x_366:
[----:B------:R-:W-:Y:S01]  /*45b0*/  LOP3.LUT R21, R21, 0x80000000, R49, 0xec, !PT ;  /* 0x8000000015157812 */ /* 0x000fe200078eec31 */
[----:B------:R-:W-:Y:S02]  /*45c0*/  IMAD.MOV.U32 R20, RZ, RZ, R29 ;  /* 0x000000ffff147224 */ /* 0x000fe400078e001d */
[----:B------:R-:W-:Y:S02]  /*45d0*/  IMAD.MOV.U32 R17, RZ, RZ, 0x1 ;  /* 0x00000001ff117424 */ /* 0x000fe400078e00ff */
[C---:B------:R-:W-:Y:S02]  /*45e0*/  VIADD R16, R21.reuse, 0xffffffff ;  /* 0xffffffff15107836 */ /* 0x040fe40000000000 */
[C---:B------:R-:W-:Y:S02]  /*45f0*/  VIADD R30, R48.reuse, 0x2 ;  /* 0x00000002301e7836 */ /* 0x040fe40000000000 */
[----:B------:R-:W-:Y:S01]  /*4600*/  VIADD R25, R48, 0x4 ;  /* 0x0000000430197836 */ /* 0x000fe20000000000 */
[----:B------:R-:W-:Y:S01]  /*4610*/  LOP3.LUT R24, R21, R16, RZ, 0xc, !PT ;  /* 0x0000001015187212 */ /* 0x000fe200078e0cff */
[----:B------:R-:W-:-:S02]  /*4620*/  IMAD.MOV.U32 R21, RZ, RZ, -0x1 ;  /* 0xffffffffff157424 */ /* 0x000fc400078e00ff */
[C---:B------:R-:W-:Y:S01]  /*4630*/  VIADD R42, R48.reuse, 0x10 ;  /* 0x00000010302a7836 */ /* 0x040fe20000000000 */
[----:B------:R0:W1:Y:S02]  /*4640*/  POPC R16, R24 ;  /* 0x0000001800107309 */ /* 0x0000640000000000 */
[----:B0-----:R-:W-:-:S07]  /*4650*/  VIADD R24, R48, 0x8 ;  /* 0x0000000830187836 */ /* 0x001fce0000000000 */
[----:B-1----:R-:W-:Y:S05]  /*4660*/  WARPSYNC.COLLECTIVE R21, `(.L_x_368) ;  /* 0x0000000015087348 */ /* 0x002fea0003c00000 */
[----:B-1----:R0:W1:Y:S02]  /*4670*/  SHFL.DOWN P2, R22, R20, R17, R16 ;  /* 0x0800001114167389 */ /* 0x0020640000040010 */
[----:B01----:R-:W-:Y:S05]  /*4680*/  ENDCOLLECTIVE ;  /* 0x000000000000791b */ /* 0x003fea0003800000 */
.L_x_368:
[----:B------:R-:W-:Y:S01]  /*4690*/  ISETP.GE.AND P0, PT, R48, R16, PT ;  /* 0x000000103000720c */ /* 0x000fe20003f06270 */
[----:B------:R-:W-:-:S03]  /*46a0*/  IMAD.MOV.U32 R17, RZ, RZ, 0x2 ;  /* 0x00000002ff117424 */ /* 0x000fc600078e00ff */
[----:B------:R-:W-:Y:S02]  /*46b0*/  SEL R22, R22, RZ, !P0 ;  /* 0x000000ff16167207 */ /* 0x000fe40004000000 */
[----:B------:R-:W-:-:S03]  /*46c0*/  ISETP.GT.AND P0, PT, R30, R16, PT ;  /* 0x000000101e00720c */ /* 0x000fc60003f04270 */
[----:B------:R-:W-:-:S04]  /*46d0*/  IMAD.IADD R41, R22, 0x1, R29 ;  /* 0x0000000116297824 */ /* 0x000fc800078e021d */
[----:B------:R-:W-:-:S07]  /*46e0*/  IMAD.MOV.U32 R20, RZ, RZ, R41 ;  /* 0x000000ffff147224 */ /* 0x000fce00078e0029 */
[----:B------:R-:W-:Y:S05]  /*46f0*/  WARPSYNC.COLLECTIVE R21, `(.L_x_369) ;  /* 0x0000000015087348 */ /* 0x000fea0003c00000 */
[----:B------:R0:W1:Y:S02]  /*4700*/  SHFL.DOWN P2, R22, R20, R17, R16 ;  /* 0x0800001114167389 */ /* 0x0000640000040010 */
[----:B01----:R-:W-:Y:S05]  /*4710*/  ENDCOLLECTIVE ;  /* 0x000000000000791b */ /* 0x003fea0003800000 */
.L_x_369:
[----:B------:R-:W-:Y:S01]  /*4720*/  IMAD.MOV.U32 R17, RZ, RZ, 0x4 ;  /* 0x00000004ff117424 */ /* 0x000fe200078e00ff */
[----:B------:R-:W-:Y:S02]  /*4730*/  SEL R22, R22, RZ, !P0 ;  /* 0x000000ff16167207 */ /* 0x000fe40004000000 */
[----:B------:R-:W-:-:S03]  /*4740*/  ISETP.GT.AND P0, PT, R25, R16, PT ;  /* 0x000000101900720c */ /* 0x000fc60003f04270 */
[----:B------:R-:W-:Y:S02]  /*4750*/  IMAD.IADD R43, R41, 0x1, R22 ;  /* 0x00000001292b7824 */ /* 0x000fe400078e0216 */
[----:B------:R-:W0:Y:S02]  /*4760*/  LDC.64 R40, c[0x0][0x390] ;  /* 0x0000e400ff287b82 */ /* 0x000e240000000a00 */
[----:B------:R-:W-:-:S07]  /*4770*/  IMAD.MOV.U32 R20, RZ, RZ, R43 ;  /* 0x000000ffff147224 */ /* 0x000fce00078e002b */
[----:B0-----:R-:W-:Y:S05]  /*4780*/  WARPSYNC.COLLECTIVE R21, `(.L_x_370) ;  /* 0x0000000015087348 */ /* 0x001fea0003c00000 */
[----:B------:R1:W2:Y:S02]  /*4790*/  SHFL.DOWN P2, R22, R20, R17, R16 ;  /* 0x0800001114167389 */ /* 0x0002a40000040010 */
[----:B012---:R-:W-:Y:S05]  /*47a0*/  ENDCOLLECTIVE ;  /* 0x000000000000791b */ /* 0x007fea0003800000 */
.L_x_370:
[----:B------:R-:W-:Y:S01]  /*47b0*/  IMAD.MOV.U32 R17, RZ, RZ, 0x8 ;  /* 0x00000008ff117424 */ /* 0x000fe200078e00ff */
[----:B------:R-:W-:-:S05]  /*47c0*/  IADD3 R40, P3, PT, R40, 0x100, RZ ;  /* 0x0000010028287810 */ /* 0x000fca0007f7e0ff */
[----:B------:R-:W-:Y:S01]  /*47d0*/  IMAD.X R41, RZ, RZ, R41, P3 ;  /* 0x000000ffff297224 */ /* 0x000fe200018e0629 */
[----:B------:R-:W-:Y:S02]  /*47e0*/  SEL R22, R22, RZ, !P0 ;  /* 0x000000ff16167207 */ /* 0x000fe40004000000 */
[----:B------:R-:W-:-:S03]  /*47f0*/  ISETP.GT.AND P0, PT, R24, R16, PT ;  /* 0x000000101800720c */ /* 0x000fc60003f04270 */
[----:B------:R-:W-:-:S04]  /*4800*/  IMAD.IADD R51, R43, 0x1, R22 ;  /* 0x000000012b337824 */ /* 0x000fc800078e0216 */
[----:B------:R-:W-:-:S07]  /*4810*/  IMAD.MOV.U32 R20, RZ, RZ, R51 ;  /* 0x000000ffff147224 */ /* 0x000fce00078e0033 */
[----:B------:R-:W-:Y:S05]  /*4820*/  WARPSYNC.COLLECTIVE R21, `(.L_x_371) ;  /* 0x0000000015087348 */ /* 0x000fea0003c00000 */
[----:B------:R0:W1:Y:S02]  /*4830*/  SHFL.DOWN P2, R22, R20, R17, R16 ;  /* 0x0800001114167389 */ /* 0x0000640000040010 */
[----:B01----:R-:W-:Y:S05]  /*4840*/  ENDCOLLECTIVE ;  /* 0x000000000000791b */ /* 0x003fea0003800000 */
.L_x_371:
[----:B------:R-:W-:Y:S01]  /*4850*/  IMAD.MOV.U32 R17, RZ, RZ, 0x10 ;  /* 0x00000010ff117424 */ /* 0x000fe200078e00ff */
[----:B------:R-:W-:Y:S02]  /*4860*/  SEL R22, R22, RZ, !P0 ;  /* 0x000000ff16167207 */ /* 0x000fe40004000000 */
[----:B------:R-:W-:-:S03]  /*4870*/  ISETP.NE.AND P0, PT, R28, 0x65, PT ;  /* 0x000000651c00780c */ /* 0x000fc60003f05270 */
[----:B------:R-:W-:-:S04]  /*4880*/  IMAD.IADD R29, R51, 0x1, R22 ;  /* 0x00000001331d7824 */ /* 0x000fc800078e0216 */
[----:B------:R-:W-:-:S07]  /*4890*/  IMAD.MOV.U32 R20, RZ, RZ, R29 ;  /* 0x000000ffff147224 */ /* 0x000fce00078e001d */
[----:B------:R-:W-:Y:S05]  /*48a0*/  WARPSYNC.COLLECTIVE R21, `(.L_x_372) ;  /* 0x0000000015087348 */ /* 0x000fea0003c00000 */
[----:B------:R0:W1:Y:S02]  /*48b0*/  SHFL.DOWN P2, R22, R20, R17, R16 ;  /* 0x0800001114167389 */ /* 0x0000640000040010 */
[----:B01----:R-:W-:Y:S05]  /*48c0*/  ENDCOLLECTIVE ;  /* 0x000000000000791b */ /* 0x003fea0003800000 */
.L_x_372:
[----:B------:R-:W-:Y:S05]  /*48d0*/  WARPSYNC.COLLECTIVE R21, `(.L_x_373) ;  /* 0x0000000015087348 */ /* 0x000fea0003c00000 */
[----:B------:R-:W-:Y:S01]  /*48e0*/  VOTE.ALL P0, P0 ;  /* 0x0000000000ff7806 */ /* 0x000fe20000000000 */
[----:B------:R-:W-:-:S12]  /*48f0*/  ENDCOLLECTIVE ;  /* 0x000000000000791b */ /* 0x000fd80003800000 */
.L_x_373:
[----:B------:R-:W-:-:S04]  /*4900*/  ISETP.GT.AND P2, PT, R42, R16, PT ;  /* 0x000000102a00720c */ /* 0x000fc80003f44270 */
[----:B------:R-:W-:-:S05]  /*4910*/  SEL R22, R22, RZ, !P2 ;  /* 0x000000ff16167207 */ /* 0x000fca0005000000 */
[----:B------:R-:W-:Y:S01]  /*4920*/  IMAD.IADD R43, R29, 0x1, R22 ;  /* 0x000000011d2b7824 */ /* 0x000fe200078e0216 */
[----:B------:R-:W-:Y:S06]  /*4930*/  BRA `(.L_x_374) ;  /* 0xffffffc800887947 */ /* 0x000fec000383ffff */
.L_x_339:
[----:B------:R-:W-:Y:S01]  /*4940*/  BSSY B1, `(.L_x_375) ;  /* 0x0000006000017945 */ /* 0x000fe20003800000 */
[----:B------:R-:W-:Y:S01]  /*4950*/  PLOP3.LUT P0, PT, P0, PT, PT, 0x8, 0x80 ;  /* 0x000000000080781c */ /* 0x000fe2000070e170 */
[----:B------:R-:W-:-:S12]  /*4960*/  IMAD.MOV.U32 R21, RZ, RZ, -0x1 ;  /* 0xffffffffff157424 */ /* 0x000fd800078e00ff */
[----:B------:R-:W-:Y:S05]  /*4970*/  WARPSYNC.COLLECTIVE R21, `(.L_x_376) ;  /* 0x0000000015087348 */ /* 0x000fea0003c00000 */
[----:B------:R-:W-:Y:S01]  /*4980*/  VOTE.ANY P0, P0 ;  /* 0x0000000000ff7806 */ /* 0x000fe20000000100 */
[----:B------:R-:W-:-:S12]  /*4990*/  ENDCOLLECTIVE ;  /* 0x000000000000791b */ /* 0x000fd80003800000 */
.L_x_376:
[----:B------:R-:W-:Y:S05]  /*49a0*/  BSYNC B1 ;  /* 0x0000000000017941 */ /* 0x000fea0003800000 */
.L_x_375:
[----:B------:R-:W-:Y:S05]  /*49b0*/  BRA `(.L_x_377) ;  /* 0xffffffc800987947 */ /* 0x000fea000383ffff */
.L_x_341:
[----:B------:R-:W-:Y:S01]  /*49c0*/  BSSY B1, `(.L_x_378) ;  /* 0x0000006000017945 */ /* 0x000fe20003800000 */
[----:B------:R-:W-:Y:S01]  /*49d0*/  PLOP3.LUT P0, PT, P0, PT, PT, 0x8, 0x80 ;  /* 0x000000000080781c */ /* 0x000fe2000070e170 */
[----:B------:R-:W-:-:S12]  /*49e0*/  IMAD.MOV.U32 R21, RZ, RZ, -0x1 ;  /* 0xffffffffff157424 */ /* 0x000fd800078e00ff */
[----:B------:R-:W-:Y:S05]  /*49f0*/  WARPSYNC.COLLECTIVE R21, `(.L_x_379) ;  /* 0x0000000015087348 */ /* 0x000fea0003c00000 */
[----:B------:R-:W-:Y:S01]  /*4a00*/  VOTE.ANY P0, P0 ;  /* 0x0000000000ff7806 */ /* 0x000fe20000000100 */
[----:B------:R-:W-:-:S12]  /*4a10*/  ENDCOLLECTIVE ;  /* 0x000000000000791b */ /* 0x000fd80003800000 */
.L_x_379:
[----:B------:R-:W-:Y:S05]  /*4a20*/  BSYNC B1 ;  /* 0x0000000000017941 */ /* 0x000fea0003800000 */
.L_x_378:
[----:B------:R-:W-:Y:S05]  /*4a30*/  BRA `(.L_x_380) ;  /* 0xffffffc800ec7947 */ /* 0x000fea000383ffff */
.L_x_343:
[----:B------:R-:W-:Y:S01]  /*4a40*/  BSSY B1, `(.L_x_381) ;  /* 0x0000006000017945 */ /* 0x000fe20003800000 */
[----:B------:R-:W-:Y:S01]  /*4a50*/  PLOP3.LUT P0, PT, P0, PT, PT, 0x8, 0x80 ;  /* 0x000000000080781c */ /* 0x000fe2000070e170 */
[----:B------:R-:W-:-:S12]  /*4a60*/  IMAD.MOV.U32 R21, RZ, RZ, -0x1 ;  /* 0xffffffffff157424 */ /* 0x000fd800078e00ff */
[----:B------:R-:W-:Y:S05]  /*4a70*/  WARPSYNC.COLLECTIVE R21, `(.L_x_382) ;  /* 0x0000000015087348 */ /* 0x000fea0003c00000 */
[----:B------:R-:W-:Y:S01]  /*4a80*/  VOTE.ANY R21, PT, P0 ;  /* 0x0000000000157806 */ /* 0x000fe200000e0100 */
[----:B------:R-:W-:Y:S06]  /*4a90*/  ENDCOLLECTIVE ;  /* 0x000000000000791b */ /* 0x000fec0003800000 */
.L_x_382:
[----:B------:R-:W-:Y:S05]  /*4aa0*/  BSYNC B1 ;  /* 0x0000000000017941 */ /* 0x000fea0003800000 */
.L_x_381:
[----:B------:R-:W-:Y:S01]  /*4ab0*/  LOP3.LUT R21, R21, 0x80000000, R49, 0xec, !PT ;  /* 0x8000000015157812 */ /* 0x000fe200078eec31 */
[----:B------:R-:W-:Y:S02]  /*4ac0*/  IMAD.MOV.U32 R20, RZ, RZ, R29 ;  /* 0x000000ffff147224 */ /* 0x000fe400078e001d */
[----:B------:R-:W-:Y:S02]  /*4ad0*/  IMAD.MOV.U32 R17, RZ, RZ, 0x1 ;  /* 0x00000001ff117424 */ /* 0x000fe400078e00ff */
[----:B------:R-:W-:Y:S02]  /*4ae0*/  VIADD R16, R21, 0xffffffff ;  /* 0xffffffff15107836 */ /* 0x000fe40000000000 */
[----:B------:R-:W-:-:S03]  /*4af0*/  VIADD R23, R23, 0xffffffe0 ;  /* 0xffffffe017177836 */ /* 0x000fc60000000000 */
[----:B------:R-:W-:Y:S01]  /*4b00*/  LOP3.LUT R52, R21, R16, RZ, 0xc, !PT ;  /* 0x0000001015347212 */ /* 0x000fe200078e0cff */
[----:B------:R-:W-:-:S03]  /*4b10*/  IMAD.MOV.U32 R21, RZ, RZ, -0x1 ;  /* 0xffffffffff157424 */ /* 0x000fc600078e00ff */
[----:B------:R0:W1:Y:S04]  /*4b20*/  POPC R16, R52 ;  /* 0x0000003400107309 */ /* 0x0000680000000000 */
[----:B01----:R-:W-:Y:S05]  /*4b30*/  WARPSYNC.COLLECTIVE R21, `(.L_x_383) ;  /* 0x0000000015087348 */ /* 0x003fea0003c00000 */
[----:B-1----:R1:W2:Y:S02]  /*4b40*/  SHFL.DOWN P2, R22, R20, R17, R16 ;  /* 0x0800001114167389 */ /* 0x0022a40000040010 */
[----:B012---:R-:W-:Y:S05]  /*4b50*/  ENDCOLLECTIVE ;  /* 0x000000000000791b */ /* 0x007fea0003800000 */
.L_x_383:
        /* <DEDUP_REMOVED lines=9> */
.L_x_384:
        /* <DEDUP_REMOVED lines=8> */
.L_x_385:
        /* <DEDUP_REMOVED lines=8> */
.L_x_386:
        /* <DEDUP_REMOVED lines=8> */
.L_x_387:
[----:B------:R-:W-:Y:S05]  /*4d70*/  WARPSYNC.COLLECTIVE R21, `(.L_x_388) ;  /* 0x0000000015087348 */ /* 0x000fea0003c00000 */
[----:B------:R-:W-:Y:S01]  /*4d80*/  VOTE.ALL P0, P0 ;  /* 0x0000000000ff7806 */ /* 0x000fe20000000000 */
[----:B------:R-:W-:-:S12]  /*4d90*/  ENDCOLLECTIVE ;  /* 0x000000000000791b */ /* 0x000fd80003800000 */
.L_x_388:
[----:B------:R-:W-:-:S04]  /*4da0*/  ISETP.GT.AND P2, PT, R42, R16, PT ;  /* 0x000000102a00720c */ /* 0x000fc80003f44270 */
[----:B------:R-:W-:-:S04]  /*4db0*/  SEL R22, R22, RZ, !P2 ;  /* 0x000000ff16167207 */ /* 0x000fc80005000000 */
[----:B------:R-:W-:Y:S01]  /*4dc0*/  IADD3 R43, PT, PT, R52, R22, R43 ;  /* 0x00000016342b7210 */ /* 0x000fe20007ffe02b */
[----:B------:R-:W-:Y:S06]  /*4dd0*/  BRA `(.L_x_389) ;  /* 0xffffffc800847947 */ /* 0x000fec000383ffff */
.L_x_348:
[----:B------:R-:W-:Y:S01]  /*4de0*/  BSSY B0, `(.L_x_390) ;  /* 0x0000006000007945 */ /* 0x000fe20003800000 */
[----:B------:R-:W-:Y:S01]  /*4df0*/  PLOP3.LUT P0, PT, P0, PT, PT, 0x8, 0x80 ;  /* 0x000000000080781c */ /* 0x000fe2000070e170 */
[----:B------:R-:W-:-:S12]  /*4e00*/  IMAD.MOV.U32 R21, RZ, RZ, -0x1 ;  /* 0xffffffffff157424 */ /* 0x000fd800078e00ff */
[----:B------:R-:W-:Y:S05]  /*4e10*/  WARPSYNC.COLLECTIVE R21, `(.L_x_391) ;  /* 0x0000000015087348 */ /* 0x000fea0003c00000 */
[----:B------:R-:W-:Y:S01]  /*4e20*/  VOTE.ANY P0, P0 ;  /* 0x0000000000ff7806 */ /* 0x000fe20000000100 */
[----:B------:R-:W-:-:S12]  /*4e30*/  ENDCOLLECTIVE ;  /* 0x000000000000791b */ /* 0x000fd80003800000 */
.L_x_391:
[----:B------:R-:W-:Y:S05]  /*4e40*/  BSYNC B0 ;  /* 0x0000000000007941 */ /* 0x000fea0003800000 */
.L_x_390:
[----:B------:R-:W-:Y:S05]  /*4e50*/  BRA `(.L_x_392) ;  /* 0xffffffe000a07947 */ /* 0x000fea000383ffff */
.L_x_350:
[----:B------:R-:W-:Y:S01]  /*4e60*/  BSSY B0, `(.L_x_393) ;  /* 0x0000006000007945 */ /* 0x000fe20003800000 */
[----:B------:R-:W-:Y:S01]  /*4e70*/  PLOP3.LUT P0, PT, P0, PT, PT, 0x8, 0x80 ;  /* 0x000000000080781c */ /* 0x000fe2000070e170 */
[----:B------:R-:W-:-:S12]  /*4e80*/  IMAD.MOV.U32 R21, RZ, RZ, -0x1 ;  /* 0xffffffffff157424 */ /* 0x000fd800078e00ff */
[----:B------:R-:W-:Y:S05]  /*4e90*/  WARPSYNC.COLLECTIVE R21, `(.L_x_394) ;  /* 0x0000000015087348 */ /* 0x000fea0003c00000 */
[----:B------:R-:W-:Y:S01]  /*4ea0*/  VOTE.ANY P0, P0 ;  /* 0x0000000000ff7806 */ /* 0x000fe20000000100 */
[----:B------:R-:W-:-:S12]  /*4eb0*/  ENDCOLLECTIVE ;  /* 0x000000000000791b */ /* 0x000fd80003800000 */
.L_x_394:
[----:B------:R-:W-:Y:S05]  /*4ec0*/  BSYNC B0 ;  /* 0x0000000000007941 */ /* 0x000fea0003800000 */
.L_x_393:
[----:B------:R-:W-:Y:S05]  /*4ed0*/  BRA `(.L_x_395) ;  /* 0xffffffe000f47947 */ /* 0x000fea000383ffff */
.L_x_352:
[----:B------:R-:W0:Y:S01]  /*4ee0*/  S2R R53, SR_GEMASK ;  /* 0x0000000000357919 */ /* 0x000e220000003c00 */
[----:B------:R-:W-:Y:S01]  /*4ef0*/  BSSY B0, `(.L_x_396) ;  /* 0x0000006000007945 */ /* 0x000fe20003800000 */
[----:B------:R-:W-:Y:S01]  /*4f00*/  PLOP3.LUT P0, PT, P0, PT, PT, 0x8, 0x80 ;  /* 0x000000000080781c */ /* 0x000fe2000070e170 */
[----:B------:R-:W-:-:S12]  /*4f10*/  IMAD.MOV.U32 R21, RZ, RZ, -0x1 ;  /* 0xffffffffff157424 */ /* 0x000fd800078e00ff */
[----:B0-----:R-:W-:Y:S05]  /*4f20*/  WARPSYNC.COLLECTIVE R21, `(.L_x_397) ;  /* 0x0000000015087348 */ /* 0x001fea0003c00000 */
[----:B------:R-:W-:Y:S01]  /*4f30*/  VOTE.ANY R21, PT, P0 ;  /* 0x0000000000157806 */ /* 0x000fe200000e0100 */
[----:B0-----:R-:W-:Y:S06]  /*4f40*/  ENDCOLLECTIVE ;  /* 0x000000000000791b */ /* 0x001fec0003800000 */
.L_x_397:
[----:B------:R-:W-:Y:S05]  /*4f50*/  BSYNC B0 ;  /* 0x0000000000007941 */ /* 0x000fea0003800000 */
.L_x_396:
[----:B------:R-:W-:Y:S01]  /*4f60*/  LOP3.LUT R21, R21, 0x80000000, R53, 0xec, !PT ;  /* 0x8000000015157812 */ /* 0x000fe200078eec35 */
[----:B------:R-:W-:Y:S02]  /*4f70*/  IMAD.MOV.U32 R20, RZ, RZ, R25 ;  /* 0x000000ffff147224 */ /* 0x000fe400078e0019 */
[----:B------:R-:W-:Y:S02]  /*4f80*/  IMAD.MOV.U32 R17, RZ, RZ, 0x1 ;  /* 0x00000001ff117424 */ /* 0x000fe400078e00ff */
[----:B------:R-:W-:-:S05]  /*4f90*/  VIADD R16, R21, 0xffffffff ;  /* 0xffffffff15107836 */ /* 0x000fca0000000000 */
[----:B------:R-:W-:Y:S01]  /*4fa0*/  LOP3.LUT R26, R21, R16, RZ, 0xc, !PT ;  /* 0x00000010151a7212 */ /* 0x000fe200078e0cff */
[----:B------:R-:W-:-:S03]  /*4fb0*/  IMAD.MOV.U32 R21, RZ, RZ, -0x1 ;  /* 0xffffffffff157424 */ /* 0x000fc600078e00ff */
[----:B------:R0:W1:Y:S04]  /*4fc0*/  POPC R16, R26 ;  /* 0x0000001a00107309 */ /* 0x0000680000000000 */
[----:B01----:R-:W-:Y:S05]  /*4fd0*/  WARPSYNC.COLLECTIVE R21, `(.L_x_398) ;  /* 0x0000000015087348 */ /* 0x003fea0003c00000 */
[----:B-1----:R1:W2:Y:S02]  /*4fe0*/  SHFL.DOWN P2, R22, R20, R17, R16 ;  /* 0x0800001114167389 */ /* 0x0022a40000040010 */
[----:B012---:R-:W-:Y:S05]  /*4ff0*/  ENDCOLLECTIVE ;  /* 0x000000000000791b */ /* 0x007fea0003800000 */
.L_x_398:
[----:B------:R-:W-:Y:S01]  /*5000*/  ISETP.GE.AND P0, PT, R3, R16, PT ;  /* 0x000000100300720c */ /* 0x000fe20003f06270 */
[----:B------:R-:W-:-:S03]  /*5010*/  IMAD.MOV.U32 R17, RZ, RZ, 0x2 ;  /* 0x00000002ff117424 */ /* 0x000fc600078e00ff */
        /* <DEDUP_REMOVED lines=9> */
.L_x_399:
        /* <DEDUP_REMOVED lines=9> */
.L_x_400:
[----:B------:R-:W-:Y:S01]  /*5140*/  IMAD.MOV.U32 R17, RZ, RZ, 0x8 ;  /* 0x00000008ff117424 */ /* 0x000fe200078e00ff */
[----:B------:R-:W-:Y:S02]  /*5150*/  SEL R25, R22, RZ, !P0 ;  /* 0x000000ff16197207 */ /* 0x000fe40004000000 */
[----:B------:R-:W-:Y:S02]  /*5160*/  ISETP.GT.AND P0, PT, R43, R16, PT ;  /* 0x000000102b00720c */ /* 0x000fe40003f04270 */
[----:B------:R-:W0:Y:S01]  /*5170*/  LDC.64 R42, c[0x0][0x390] ;  /* 0x0000e400ff2a7b82 */ /* 0x000e220000000a00 */
[----:B------:R-:W-:-:S04]  /*5180*/  IMAD.IADD R25, R26, 0x1, R25 ;  /* 0x000000011a197824 */ /* 0x000fc800078e0219 */
[----:B------:R-:W-:-:S07]  /*5190*/  IMAD.MOV.U32 R20, RZ, RZ, R25 ;  /* 0x000000ffff147224 */ /* 0x000fce00078e0019 */
[----:B0-----:R-:W-:Y:S05]  /*51a0*/  WARPSYNC.COLLECTIVE R21, `(.L_x_401) ;  /* 0x0000000015087348 */ /* 0x001fea0003c00000 */
[----:B------:R1:W2:Y:S02]  /*51b0*/  SHFL.DOWN P2, R22, R20, R17, R16 ;  /* 0x0800001114167389 */ /* 0x0002a40000040010 */
[----:B012---:R-:W-:Y:S05]  /*51c0*/  ENDCOLLECTIVE ;  /* 0x000000000000791b */ /* 0x007fea0003800000 */
.L_x_401:
[----:B------:R-:W-:Y:S01]  /*51d0*/  IMAD.MOV.U32 R17, RZ, RZ, 0x10 ;  /* 0x00000010ff117424 */ /* 0x000fe200078e00ff */
[----:B------:R-:W-:Y:S02]  /*51e0*/  SEL R22, R22, RZ, !P0 ;  /* 0x000000ff16167207 */ /* 0x000fe40004000000 */
[----:B------:R-:W-:-:S03]  /*51f0*/  ISETP.NE.AND P0, PT, R24, 0x65, PT ;  /* 0x000000651800780c */ /* 0x000fc60003f05270 */
[----:B------:R-:W-:Y:S02]  /*5200*/  IMAD.IADD R20, R25, 0x1, R22 ;  /* 0x0000000119147824 */ /* 0x000fe400078e0216 */
[----:B------:R-:W-:-:S08]  /*5210*/  VIADD R25, R3, 0x10 ;  /* 0x0000001003197836 */ /* 0x000fd00000000000 */
[----:B------:R-:W-:Y:S05]  /*5220*/  WARPSYNC.COLLECTIVE R21, `(.L_x_402) ;  /* 0x0000000015087348 */ /* 0x000fea0003c00000 */
[----:B------:R0:W1:Y:S02]  /*5230*/  SHFL.DOWN P2, R22, R20, R17, R16 ;  /* 0x0800001114167389 */ /* 0x0000640000040010 */
[----:B01----:R-:W-:Y:S05]  /*5240*/  ENDCOLLECTIVE ;  /* 0x000000000000791b */ /* 0x003fea0003800000 */
.L_x_402:
[----:B------:R-:W-:-:S13]  /*5250*/  ISETP.GT.AND P3, PT, R25, R16, PT ;  /* 0x000000101900720c */ /* 0x000fda0003f64270 */
[----:B------:R-:W-:Y:S05]  /*5260*/  WARPSYNC.COLLECTIVE R21, `(.L_x_403) ;  /* 0x0000000015087348 */ /* 0x000fea0003c00000 */
[----:B------:R-:W-:Y:S01]  /*5270*/  VOTE.ALL P0, P0 ;  /* 0x0000000000ff7806 */ /* 0x000fe20000000000 */
[----:B------:R-:W-:-:S12]  /*5280*/  ENDCOLLECTIVE ;  /* 0x000000000000791b */ /* 0x000fd80003800000 */
.L_x_403:
[----:B------:R-:W-:Y:S02]  /*5290*/  IADD3 R26, P2, PT, R42, 0x100, RZ ;  /* 0x000001002a1a7810 */ /* 0x000fe40007f5e0ff */
[----:B------:R-:W-:-:S03]  /*52a0*/  SEL R25, R22, RZ, !P3 ;  /* 0x000000ff16197207 */ /* 0x000fc60005800000 */
[----:B------:R-:W-:Y:S02]  /*52b0*/  IMAD.X R43, RZ, RZ, R43, P2 ;  /* 0x000000ffff2b7224 */ /* 0x000fe400010e062b */
[----:B------:R-:W-:Y:S01]  /*52c0*/  IMAD.IADD R42, R20, 0x1, R25 ;  /* 0x00000001142a7824 */ /* 0x000fe200078e0219 */
[----:B------:R-:W-:Y:S06]  /*52d0*/  BRA `(.L_x_404) ;  /* 0xffffffe000907947 */ /* 0x000fec000383ffff */
.L_x_354:
[----:B------:R-:W-:Y:S01]  /*52e0*/  BSSY B0, `(.L_x_405) ;  /* 0x0000006000007945 */ /* 0x000fe20003800000 */
[----:B------:R-:W-:Y:S01]  /*52f0*/  PLOP3.LUT P0, PT, P0, PT, PT, 0x8, 0x80 ;  /* 0x000000000080781c */ /* 0x000fe2000070e170 */
[----:B------:R-:W-:-:S12]  /*5300*/  IMAD.MOV.U32 R21, RZ, RZ, -0x1 ;  /* 0xffffffffff157424 */ /* 0x000fd800078e00ff */
[----:B------:R-:W-:Y:S05]  /*5310*/  WARPSYNC.COLLECTIVE R21, `(.L_x_406) ;  /* 0x0000000015087348 */ /* 0x000fea0003c00000 */
[----:B------:R-:W-:Y:S01]  /*5320*/  VOTE.ANY P0, P0 ;  /* 0x0000000000ff7806 */ /* 0x000fe20000000100 */
[----:B------:R-:W-:-:S12]  /*5330*/  ENDCOLLECTIVE ;  /* 0x000000000000791b */ /* 0x000fd80003800000 */
.L_x_406:
[----:B------:R-:W-:Y:S05]  /*5340*/  BSYNC B0 ;  /* 0x0000000000007941 */ /* 0x000fea0003800000 */
.L_x_405:
[----:B------:R-:W-:Y:S05]  /*5350*/  BRA `(.L_x_407) ;  /* 0xffffffe000a07947 */ /* 0x000fea000383ffff */
.L_x_356:
[----:B------:R-:W-:Y:S01]  /*5360*/  BSSY B0, `(.L_x_408) ;  /* 0x0000006000007945 */ /* 0x000fe20003800000 */
[----:B------:R-:W-:Y:S01]  /*5370*/  PLOP3.LUT P0, PT, P0, PT, PT, 0x8, 0x80 ;  /* 0x000000000080781c */ /* 0x000fe2000070e170 */
[----:B------:R-:W-:-:S12]  /*5380*/  IMAD.MOV.U32 R21, RZ, RZ, -0x1 ;  /* 0xffffffffff157424 */ /* 0x000fd800078e00ff */
[----:B------:R-:W-:Y:S05]  /*5390*/  WARPSYNC.COLLECTIVE R21, `(.L_x_409) ;  /* 0x0000000015087348 */ /* 0x000fea0003c00000 */
[----:B------:R-:W-:Y:S01]  /*53a0*/  VOTE.ANY P0, P0 ;  /* 0x0000000000ff7806 */ /* 0x000fe20000000100 */
[----:B------:R-:W-:-:S12]  /*53b0*/  ENDCOLLECTIVE ;  /* 0x000000000000791b */ /* 0x000fd80003800000 */
.L_x_409:
[----:B------:R-:W-:Y:S05]  /*53c0*/  BSYNC B0 ;  /* 0x0000000000007941 */ /* 0x000fea0003800000 */
.L_x_408:
[----:B------:R-:W-:Y:S05]  /*53d0*/  BRA `(.L_x_410) ;  /* 0xffffffe000f47947 */ /* 0x000fea000383ffff */
.L_x_358:
[----:B------:R-:W-:Y:S01]  /*53e0*/  BSSY B0, `(.L_x_411) ;  /* 0x0000006000007945 */ /* 0x000fe20003800000 */
[----:B------:R-:W-:Y:S01]  /*53f0*/  PLOP3.LUT P0, PT, P0, PT, PT, 0x8, 0x80 ;  /* 0x000000000080781c */ /* 0x000fe2000070e170 */
[----:B------:R-:W-:-:S12]  /*5400*/  IMAD.MOV.U32 R21, RZ, RZ, -0x1 ;  /* 0xffffffffff157424 */ /* 0x000fd800078e00ff */
[----:B------:R-:W-:Y:S05]  /*5410*/  WARPSYNC.COLLECTIVE R21, `(.L_x_412) ;  /* 0x0000000015087348 */ /* 0x000fea0003c00000 */
[----:B------:R-:W-:Y:S01]  /*5420*/  VOTE.ANY R21, PT, P0 ;  /* 0x0000000000157806 */ /* 0x000fe200000e0100 */
[----:B------:R-:W-:Y:S06]  /*5430*/  ENDCOLLECTIVE ;  /* 0x000000000000791b */ /* 0x000fec0003800000 */
.L_x_412:
[----:B------:R-:W-:Y:S05]  /*5440*/  BSYNC B0 ;  /* 0x0000000000007941 */ /* 0x000fea0003800000 */
.L_x_411:
[----:B------:R-:W-:Y:S01]  /*5450*/  LOP3.LUT R21, R21, 0x80000000, R53, 0xec, !PT ;  /* 0x8000000015157812 */ /* 0x000fe200078eec35 */
[----:B------:R-:W-:Y:S02]  /*5460*/  IMAD.MOV.U32 R20, RZ, RZ, R25 ;  /* 0x000000ffff147224 */ /* 0x000fe400078e0019 */
[----:B------:R-:W-:Y:S02]  /*5470*/  IMAD.MOV.U32 R17, RZ, RZ, 0x1 ;  /* 0x00000001ff117424 */ /* 0x000fe400078e00ff */
[----:B------:R-:W-:Y:S02]  /*5480*/  VIADD R16, R21, 0xffffffff ;  /* 0xffffffff15107836 */ /* 0x000fe40000000000 */
[----:B------:R-:W-:-:S03]  /*5490*/  VIADD R23, R23, 0xffffffe0 ;  /* 0xffffffe017177836 */ /* 0x000fc60000000000 */
[----:B------:R-:W-:Y:S01]  /*54a0*/  LOP3.LUT R16, R21, R16, RZ, 0xc, !PT ;  /* 0x0000001015107212 */ /* 0x000fe200078e0cff */
[----:B------:R-:W-:-:S05]  /*54b0*/  IMAD.MOV.U32 R21, RZ, RZ, -0x1 ;  /* 0xffffffffff157424 */ /* 0x000fca00078e00ff */
[----:B------:R-:W0:Y:S02]  /*54c0*/  POPC R16, R16 ;  /* 0x0000001000107309 */ /* 0x000e240000000000 */
[----:B0-----:R-:W-:Y:S05]  /*54d0*/  WARPSYNC.COLLECTIVE R21, `(.L_x_413) ;  /* 0x0000000015087348 */ /* 0x001fea0003c00000 */
[----:B0-----:R0:W1:Y:S02]  /*54e0*/  SHFL.DOWN P2, R22, R20, R17, R16 ;  /* 0x0800001114167389 */ /* 0x0010640000040010 */
[----:B01----:R-:W-:Y:S05]  /*54f0*/  ENDCOLLECTIVE ;  /* 0x000000000000791b */ /* 0x003fea0003800000 */
.L_x_413:
        /* <DEDUP_REMOVED lines=10> */
.L_x_414:
[----:B------:R-:W-:Y:S01]  /*55a0*/  IMAD.MOV.U32 R17, RZ, RZ, 0x4 ;  /* 0x00000004ff117424 */ /* 0x000fe200078e00ff */
        /* <DEDUP_REMOVED lines=8> */
.L_x_415:
        /* <DEDUP_REMOVED lines=9> */
.L_x_416:
[----:B------:R-:W-:Y:S01]  /*56c0*/  IMAD.MOV.U32 R17, RZ, RZ, 0x10 ;  /* 0x00000010ff117424 */ /* 0x000fe200078e00ff */
[----:B------:R-:W-:-:S05]  /*56d0*/  SEL R22, R22, RZ, !P0 ;  /* 0x000000ff16167207 */ /* 0x000fca0004000000 */
[----:B------:R-:W-:-:S04]  /*56e0*/  IMAD.IADD R25, R25, 0x1, R22 ;  /* 0x0000000119197824 */ /* 0x000fc800078e0216 */
[----:B------:R-:W-:-:S07]  /*56f0*/  IMAD.MOV.U32 R20, RZ, RZ, R25 ;  /* 0x000000ffff147224 */ /* 0x000fce00078e0019 */
[----:B------:R-:W-:Y:S05]  /*5700*/  WARPSYNC.COLLECTIVE R21, `(.L_x_417) ;  /* 0x0000000015087348 */ /* 0x000fea0003c00000 */
[----:B------:R0:W1:Y:S02]  /*5710*/  SHFL.DOWN P2, R22, R20, R17, R16 ;  /* 0x0800001114167389 */ /* 0x0000640000040010 */
[----:B01----:R-:W-:Y:S05]  /*5720*/  ENDCOLLECTIVE ;  /* 0x000000000000791b */ /* 0x003fea0003800000 */
.L_x_417:
[----:B------:R-:W-:-:S05]  /*5730*/  VIADD R17, R3, 0x10 ;  /* 0x0000001003117836 */ /* 0x000fca0000000000 */
[----:B------:R-:W-:-:S04]  /*5740*/  ISETP.GT.AND P0, PT, R17, R16, PT ;  /* 0x000000101100720c */ /* 0x000fc80003f04270 */
[----:B------:R-:W-:Y:S02]  /*5750*/  SEL R22, R22, RZ, !P0 ;  /* 0x000000ff16167207 */ /* 0x000fe40004000000 */
[----:B------:R-:W-:Y:S02]  /*5760*/  ISETP.NE.AND P0, PT, R24, 0x65, PT ;  /* 0x000000651800780c */ /* 0x000fe40003f05270 */
[----:B------:R-:W-:-:S11]  /*5770*/  IADD3 R42, PT, PT, R25, R22, R42 ;  /* 0x00000016192a7210 */ /* 0x000fd60007ffe02a */
[----:B------:R-:W-:Y:S05]  /*5780*/  WARPSYNC.COLLECTIVE R21, `(.L_x_418) ;  /* 0x0000000015087348 */ /* 0x000fea0003c00000 */
[----:B------:R-:W-:Y:S01]  /*5790*/  VOTE.ALL P0, P0 ;  /* 0x0000000000ff7806 */ /* 0x000fe20000000000 */
[----:B------:R-:W-:-:S12]  /*57a0*/  ENDCOLLECTIVE ;  /* 0x000000000000791b */ /* 0x000fd80003800000 */
.L_x_418:
[----:B------:R-:W-:Y:S05]  /*57b0*/  BRA `(.L_x_419) ;  /* 0xffffffe0008c7947 */ /* 0x000fea000383ffff */
.L_x_420:
        /* <DEDUP_REMOVED lines=12> */
.L_x_432:


//--------------------- .text._ZN3cub18CUB_300001_SM_10006detail4scan20DeviceScanInitKernelINS0_13ScanTileStateIjLb1EEEEEvT_i --------------------------
	.section	.text._ZN3cub18CUB_300001_SM_10006detail4scan20DeviceScanInitKernelINS0_13ScanTileStateIjLb1EEEEEvT_i,"ax",@progbits
	.align	128
        .global         _ZN3cub18CUB_300001_SM_10006detail4scan20DeviceScanInitKernelINS0_13ScanTileStateIjLb1EEEEEvT_i
        .type           _ZN3cub18CUB_300001_SM_10006detail4scan20DeviceScanInitKernelINS0_13ScanTileStateIjLb1EEEEEvT_i,@function
        .size           _ZN3cub18CUB_300001_SM_10006detail4scan20DeviceScanInitKernelINS0_13ScanTileStateIjLb1EEEEEvT_i,(.L_x_433 - _ZN3cub18CUB_300001_SM_10006detail4scan20DeviceScanInitKernelINS0_13ScanTileStateIjLb1EEEEEvT_i)
        .other          _ZN3cub18CUB_300001_SM_10006detail4scan20DeviceScanInitKernelINS0_13ScanTileStateIjLb1EEEEEvT_i,@"STO_CUDA_ENTRY STV_DEFAULT"
_ZN3cub18CUB_300001_SM_10006detail4scan20DeviceScanInitKernelINS0_13ScanTileStateIjLb1EEEEEvT_i:
.text._ZN3cub18CUB_300001_SM_10006detail4scan20DeviceScanInitKernelINS0_13ScanTileStateIjLb1EEEEEvT_i:
[----:B------:R-:W-:Y:S01]  /*0000*/  LDC R1, c[0x0][0x37c] ;  /* 0x0000df00ff017b82 */ /* 0x000fe20000000800 */
[----:B------:R-:W0:Y:S07]  /*0010*/  S2R R0, SR_TID.X ;  /* 0x0000000000007919 */ /* 0x000e2e0000002100 */
[----:B------:R-:W1:Y:S01]  /*0020*/  S2UR UR6, SR_CTAID.X ;  /* 0x00000000000679c3 */ /* 0x000e620000002500 */
[----:B------:R-:W2:Y:S07]  /*0030*/  LDCU UR4, c[0x0][0x388] ;  /* 0x00007100ff0477ac */ /* 0x000eae0008000800 */
[----:B------:R-:W1:Y:S01]  /*0040*/  LDC R5, c[0x0][0x360] ;  /* 0x0000d800ff057b82 */ /* 0x000e620000000800 */
[----:B0-----:R-:W-:Y:S01]  /*0050*/  ISETP.GT.U32.AND P0, PT, R0, 0x1f, PT ;  /* 0x0000001f0000780c */ /* 0x001fe20003f04070 */
[----:B-1----:R-:W-:-:S03]  /*0060*/  IMAD R5, R5, UR6, R0 ;  /* 0x0000000605057c24 */ /* 0x002fc6000f8e0200 */
[----:B------:R-:W-:Y:S02]  /*0070*/  ISETP.NE.OR P0, PT, RZ, UR6, P0 ;  /* 0x00000006ff007c0c */ /* 0x000fe40008705670 */
[----:B--2---:R-:W-:Y:S01]  /*0080*/  ISETP.GE.AND P1, PT, R5, UR4, PT ;  /* 0x0000000405007c0c */ /* 0x004fe2000bf26270 */
[----:B------:R-:W0:-:S12]  /*0090*/  LDCU.64 UR4, c[0x0][0x358] ;  /* 0x00006b00ff0477ac */ /* 0x000e180008000a00 */
[----:B------:R-:W1:Y:S01]  /*00a0*/  @!P1 LDC.64 R2, c[0x0][0x380] ;  /* 0x0000e000ff029b82 */ /* 0x000e620000000a00 */
[----:B------:R-:W-:Y:S01]  /*00b0*/  @!P1 MOV R4, 0x63 ;  /* 0x0000006300049802 */ /* 0x000fe20000000f00 */
[----:B-1----:R-:W-:-:S04]  /*00c0*/  @!P1 IMAD.WIDE R2, R5, 0x8, R2 ;  /* 0x0000000805029825 */ /* 0x002fc800078e0202 */
[----:B------:R-:W-:-:S05]  /*00d0*/  HFMA2 R5, -RZ, RZ, 0, 0 ;  /* 0x00000000ff057431 */ /* 0x000fca00000001ff */
[----:B0-----:R0:W-:Y:S01]  /*00e0*/  @!P1 STG.E.64 desc[UR4][R2.64+0x100], R4 ;  /* 0x0001000402009986 */ /* 0x0011e2000c101b04 */
[----:B------:R-:W-:Y:S05]  /*00f0*/  @P0 EXIT ;  /* 0x000000000000094d */ /* 0x000fea0003800000 */
[----:B0-----:R-:W0:Y:S02]  /*0100*/  LDC.64 R2, c[0x0][0x380] ;  /* 0x0000e000ff027b82 */ /* 0x001e240000000a00 */
[----:B0-----:R-:W-:-:S05]  /*0110*/  IMAD.WIDE.U32 R2, R0, 0x8, R2 ;  /* 0x0000000800027825 */ /* 0x001fca00078e0002 */
[----:B------:R-:W-:Y:S01]  /*0120*/  STG.E.64 desc[UR4][R2.64], RZ ;  /* 0x000000ff02007986 */ /* 0x000fe2000c101b04 */
[----:B------:R-:W-:Y:S05]  /*0130*/  EXIT ;  /* 0x000000000000794d */ /* 0x000fea0003800000 */
.L_x_421:
        /* <DEDUP_REMOVED lines=12> */
.L_x_433:


//--------------------- .text._ZN3cub18CUB_300001_SM_10006detail11EmptyKernelIvEEvv --------------------------
	.section	.text._ZN3cub18CUB_300001_SM_10006detail11EmptyKernelIvEEvv,"ax",@progbits
	.align	128
        .global         _ZN3cub18CUB_300001_SM_10006detail11EmptyKernelIvEEvv
        .type           _ZN3cub18CUB_300001_SM_10006detail11EmptyKernelIvEEvv,@function
        .size           _ZN3cub18CUB_300001_SM_10006detail11EmptyKernelIvEEvv,(.L_x_434 - _ZN3cub18CUB_300001_SM_10006detail11EmptyKernelIvEEvv)
        .other          _ZN3cub18CUB_300001_SM_10006detail11EmptyKernelIvEEvv,@"STO_CUDA_ENTRY STV_DEFAULT"
_ZN3cub18CUB_300001_SM_10006detail11EmptyKernelIvEEvv:
.text._ZN3cub18CUB_300001_SM_10006detail11EmptyKernelIvEEvv:
[----:B------:R-:W-:Y:S01]  /*0000*/  LDC R1, c[0x0][0x37c] ;  /* 0x0000df00ff017b82 */ /* 0x000fe20000000800 */
[----:B------:R-:W-:Y:S05]  /*0010*/  EXIT ;  /* 0x000000000000794d */ /* 0x000fea0003800000 */
.L_x_422:
        /* <DEDUP_REMOVED lines=14> */
.L_x_434:


//--------------------- .nv.shared._ZN11circles_gpu21rasterize_tile_kernelEPmP5uint2iijPKfS4_S4_S4_S4_S4_S4_PfS5_S5_ --------------------------
	.section	.nv.shared._ZN11circles_gpu21rasterize_tile_kernelEPmP5uint2iijPKfS4_S4_S4_S4_S4_S4_PfS5_S5_,"aw",@nobits
	.sectionflags	@""
	.align	16
	.zero		1024


//--------------------- .nv.shared.reserved.0     --------------------------
	.section	.nv.shared.reserved.0,"aw",@nobits
	.weak		__nv_reservedSMEM_offset_0_alias
	.size		__nv_reservedSMEM_offset_0_alias, 0, 64
	.other		__nv_reservedSMEM_offset_0_alias,@"STO_CUDA_RESERVED_SHARED STV_DEFAULT"
__nv_reservedSMEM_offset_0_alias:
	.zero		0
	.zero		64


//--------------------- .nv.global                --------------------------
	.section	.nv.global,"aw",@nobits
.nv.global:
	.type		_ZN34_INTERNAL_01239463_4_k_cu_312700486thrust24THRUST_300001_SM_1000_NS12placeholders2_8E,@object
	.size		_ZN34_INTERNAL_01239463_4_k_cu_312700486thrust24THRUST_300001_SM_1000_NS12placeholders2_8E,(_ZN34_INTERNAL_01239463_4_k_cu_312700484cuda3std3__436_GLOBAL__N__01239463_4_k_cu_312700486ignoreE - _ZN34_INTERNAL_01239463_4_k_cu_312700486thrust24THRUST_300001_SM_1000_NS12placeholders2_8E)
_ZN34_INTERNAL_01239463_4_k_cu_312700486thrust24THRUST_300001_SM_1000_NS12placeholders2_8E:
	.zero		1
	.type		_ZN34_INTERNAL_01239463_4_k_cu_312700484cuda3std3__436_GLOBAL__N__01239463_4_k_cu_312700486ignoreE,@object
	.size		_ZN34_INTERNAL_01239463_4_k_cu_312700484cuda3std3__436_GLOBAL__N__01239463_4_k_cu_312700486ignoreE,(_ZN34_INTERNAL_01239463_4_k_cu_312700484cuda3std6ranges3__45__cpo4dataE - _ZN34_INTERNAL_01239463_4_k_cu_312700484cuda3std3__436_GLOBAL__N__01239463_4_k_cu_312700486ignoreE)
_ZN34_INTERNAL_01239463_4_k_cu_312700484cuda3std3__436_GLOBAL__N__01239463_4_k_cu_312700486ignoreE:
	.zero		1
	.type		_ZN34_INTERNAL_01239463_4_k_cu_312700484cuda3std6ranges3__45__cpo4dataE,@object
	.size		_ZN34_INTERNAL_01239463_4_k_cu_312700484cuda3std6ranges3__45__cpo4dataE,(_ZN34_INTERNAL_01239463_4_k_cu_312700486thrust24THRUST_300001_SM_1000_NS6system3cpp3parE - _ZN34_INTERNAL_01239463_4_k_cu_312700484cuda3std6ranges3__45__cpo4dataE)
_ZN34_INTERNAL_01239463_4_k_cu_312700484cuda3std6ranges3__45__cpo4dataE:
	.zero		1
	.type		_ZN34_INTERNAL_01239463_4_k_cu_312700486thrust24THRUST_300001_SM_1000_NS6system3cpp3parE,@object
	.size		_ZN34_INTERNAL_01239463_4_k_cu_312700486thrust24THRUST_300001_SM_1000_NS6system3cpp3parE,(_ZN34_INTERNAL_01239463_4_k_cu_312700484cuda3std3__45__cpo5beginE - _ZN34_INTERNAL_01239463_4_k_cu_312700486thrust24THRUST_300001_SM_1000_NS6system3cpp3parE)
_ZN34_INTERNAL_01239463_4_k_cu_312700486thrust24THRUST_300001_SM_1000_NS6system3cpp3parE:
	.zero		1
	.type		_ZN34_INTERNAL_01239463_4_k_cu_312700484cuda3std3__45__cpo5beginE,@object
	.size		_ZN34_INTERNAL_01239463_4_k_cu_312700484cuda3std3__45__cpo5beginE,(_ZN34_INTERNAL_01239463_4_k_cu_312700484cuda3std6ranges3__45__cpo5beginE - _ZN34_INTERNAL_01239463_4_k_cu_312700484cuda3std3__45__cpo5beginE)
_ZN34_INTERNAL_01239463_4_k_cu_312700484cuda3std3__45__cpo5beginE:
	.zero		1
	.type		_ZN34_INTERNAL_01239463_4_k_cu_312700484cuda3std6ranges3__45__cpo5beginE,@object
	.size		_ZN34_INTERNAL_01239463_4_k_cu_312700484cuda3std6ranges3__45__cpo5beginE,(_ZN34_INTERNAL_01239463_4_k_cu_312700486thrust24THRUST_300001_SM_1000_NS6deviceE - _ZN34_INTERNAL_01239463_4_k_cu_312700484cuda3std6ranges3__45__cpo5beginE)
_ZN34_INTERNAL_01239463_4_k_cu_312700484cuda3std6ranges3__45__cpo5beginE:
	.zero		1
	.type		_ZN34_INTERNAL_01239463_4_k_cu_312700486thrust24THRUST_300001_SM_1000_NS6deviceE,@object
	.size		_ZN34_INTERNAL_01239463_4_k_cu_312700486thrust24THRUST_300001_SM_1000_NS6deviceE,(_ZN34_INTERNAL_01239463_4_k_cu_312700484cuda3std3__47nulloptE - _ZN34_INTERNAL_01239463_4_k_cu_312700486thrust24THRUST_300001_SM_1000_NS6deviceE)
_ZN34_INTERNAL_01239463_4_k_cu_312700486thrust24THRUST_300001_SM_1000_NS6deviceE:
	.zero		1
	.type		_ZN34_INTERNAL_01239463_4_k_cu_312700484cuda3std3__47nulloptE,@object
	.size		_ZN34_INTERNAL_01239463_4_k_cu_312700484cuda3std3__47nulloptE,(_ZN34_INTERNAL_01239463_4_k_cu_312700484cuda3std6ranges3__45__cpo8distanceE - _ZN34_INTERNAL_01239463_4_k_cu_312700484cuda3std3__47nulloptE)
_ZN34_INTERNAL_01239463_4_k_cu_312700484cuda3std3__47nulloptE:
	.zero		1
	.type		_ZN34_INTERNAL_01239463_4_k_cu_312700484cuda3std6ranges3__45__cpo8distanceE,@object
	.size		_ZN34_INTERNAL_01239463_4_k_cu_312700484cuda3std6ranges3__45__cpo8distanceE,(_ZN34_INTERNAL_01239463_4_k_cu_312700486thrust24THRUST_300001_SM_1000_NS12placeholders2_4E - _ZN34_INTERNAL_01239463_4_k_cu_312700484cuda3std6ranges3__45__cpo8distanceE)
_ZN34_INTERNAL_01239463_4_k_cu_312700484cuda3std6ranges3__45__cpo8distanceE:
	.zero		1
	.type		_ZN34_INTERNAL_01239463_4_k_cu_312700486thrust24THRUST_300001_SM_1000_NS12placeholders2_4E,@object
	.size		_ZN34_INTERNAL_01239463_4_k_cu_312700486thrust24THRUST_300001_SM_1000_NS12placeholders2_4E,(_ZN34_INTERNAL_01239463_4_k_cu_312700484cuda3std3__45__cpo6rbeginE - _ZN34_INTERNAL_01239463_4_k_cu_312700486thrust24THRUST_300001_SM_1000_NS12placeholders2_4E)
_ZN34_INTERNAL_01239463_4_k_cu_312700486thrust24THRUST_300001_SM_1000_NS12placeholders2_4E:
	.zero		1
	.type		_ZN34_INTERNAL_01239463_4_k_cu_312700484cuda3std3__45__cpo6rbeginE,@object
	.size		_ZN34_INTERNAL_01239463_4_k_cu_312700484cuda3std3__45__cpo6rbeginE,(_ZN34_INTERNAL_01239463_4_k_cu_312700484cuda3std6ranges3__45__cpo7advanceE - _ZN34_INTERNAL_01239463_4_k_cu_312700484cuda3std3__45__cpo6rbeginE)
_ZN34_INTERNAL_01239463_4_k_cu_312700484cuda3std3__45__cpo6rbeginE:
	.zero		1
	.type		_ZN34_INTERNAL_01239463_4_k_cu_312700484cuda3std6ranges3__45__cpo7advanceE,@object
	.size		_ZN34_INTERNAL_01239463_4_k_cu_312700484cuda3std6ranges3__45__cpo7advanceE,(_ZN34_INTERNAL_01239463_4_k_cu_312700486thrust24THRUST_300001_SM_1000_NS12placeholders3_10E - _ZN34_INTERNAL_01239463_4_k_cu_312700484cuda3std6ranges3__45__cpo7advanceE)
_ZN34_INTERNAL_01239463_4_k_cu_312700484cuda3std6ranges3__45__cpo7advanceE:
	.zero		1
	.type		_ZN34_INTERNAL_01239463_4_k_cu_312700486thrust24THRUST_300001_SM_1000_NS12placeholders3_10E,@object
	.size		_ZN34_INTERNAL_01239463_4_k_cu_312700486thrust24THRUST_300001_SM_1000_NS12placeholders3_10E,(_ZN34_INTERNAL_01239463_4_k_cu_312700484cuda3std3__48in_placeE - _ZN34_INTERNAL_01239463_4_k_cu_312700486thrust24THRUST_300001_SM_1000_NS12placeholders3_10E)
_ZN34_INTERNAL_01239463_4_k_cu_312700486thrust24THRUST_300001_SM_1000_NS12placeholders3_10E:
	.zero		1
	.type		_ZN34_INTERNAL_01239463_4_k_cu_312700484cuda3std3__48in_placeE,@object
	.size		_ZN34_INTERNAL_01239463_4_k_cu_312700484cuda3std3__48in_placeE,(_ZN34_INTERNAL_01239463_4_k_cu_312700484cuda3std6ranges3__45__cpo4sizeE - _ZN34_INTERNAL_01239463_4_k_cu_312700484cuda3std3__48in_placeE)
_ZN34_INTERNAL_01239463_4_k_cu_312700484cuda3std3__48in_placeE:
	.zero		1
	.type		_ZN34_INTERNAL_01239463_4_k_cu_312700484cuda3std6ranges3__45__cpo4sizeE,@object
	.size		_ZN34_INTERNAL_01239463_4_k_cu_312700484cuda3std6ranges3__45__cpo4sizeE,(_ZN34_INTERNAL_01239463_4_k_cu_312700486thrust24THRUST_300001_SM_1000_NS12placeholders2_2E - _ZN34_INTERNAL_01239463_4_k_cu_312700484cuda3std6ranges3__45__cpo4sizeE)
_ZN34_INTERNAL_01239463_4_k_cu_312700484cuda3std6ranges3__45__cpo4sizeE:
	.zero		1
	.type		_ZN34_INTERNAL_01239463_4_k_cu_312700486thrust24THRUST_300001_SM_1000_NS12placeholders2_2E,@object
	.size		_ZN34_INTERNAL_01239463_4_k_cu_312700486thrust24THRUST_300001_SM_1000_NS12placeholders2_2E,(_ZN34_INTERNAL_01239463_4_k_cu_312700484cuda3std3__45__cpo6cbeginE - _ZN34_INTERNAL_01239463_4_k_cu_312700486thrust24THRUST_300001_SM_1000_NS12placeholders2_2E)
_ZN34_INTERNAL_01239463_4_k_cu_312700486thrust24THRUST_300001_SM_1000_NS12placeholders2_2E:
	.zero		1
	.type		_ZN34_INTERNAL_01239463_4_k_cu_312700484cuda3std3__45__cpo6cbeginE,@object
	.size		_ZN34_INTERNAL_01239463_4_k_cu_312700484cuda3std3__45__cpo6cbeginE,(_ZN34_INTERNAL_01239463_4_k_cu_312700484cuda3std6ranges3__45__cpo6cbeginE - _ZN34_INTERNAL_01239463_4_k_cu_312700484cuda3std3__45__cpo6cbeginE)
_ZN34_INTERNAL_01239463_4_k_cu_312700484cuda3std3__45__cpo6cbeginE:
	.zero		1
	.type		_ZN34_INTERNAL_01239463_4_k_cu_312700484cuda3std6ranges3__45__cpo6cbeginE,@object
	.size		_ZN34_INTERNAL_01239463_4_k_cu_312700484cuda3std6ranges3__45__cpo6cbeginE,(_ZN34_INTERNAL_01239463_4_k_cu_312700486thrust24THRUST_300001_SM_1000_NS12placeholders2_6E - _ZN34_INTERNAL_01239463_4_k_cu_312700484cuda3std6ranges3__45__cpo6cbeginE)
_ZN34_INTERNAL_01239463_4_k_cu_312700484cuda3std6ranges3__45__cpo6cbeginE:
	.zero		1
	.type		_ZN34_INTERNAL_01239463_4_k_cu_312700486thrust24THRUST_300001_SM_1000_NS12placeholders2_6E,@object
	.size		_ZN34_INTERNAL_01239463_4_k_cu_312700486thrust24THRUST_300001_SM_1000_NS12placeholders2_6E,(_ZN34_INTERNAL_01239463_4_k_cu_312700484cuda3std3__45__cpo7crbeginE - _ZN34_INTERNAL_01239463_4_k_cu_312700486thrust24THRUST_300001_SM_1000_NS12placeholders2_6E)
_ZN34_INTERNAL_01239463_4_k_cu_312700486thrust24THRUST_300001_SM_1000_NS12placeholders2_6E:
	.zero		1
	.type		_ZN34_INTERNAL_01239463_4_k_cu_312700484cuda3std3__45__cpo7crbeginE,@object
	.size		_ZN34_INTERNAL_01239463_4_k_cu_312700484cuda3std3__45__cpo7crbeginE,(_ZN34_INTERNAL_01239463_4_k_cu_312700484cuda3std6ranges3__45__cpo4nextE - _ZN34_INTERNAL_01239463_4_k_cu_312700484cuda3std3__45__cpo7crbeginE)
_ZN34_INTERNAL_01239463_4_k_cu_312700484cuda3std3__45__cpo7crbeginE:
	.zero		1
	.type		_ZN34_INTERNAL_01239463_4_k_cu_312700484cuda3std6ranges3__45__cpo4nextE,@object
	.size		_ZN34_INTERNAL_01239463_4_k_cu_312700484cuda3std6ranges3__45__cpo4nextE,(_ZN34_INTERNAL_01239463_4_k_cu_312700484cuda3std6ranges3__45__cpo4swapE - _ZN34_INTERNAL_01239463_4_k_cu_312700484cuda3std6ranges3__45__cpo4nextE)
_ZN34_INTERNAL_01239463_4_k_cu_312700484cuda3std6ranges3__45__cpo4nextE:
	.zero		1
	.type		_ZN34_INTERNAL_01239463_4_k_cu_312700484cuda3std6ranges3__45__cpo4swapE,@object
	.size		_ZN34_INTERNAL_01239463_4_k_cu_312700484cuda3std6ranges3__45__cpo4swapE,(_ZN34_INTERNAL_01239463_4_k_cu_312700486thrust24THRUST_300001_SM_1000_NS8cuda_cub10par_nosyncE - _ZN34_INTERNAL_01239463_4_k_cu_312700484cuda3std6ranges3__45__cpo4swapE)
_ZN34_INTERNAL_01239463_4_k_cu_312700484cuda3std6ranges3__45__cpo4swapE:
	.zero		1
	.type		_ZN34_INTERNAL_01239463_4_k_cu_312700486thrust24THRUST_300001_SM_1000_NS8cuda_cub10par_nosyncE,@object
	.size		_ZN34_INTERNAL_01239463_4_k_cu_312700486thrust24THRUST_300001_SM_1000_NS8cuda_cub10par_nosyncE,(_ZN34_INTERNAL_01239463_4_k_cu_312700486thrust24THRUST_300001_SM_1000_NS3seqE - _ZN34_INTERNAL_01239463_4_k_cu_312700486thrust24THRUST_300001_SM_1000_NS8cuda_cub10par_nosyncE)
_ZN34_INTERNAL_01239463_4_k_cu_312700486thrust24THRUST_300001_SM_1000_NS8cuda_cub10par_nosyncE:
	.zero		1
	.type		_ZN34_INTERNAL_01239463_4_k_cu_312700486thrust24THRUST_300001_SM_1000_NS3seqE,@object
	.size		_ZN34_INTERNAL_01239463_4_k_cu_312700486thrust24THRUST_300001_SM_1000_NS3seqE,(_ZN34_INTERNAL_01239463_4_k_cu_312700484cuda3std3__420unreachable_sentinelE - _ZN34_INTERNAL_01239463_4_k_cu_312700486thrust24THRUST_300001_SM_1000_NS3seqE)
_ZN34_INTERNAL_01239463_4_k_cu_312700486thrust24THRUST_300001_SM_1000_NS3seqE:
	.zero		1
	.type		_ZN34_INTERNAL_01239463_4_k_cu_312700484cuda3std3__420unreachable_sentinelE,@object
	.size		_ZN34_INTERNAL_01239463_4_k_cu_312700484cuda3std3__420unreachable_sentinelE,(_ZN34_INTERNAL_01239463_4_k_cu_312700484cuda3std6ranges3__45__cpo5ssizeE - _ZN34_INTERNAL_01239463_4_k_cu_312700484cuda3std3__420unreachable_sentinelE)
_ZN34_INTERNAL_01239463_4_k_cu_312700484cuda3std3__420unreachable_sentinelE:
	.zero		1
	.type		_ZN34_INTERNAL_01239463_4_k_cu_312700484cuda3std6ranges3__45__cpo5ssizeE,@object
	.size		_ZN34_INTERNAL_01239463_4_k_cu_312700484cuda3std6ranges3__45__cpo5ssizeE,(_ZN34_INTERNAL_01239463_4_k_cu_312700486thrust24THRUST_300001_SM_1000_NS12placeholders2_3E - _ZN34_INTERNAL_01239463_4_k_cu_312700484cuda3std6ranges3__45__cpo5ssizeE)
_ZN34_INTERNAL_01239463_4_k_cu_312700484cuda3std6ranges3__45__cpo5ssizeE:
	.zero		1
	.type		_ZN34_INTERNAL_01239463_4_k_cu_312700486thrust24THRUST_300001_SM_1000_NS12placeholders2_3E,@object
	.size		_ZN34_INTERNAL_01239463_4_k_cu_312700486thrust24THRUST_300001_SM_1000_NS12placeholders2_3E,(_ZN34_INTERNAL_01239463_4_k_cu_312700484cuda3std3__45__cpo4cendE - _ZN34_INTERNAL_01239463_4_k_cu_312700486thrust24THRUST_300001_SM_1000_NS12placeholders2_3E)
_ZN34_INTERNAL_01239463_4_k_cu_312700486thrust24THRUST_300001_SM_1000_NS12placeholders2_3E:
	.zero		1
	.type		_ZN34_INTERNAL_01239463_4_k_cu_312700484cuda3std3__45__cpo4cendE,@object
	.size		_ZN34_INTERNAL_01239463_4_k_cu_312700484cuda3std3__45__cpo4cendE,(_ZN34_INTERNAL_01239463_4_k_cu_312700484cuda3std6ranges3__45__cpo4cendE - _ZN34_INTERNAL_01239463_4_k_cu_312700484cuda3std3__45__cpo4cendE)
_ZN34_INTERNAL_01239463_4_k_cu_312700484cuda3std3__45__cpo4cendE:
	.zero		1
	.type		_ZN34_INTERNAL_01239463_4_k_cu_312700484cuda3std6ranges3__45__cpo4cendE,@object
	.size		_ZN34_INTERNAL_01239463_4_k_cu_312700484cuda3std6ranges3__45__cpo4cendE,(_ZN34_INTERNAL_01239463_4_k_cu_312700486thrust24THRUST_300001_SM_1000_NS12placeholders2_7E - _ZN34_INTERNAL_01239463_4_k_cu_312700484cuda3std6ranges3__45__cpo4cendE)
_ZN34_INTERNAL_01239463_4_k_cu_312700484cuda3std6ranges3__45__cpo4cendE:
	.zero		1
	.type		_ZN34_INTERNAL_01239463_4_k_cu_312700486thrust24THRUST_300001_SM_1000_NS12placeholders2_7E,@object
	.size		_ZN34_INTERNAL_01239463_4_k_cu_312700486thrust24THRUST_300001_SM_1000_NS12placeholders2_7E,(_ZN34_INTERNAL_01239463_4_k_cu_312700484cuda3std3__45__cpo5crendE - _ZN34_INTERNAL_01239463_4_k_cu_312700486thrust24THRUST_300001_SM_1000_NS12placeholders2_7E)
_ZN34_INTERNAL_01239463_4_k_cu_312700486thrust24THRUST_300001_SM_1000_NS12placeholders2_7E:
	.zero		1
	.type		_ZN34_INTERNAL_01239463_4_k_cu_312700484cuda3std3__45__cpo5crendE,@object
	.size		_ZN34_INTERNAL_01239463_4_k_cu_312700484cuda3std3__45__cpo5crendE,(_ZN34_INTERNAL_01239463_4_k_cu_312700484cuda3std6ranges3__45__cpo4prevE - _ZN34_INTERNAL_01239463_4_k_cu_312700484cuda3std3__45__cpo5crendE)
_ZN34_INTERNAL_01239463_4_k_cu_312700484cuda3std3__45__cpo5crendE:
	.zero		1
	.type		_ZN34_INTERNAL_01239463_4_k_cu_312700484cuda3std6ranges3__45__cpo4prevE,@object
	.size		_ZN34_INTERNAL_01239463_4_k_cu_312700484cuda3std6ranges3__45__cpo4prevE,(_ZN34_INTERNAL_01239463_4_k_cu_312700484cuda3std6ranges3__45__cpo9iter_moveE - _ZN34_INTERNAL_01239463_4_k_cu_312700484cuda3std6ranges3__45__cpo4prevE)
_ZN34_INTERNAL_01239463_4_k_cu_312700484cuda3std6ranges3__45__cpo4prevE:
	.zero		1
	.type		_ZN34_INTERNAL_01239463_4_k_cu_312700484cuda3std6ranges3__45__cpo9iter_moveE,@object
	.size		_ZN34_INTERNAL_01239463_4_k_cu_312700484cuda3std6ranges3__45__cpo9iter_moveE,(_ZN34_INTERNAL_01239463_4_k_cu_312700486thrust24THRUST_300001_SM_1000_NS6system6detail10sequential3seqE - _ZN34_INTERNAL_01239463_4_k_cu_312700484cuda3std6ranges3__45__cpo9iter_moveE)
_ZN34_INTERNAL_01239463_4_k_cu_312700484cuda3std6ranges3__45__cpo9iter_moveE:
	.zero		1
	.type		_ZN34_INTERNAL_01239463_4_k_cu_312700486thrust24THRUST_300001_SM_1000_NS6system6detail10sequential3seqE,@object
	.size		_ZN34_INTERNAL_01239463_4_k_cu_312700486thrust24THRUST_300001_SM_1000_NS6system6detail10sequential3seqE,(_ZN34_INTERNAL_01239463_4_k_cu_312700486thrust24THRUST_300001_SM_1000_NS12placeholders2_9E - _ZN34_INTERNAL_01239463_4_k_cu_312700486thrust24THRUST_300001_SM_1000_NS6system6detail10sequential3seqE)
_ZN34_INTERNAL_01239463_4_k_cu_312700486thrust24THRUST_300001_SM_1000_NS6system6detail10sequential3seqE:
	.zero		1
	.type		_ZN34_INTERNAL_01239463_4_k_cu_312700486thrust24THRUST_300001_SM_1000_NS12placeholders2_9E,@object
	.size		_ZN34_INTERNAL_01239463_4_k_cu_312700486thrust24THRUST_300001_SM_1000_NS12placeholders2_9E,(_ZN34_INTERNAL_01239463_4_k_cu_312700484cuda3std3__419piecewise_constructE - _ZN34_INTERNAL_01239463_4_k_cu_312700486thrust24THRUST_300001_SM_1000_NS12placeholders2_9E)
_ZN34_INTERNAL_01239463_4_k_cu_312700486thrust24THRUST_300001_SM_1000_NS12placeholders2_9E:
	.zero		1
	.type		_ZN34_INTERNAL_01239463_4_k_cu_312700484cuda3std3__419piecewise_constructE,@object
	.size		_ZN34_INTERNAL_01239463_4_k_cu_312700484cuda3std3__419piecewise_constructE,(_ZN34_INTERNAL_01239463_4_k_cu_312700484cuda3std6ranges3__45__cpo5cdataE - _ZN34_INTERNAL_01239463_4_k_cu_312700484cuda3std3__419piecewise_constructE)
_ZN34_INTERNAL_01239463_4_k_cu_312700484cuda3std3__419piecewise_constructE:
	.zero		1
	.type		_ZN34_INTERNAL_01239463_4_k_cu_312700484cuda3std6ranges3__45__cpo5cdataE,@object
	.size		_ZN34_INTERNAL_01239463_4_k_cu_312700484cuda3std6ranges3__45__cpo5cdataE,(_ZN34_INTERNAL_01239463_4_k_cu_312700486thrust24THRUST_300001_SM_1000_NS12placeholders2_1E - _ZN34_INTERNAL_01239463_4_k_cu_312700484cuda3std6ranges3__45__cpo5cdataE)
_ZN34_INTERNAL_01239463_4_k_cu_312700484cuda3std6ranges3__45__cpo5cdataE:
	.zero		1
	.type		_ZN34_INTERNAL_01239463_4_k_cu_312700486thrust24THRUST_300001_SM_1000_NS12placeholders2_1E,@object
	.size		_ZN34_INTERNAL_01239463_4_k_cu_312700486thrust24THRUST_300001_SM_1000_NS12placeholders2_1E,(_ZN34_INTERNAL_01239463_4_k_cu_312700484cuda3std3__45__cpo3endE - _ZN34_INTERNAL_01239463_4_k_cu_312700486thrust24THRUST_300001_SM_1000_NS12placeholders2_1E)
_ZN34_INTERNAL_01239463_4_k_cu_312700486thrust24THRUST_300001_SM_1000_NS12placeholders2_1E:
	.zero		1
	.type		_ZN34_INTERNAL_01239463_4_k_cu_312700484cuda3std3__45__cpo3endE,@object
	.size		_ZN34_INTERNAL_01239463_4_k_cu_312700484cuda3std3__45__cpo3endE,(_ZN34_INTERNAL_01239463_4_k_cu_312700484cuda3std6ranges3__45__cpo3endE - _ZN34_INTERNAL_01239463_4_k_cu_312700484cuda3std3__45__cpo3endE)
_ZN34_INTERNAL_01239463_4_k_cu_312700484cuda3std3__45__cpo3endE:
	.zero		1
	.type		_ZN34_INTERNAL_01239463_4_k_cu_312700484cuda3std6ranges3__45__cpo3endE,@object
	.size		_ZN34_INTERNAL_01239463_4_k_cu_312700484cuda3std6ranges3__45__cpo3endE,(_ZN34_INTERNAL_01239463_4_k_cu_312700486thrust24THRUST_300001_SM_1000_NS12placeholders2_5E - _ZN34_INTERNAL_01239463_4_k_cu_312700484cuda3std6ranges3__45__cpo3endE)
_ZN34_INTERNAL_01239463_4_k_cu_312700484cuda3std6ranges3__45__cpo3endE:
	.zero		1
	.type		_ZN34_INTERNAL_01239463_4_k_cu_312700486thrust24THRUST_300001_SM_1000_NS12placeholders2_5E,@object
	.size		_ZN34_INTERNAL_01239463_4_k_cu_312700486thrust24THRUST_300001_SM_1000_NS12placeholders2_5E,(_ZN34_INTERNAL_01239463_4_k_cu_312700484cuda3std3__45__cpo4rendE - _ZN34_INTERNAL_01239463_4_k_cu_312700486thrust24THRUST_300001_SM_1000_NS12placeholders2_5E)
_ZN34_INTERNAL_01239463_4_k_cu_312700486thrust24THRUST_300001_SM_1000_NS12placeholders2_5E:
	.zero		1
	.type		_ZN34_INTERNAL_01239463_4_k_cu_312700484cuda3std3__45__cpo4rendE,@object
	.size		_ZN34_INTERNAL_01239463_4_k_cu_312700484cuda3std3__45__cpo4rendE,(_ZN34_INTERNAL_01239463_4_k_cu_312700484cuda3std6ranges3__45__cpo9iter_swapE - _ZN34_INTERNAL_01239463_4_k_cu_312700484cuda3std3__45__cpo4rendE)
_ZN34_INTERNAL_01239463_4_k_cu_312700484cuda3std3__45__cpo4rendE:
	.zero		1
	.type		_ZN34_INTERNAL_01239463_4_k_cu_312700484cuda3std6ranges3__45__cpo9iter_swapE,@object
	.size		_ZN34_INTERNAL_01239463_4_k_cu_312700484cuda3std6ranges3__45__cpo9iter_swapE,(_ZN34_INTERNAL_01239463_4_k_cu_312700484cuda3std3__48unexpectE - _ZN34_INTERNAL_01239463_4_k_cu_312700484cuda3std6ranges3__45__cpo9iter_swapE)
_ZN34_INTERNAL_01239463_4_k_cu_312700484cuda3std6ranges3__45__cpo9iter_swapE:
	.zero		1
	.type		_ZN34_INTERNAL_01239463_4_k_cu_312700484cuda3std3__48unexpectE,@object
	.size		_ZN34_INTERNAL_01239463_4_k_cu_312700484cuda3std3__48unexpectE,(_ZN34_INTERNAL_01239463_4_k_cu_312700486thrust24THRUST_300001_SM_1000_NS8cuda_cub3parE - _ZN34_INTERNAL_01239463_4_k_cu_312700484cuda3std3__48unexpectE)
_ZN34_INTERNAL_01239463_4_k_cu_312700484cuda3std3__48unexpectE:
	.zero		1
	.type		_ZN34_INTERNAL_01239463_4_k_cu_312700486thrust24THRUST_300001_SM_1000_NS8cuda_cub3parE,@object
	.size		_ZN34_INTERNAL_01239463_4_k_cu_312700486thrust24THRUST_300001_SM_1000_NS8cuda_cub3parE,(.L_29 - _ZN34_INTERNAL_01239463_4_k_cu_312700486thrust24THRUST_300001_SM_1000_NS8cuda_cub3parE)
_ZN34_INTERNAL_01239463_4_k_cu_312700486thrust24THRUST_300001_SM_1000_NS8cuda_cub3parE:
	.zero		1
.L_29:


//--------------------- .nv.shared._ZN11circles_gpu20identify_tile_rangesEiPmP5uint2 --------------------------
	.section	.nv.shared._ZN11circles_gpu20identify_tile_rangesEiPmP5uint2,"aw",@nobits
	.sectionflags	@""
	.align	16
	.zero		1024


//--------------------- .nv.shared._ZN11circles_gpu20get_tile_circle_keysEPmiiPKfS2_S2_iiPjS3_ --------------------------
	.section	.nv.shared._ZN11circles_gpu20get_tile_circle_keysEPmiiPKfS2_S2_iiPjS3_,"aw",@nobits
	.sectionflags	@""
	.align	16
	.zero		1024


//--------------------- .nv.shared._ZN11circles_gpu24get_touched_tiles_kernelEPjiPKfS2_S2_ii --------------------------
	.section	.nv.shared._ZN11circles_gpu24get_touched_tiles_kernelEPjiPKfS2_S2_ii,"aw",@nobits
	.sectionflags	@""
	.align	16
	.zero		1024


//--------------------- .nv.shared._ZN3cub18CUB_300001_SM_10006detail10radix_sort29DeviceRadixSortOnesweepKernelINS1_5radix10policy_hubImNS0_8NullTypeEyE10Policy1000ELNS0_9SortOrderE0EmS6_yiiNS1_21identity_decomposer_tEEEvPT5_SC_PT3_PKSD_PT1_PKSH_PT2_PKSL_T4_iiT6_ --------------------------
	.section	.nv.shared._ZN3cub18CUB_300001_SM_10006detail10radix_sort29DeviceRadixSortOnesweepKernelINS1_5radix10policy_hubImNS0_8NullTypeEyE10Policy1000ELNS0_9SortOrderE0EmS6_yiiNS1_21identity_decomposer_tEEEvPT5_SC_PT3_PKSD_PT1_PKSH_PT2_PKSL_T4_iiT6_,"aw",@nobits
	.sectionflags	@""
	.align	16
.nv.shared._ZN3cub18CUB_300001_SM_10006detail10radix_sort29DeviceRadixSortOnesweepKernelINS1_5radix10policy_hubImNS0_8NullTypeEyE10Policy1000ELNS0_9SortOrderE0EmS6_yiiNS1_21identity_decomposer_tEEEvPT5_SC_PT3_PKSD_PT1_PKSH_PT2_PKSL_T4_iiT6_:
	.zero		49152


//--------------------- .nv.shared._ZN3cub18CUB_300001_SM_10006detail10radix_sort33DeviceRadixSortExclusiveSumKernelINS1_5radix10policy_hubImNS0_8NullTypeEyE10Policy1000EyEEvPT0_ --------------------------
	.section	.nv.shared._ZN3cub18CUB_300001_SM_10006detail10radix_sort33DeviceRadixSortExclusiveSumKernelINS1_5radix10policy_hubImNS0_8NullTypeEyE10Policy1000EyEEvPT0_,"aw",@nobits
	.sectionflags	@""
	.align	16
.nv.shared._ZN3cub18CUB_300001_SM_10006detail10radix_sort33DeviceRadixSortExclusiveSumKernelINS1_5radix10policy_hubImNS0_8NullTypeEyE10Policy1000EyEEvPT0_:
	.zero		3360


//--------------------- .nv.shared._ZN3cub18CUB_300001_SM_10006detail10radix_sort30DeviceRadixSortHistogramKernelINS1_5radix10policy_hubImNS0_8NullTypeEyE10Policy1000ELNS0_9SortOrderE0EmyNS1_21identity_decomposer_tEEEvPT2_PKT1_SB_iiT3_ --------------------------
	.section	.nv.shared._ZN3cub18CUB_300001_SM_10006detail10radix_sort30DeviceRadixSortHistogramKernelINS1_5radix10policy_hubImNS0_8NullTypeEyE10Policy1000ELNS0_9SortOrderE0EmyNS1_21identity_decomposer_tEEEvPT2_PKT1_SB_iiT3_,"aw",@nobits
	.sectionflags	@""
	.align	16
.nv.shared._ZN3cub18CUB_300001_SM_10006detail10radix_sort30DeviceRadixSortHistogramKernelINS1_5radix10policy_hubImNS0_8NullTypeEyE10Policy1000ELNS0_9SortOrderE0EmyNS1_21identity_decomposer_tEEEvPT2_PKT1_SB_iiT3_:
	.zero		9216


//--------------------- .nv.shared._ZN3cub18CUB_300001_SM_10006detail10radix_sort31DeviceRadixSortSingleTileKernelINS1_5radix10policy_hubImNS0_8NullTypeEyE10Policy1000ELNS0_9SortOrderE0EmS6_yNS1_21identity_decomposer_tEEEvPKT1_PSB_PKT2_PSF_T3_iiT4_ --------------------------
	.section	.nv.shared._ZN3cub18CUB_300001_SM_10006detail10radix_sort31DeviceRadixSortSingleTileKernelINS1_5radix10policy_hubImNS0_8NullTypeEyE10Policy1000ELNS0_9SortOrderE0EmS6_yNS1_21identity_decomposer_tEEEvPKT1_PSB_PKT2_PSF_T3_iiT4_,"aw",@nobits
	.sectionflags	@""
	.align	16
.nv.shared._ZN3cub18CUB_300001_SM_10006detail10radix_sort31DeviceRadixSortSingleTileKernelINS1_5radix10policy_hubImNS0_8NullTypeEyE10Policy1000ELNS0_9SortOrderE0EmS6_yNS1_21identity_decomposer_tEEEvPKT1_PSB_PKT2_PSF_T3_iiT4_:
	.zero		34880


//--------------------- .nv.shared._ZN3cub18CUB_300001_SM_10006detail4scan16DeviceScanKernelINS2_10policy_hubIjjjmN4cuda3std3__44plusIvEEE10Policy1000EPjSC_NS0_13ScanTileStateIjLb1EEES9_NS0_8NullTypeEmjLb0ESF_EEvT0_T1_T2_iT3_T4_T5_ --------------------------
	.section	.nv.shared._ZN3cub18CUB_300001_SM_10006detail4scan16DeviceScanKernelINS2_10policy_hubIjjjmN4cuda3std3__44plusIvEEE10Policy1000EPjSC_NS0_13ScanTileStateIjLb1EEES9_NS0_8NullTypeEmjLb0ESF_EEvT0_T1_T2_iT3_T4_T5_,"aw",@nobits
	.sectionflags	@""
	.align	16
.nv.shared._ZN3cub18CUB_300001_SM_10006detail4scan16DeviceScanKernelINS2_10policy_hubIjjjmN4cuda3std3__44plusIvEEE10Policy1000EPjSC_NS0_13ScanTileStateIjLb1EEES9_NS0_8NullTypeEmjLb0ESF_EEvT0_T1_T2_iT3_T4_T5_:
	.zero		32656


//--------------------- .nv.shared._ZN3cub18CUB_300001_SM_10006detail4scan16DeviceScanKernelINS2_10policy_hubIjjjjN4cuda3std3__44plusIvEEE10Policy1000EPjSC_NS0_13ScanTileStateIjLb1EEES9_NS0_8NullTypeEjjLb0ESF_EEvT0_T1_T2_iT3_T4_T5_ --------------------------
	.section	.nv.shared._ZN3cub18CUB_300001_SM_10006detail4scan16DeviceScanKernelINS2_10policy_hubIjjjjN4cuda3std3__44plusIvEEE10Policy1000EPjSC_NS0_13ScanTileStateIjLb1EEES9_NS0_8NullTypeEjjLb0ESF_EEvT0_T1_T2_iT3_T4_T5_,"aw",@nobits
	.sectionflags	@""
	.align	16
.nv.shared._ZN3cub18CUB_300001_SM_10006detail4scan16DeviceScanKernelINS2_10policy_hubIjjjjN4cuda3std3__44plusIvEEE10Policy1000EPjSC_NS0_13ScanTileStateIjLb1EEES9_NS0_8NullTypeEjjLb0ESF_EEvT0_T1_T2_iT3_T4_T5_:
	.zero		34832


//--------------------- .nv.shared._ZN3cub18CUB_300001_SM_10006detail4scan20DeviceScanInitKernelINS0_13ScanTileStateIjLb1EEEEEvT_i --------------------------
	.section	.nv.shared._ZN3cub18CUB_300001_SM_10006detail4scan20DeviceScanInitKernelINS0_13ScanTileStateIjLb1EEEEEvT_i,"aw",@nobits
	.sectionflags	@""
	.align	16
	.zero		1024


//--------------------- .nv.shared._ZN3cub18CUB_300001_SM_10006detail11EmptyKernelIvEEvv --------------------------
	.section	.nv.shared._ZN3cub18CUB_300001_SM_10006detail11EmptyKernelIvEEvv,"aw",@nobits
	.sectionflags	@""
	.align	16
	.zero		1024


//--------------------- .nv.constant0._ZN11circles_gpu21rasterize_tile_kernelEPmP5uint2iijPKfS4_S4_S4_S4_S4_S4_PfS5_S5_ --------------------------
	.section	.nv.constant0._ZN11circles_gpu21rasterize_tile_kernelEPmP5uint2iijPKfS4_S4_S4_S4_S4_S4_PfS5_S5_,"a",@progbits
	.sectionflags	@""
	.align	4
.nv.constant0._ZN11circles_gpu21rasterize_tile_kernelEPmP5uint2iijPKfS4_S4_S4_S4_S4_S4_PfS5_S5_:
	.zero		1008


//--------------------- .nv.constant0._ZN11circles_gpu20identify_tile_rangesEiPmP5uint2 --------------------------
	.section	.nv.constant0._ZN11circles_gpu20identify_tile_rangesEiPmP5uint2,"a",@progbits
	.sectionflags	@""
	.align	4
.nv.constant0._ZN11circles_gpu20identify_tile_rangesEiPmP5uint2:
	.zero		920


//--------------------- .nv.constant0._ZN11circles_gpu20get_tile_circle_keysEPmiiPKfS2_S2_iiPjS3_ --------------------------
	.section	.nv.constant0._ZN11circles_gpu20get_tile_circle_keysEPmiiPKfS2_S2_iiPjS3_,"a",@progbits
	.sectionflags	@""
	.align	4
.nv.constant0._ZN11circles_gpu20get_tile_circle_keysEPmiiPKfS2_S2_iiPjS3_:
	.zero		960


//--------------------- .nv.constant0._ZN11circles_gpu24get_touched_tiles_kernelEPjiPKfS2_S2_ii --------------------------
	.section	.nv.constant0._ZN11circles_gpu24get_touched_tiles_kernelEPjiPKfS2_S2_ii,"a",@progbits
	.sectionflags	@""
	.align	4
.nv.constant0._ZN11circles_gpu24get_touched_tiles_kernelEPjiPKfS2_S2_ii:
	.zero		944


//--------------------- .nv.constant0._ZN3cub18CUB_300001_SM_10006detail10radix_sort29DeviceRadixSortOnesweepKernelINS1_5radix10policy_hubImNS0_8NullTypeEyE10Policy1000ELNS0_9SortOrderE0EmS6_yiiNS1_21identity_decomposer_tEEEvPT5_SC_PT3_PKSD_PT1_PKSH_PT2_PKSL_T4_iiT6_ --------------------------
	.section	.nv.constant0._ZN3cub18CUB_300001_SM_10006detail10radix_sort29DeviceRadixSortOnesweepKernelINS1_5radix10policy_hubImNS0_8NullTypeEyE10Policy1000ELNS0_9SortOrderE0EmS6_yiiNS1_21identity_decomposer_tEEEvPT5_SC_PT3_PKSD_PT1_PKSH_PT2_PKSL_T4_iiT6_,"a",@progbits
	.sectionflags	@""
	.align	4
.nv.constant0._ZN3cub18CUB_300001_SM_10006detail10radix_sort29DeviceRadixSortOnesweepKernelINS1_5radix10policy_hubImNS0_8NullTypeEyE10Policy1000ELNS0_9SortOrderE0EmS6_yiiNS1_21identity_decomposer_tEEEvPT5_SC_PT3_PKSD_PT1_PKSH_PT2_PKSL_T4_iiT6_:
	.zero		973


//--------------------- .nv.constant0._ZN3cub18CUB_300001_SM_10006detail10radix_sort33DeviceRadixSortExclusiveSumKernelINS1_5radix10policy_hubImNS0_8NullTypeEyE10Policy1000EyEEvPT0_ --------------------------
	.section	.nv.constant0._ZN3cub18CUB_300001_SM_10006detail10radix_sort33DeviceRadixSortExclusiveSumKernelINS1_5radix10policy_hubImNS0_8NullTypeEyE10Policy1000EyEEvPT0_,"a",@progbits
	.sectionflags	@""
	.align	4
.nv.constant0._ZN3cub18CUB_300001_SM_10006detail10radix_sort33DeviceRadixSortExclusiveSumKernelINS1_5radix10policy_hubImNS0_8NullTypeEyE10Policy1000EyEEvPT0_:
	.zero		904


//--------------------- .nv.constant0._ZN3cub18CUB_300001_SM_10006detail10radix_sort30DeviceRadixSortHistogramKernelINS1_5radix10policy_hubImNS0_8NullTypeEyE10Policy1000ELNS0_9SortOrderE0EmyNS1_21identity_decomposer_tEEEvPT2_PKT1_SB_iiT3_ --------------------------
	.section	.nv.constant0._ZN3cub18CUB_300001_SM_10006detail10radix_sort30DeviceRadixSortHistogramKernelINS1_5radix10policy_hubImNS0_8NullTypeEyE10Policy1000ELNS0_9SortOrderE0EmyNS1_21identity_decomposer_tEEEvPT2_PKT1_SB_iiT3_,"a",@progbits
	.sectionflags	@""
	.align	4
.nv.constant0._ZN3cub18CUB_300001_SM_10006detail10radix_sort30DeviceRadixSortHistogramKernelINS1_5radix10policy_hubImNS0_8NullTypeEyE10Policy1000ELNS0_9SortOrderE0EmyNS1_21identity_decomposer_tEEEvPT2_PKT1_SB_iiT3_:
	.zero		929


//--------------------- .nv.constant0._ZN3cub18CUB_300001_SM_10006detail10radix_sort31DeviceRadixSortSingleTileKernelINS1_5radix10policy_hubImNS0_8NullTypeEyE10Policy1000ELNS0_9SortOrderE0EmS6_yNS1_21identity_decomposer_tEEEvPKT1_PSB_PKT2_PSF_T3_iiT4_ --------------------------
	.section	.nv.constant0._ZN3cub18CUB_300001_SM_10006detail10radix_sort31DeviceRadixSortSingleTileKernelINS1_5radix10policy_hubImNS0_8NullTypeEyE10Policy1000ELNS0_9SortOrderE0EmS6_yNS1_21identity_decomposer_tEEEvPKT1_PSB_PKT2_PSF_T3_iiT4_,"a",@progbits
	.sectionflags	@""
	.align	4
.nv.constant0._ZN3cub18CUB_300001_SM_10006detail10radix_sort31DeviceRadixSortSingleTileKernelINS1_5radix10policy_hubImNS0_8NullTypeEyE10Policy1000ELNS0_9SortOrderE0EmS6_yNS1_21identity_decomposer_tEEEvPKT1_PSB_PKT2_PSF_T3_iiT4_:
	.zero		945


//--------------------- .nv.constant0._ZN3cub18CUB_300001_SM_10006detail4scan16DeviceScanKernelINS2_10policy_hubIjjjmN4cuda3std3__44plusIvEEE10Policy1000EPjSC_NS0_13ScanTileStateIjLb1EEES9_NS0_8NullTypeEmjLb0ESF_EEvT0_T1_T2_iT3_T4_T5_ --------------------------
	.section	.nv.constant0._ZN3cub18CUB_300001_SM_10006detail4scan16DeviceScanKernelINS2_10policy_hubIjjjmN4cuda3std3__44plusIvEEE10Policy1000EPjSC_NS0_13ScanTileStateIjLb1EEES9_NS0_8NullTypeEmjLb0ESF_EEvT0_T1_T2_iT3_T4_T5_,"a",@progbits
	.sectionflags	@""
	.align	4
.nv.constant0._ZN3cub18CUB_300001_SM_10006detail4scan16DeviceScanKernelINS2_10policy_hubIjjjmN4cuda3std3__44plusIvEEE10Policy1000EPjSC_NS0_13ScanTileStateIjLb1EEES9_NS0_8NullTypeEmjLb0ESF_EEvT0_T1_T2_iT3_T4_T5_:
	.zero		936


//--------------------- .nv.constant0._ZN3cub18CUB_300001_SM_10006detail4scan16DeviceScanKernelINS2_10policy_hubIjjjjN4cuda3std3__44plusIvEEE10Policy1000EPjSC_NS0_13ScanTileStateIjLb1EEES9_NS0_8NullTypeEjjLb0ESF_EEvT0_T1_T2_iT3_T4_T5_ --------------------------
	.section	.nv.constant0._ZN3cub18CUB_300001_SM_10006detail4scan16DeviceScanKernelINS2_10policy_hubIjjjjN4cuda3std3__44plusIvEEE10Policy1000EPjSC_NS0_13ScanTileStateIjLb1EEES9_NS0_8NullTypeEjjLb0ESF_EEvT0_T1_T2_iT3_T4_T5_,"a",@progbits
	.sectionflags	@""
	.align	4
.nv.constant0._ZN3cub18CUB_300001_SM_10006detail4scan16DeviceScanKernelINS2_10policy_hubIjjjjN4cuda3std3__44plusIvEEE10Policy1000EPjSC_NS0_13ScanTileStateIjLb1EEES9_NS0_8NullTypeEjjLb0ESF_EEvT0_T1_T2_iT3_T4_T5_:
	.zero		932


//--------------------- .nv.constant0._ZN3cub18CUB_300001_SM_10006detail4scan20DeviceScanInitKernelINS0_13ScanTileStateIjLb1EEEEEvT_i --------------------------
	.section	.nv.constant0._ZN3cub18CUB_300001_SM_10006detail4scan20DeviceScanInitKernelINS0_13ScanTileStateIjLb1EEEEEvT_i,"a",@progbits
	.sectionflags	@""
	.align	4
.nv.constant0._ZN3cub18CUB_300001_SM_10006detail4scan20DeviceScanInitKernelINS0_13ScanTileStateIjLb1EEEEEvT_i:
	.zero		908


//--------------------- .nv.constant0._ZN3cub18CUB_300001_SM_10006detail11EmptyKernelIvEEvv --------------------------
	.section	.nv.constant0._ZN3cub18CUB_300001_SM_10006detail11EmptyKernelIvEEvv,"a",@progbits
	.sectionflags	@""
	.align	4
.nv.constant0._ZN3cub18CUB_300001_SM_10006detail11EmptyKernelIvEEvv:
	.zero		896


//--------------------- SYMBOLS --------------------------

	.type		.nv.reservedSmem.offset0,@object
	.size		.nv.reservedSmem.offset0,0x4
	.type		.nv.reservedSmem.cap,@object
	.size		.nv.reservedSmem.cap,0x4
